def matmul_kernel(
    a_ptr,
    b_ptr,
    c_ptr,
    M,
    N,
    K,
    stride_am,
    stride_ak,
    stride_bk,
    stride_bn,
    stride_cm,
    stride_cn,
    BLOCK_M: tl.constexpr,
    BLOCK_N: tl.constexpr,
    BLOCK_K: tl.constexpr,
    GROUP_M: tl.constexpr,
):
    pid = tl.program_id(axis=0)
    num_pid_m = tl.cdiv(M, BLOCK_M)
    num_pid_n = tl.cdiv(N, BLOCK_N)
    num_pid_in_group = GROUP_M * num_pid_n
    group_id = pid // num_pid_in_group
    first_pid_m = group_id * GROUP_M
    group_size_m = min(num_pid_m - first_pid_m, GROUP_M)
    pid_m = first_pid_m + ((pid % num_pid_in_group) % group_size_m)
    pid_n = (pid % num_pid_in_group) // group_size_m

    offs_am = (pid_m * BLOCK_M + tl.arange(0, BLOCK_M)) % M
    offs_bn = (pid_n * BLOCK_N + tl.arange(0, BLOCK_N)) % N
    offs_k = tl.arange(0, BLOCK_K)
    a_ptrs = a_ptr + offs_am[:, None] * stride_am + offs_k[None, :] * stride_ak
    b_ptrs = b_ptr + offs_k[:, None] * stride_bk + offs_bn[None, :] * stride_bn

    acc = tl.zeros((BLOCK_M, BLOCK_N), dtype=tl.float32)
    for kk in range(0, tl.cdiv(K, BLOCK_K)):
        a = tl.load(a_ptrs, mask=offs_k[None, :] < K - kk * BLOCK_K, other=0.0)
        b = tl.load(b_ptrs, mask=offs_k[:, None] < K - kk * BLOCK_K, other=0.0)
        acc = tl.dot(a, b, acc)
        a_ptrs += BLOCK_K * stride_ak
        b_ptrs += BLOCK_K * stride_bk

    c = acc.to(c_ptr.dtype.element_ty)
    offs_cm = pid_m * BLOCK_M + tl.arange(0, BLOCK_M)
    offs_cn = pid_n * BLOCK_N + tl.arange(0, BLOCK_N)
    c_ptrs = c_ptr + offs_cm[:, None] * stride_cm + offs_cn[None, :] * stride_cn
    mask = (offs_cm[:, None] < M) & (offs_cn[None, :] < N)
    tl.store(c_ptrs, c, mask=mask)

# config = {"BLOCK_K": 128, "BLOCK_M": 64, "BLOCK_N": 512, "GROUP_M": 8, "arch": "sm_100", "dtype": "fp32", "num_ctas": 1, "num_stages": 3, "num_warps": 2}
# arch = sm_100


// ===== COMPILED SASS (sm_100a) =====

	.target	sm_100a

	.elftype	@"ET_EXEC"


//--------------------- .note.nv.tkinfo           --------------------------
	.section	.note.nv.tkinfo,"",@"SHT_NOTE"
	.sectionflags	@"SHF_NOTE_NV_TKINFO"
	.tkinfo
        /*0018*/ 	.word	0x00000081
        /*0030*/ 	.string	""
        /*0030*/ 	.string	"ptxas-blackwell"
        /*0030*/ 	.string	"Cuda compilation tools, release 12.9, V12.9.86"
        /*0030*/ 	.string	"Build cuda_12.9.r12.9/compiler.36037853_0"
        /*0030*/ 	.string	"-v  -suppress-debug-info  -lineinfo  -arch sm_100a "



//--------------------- .note.nv.cuver            --------------------------
	.section	.note.nv.cuver,"",@"SHT_NOTE"
	.sectionflags	@"SHF_NOTE_NV_CUVER"
        /*0018*/ 	.short	0x0001
        /*001a*/ 	.short	0x0064
        /*001c*/ 	.short	0x0001
        /*001e*/ 	.short	0x0000
        /*0020*/ 	.short	0x0001
        /*0022*/ 	.short	0x0000


//--------------------- .nv.info                  --------------------------
	.section	.nv.info,"",@"SHT_CUDA_INFO"
	.align	4


	//----- nvinfo : EIATTR_REGCOUNT
	.align		4
        /*0000*/ 	.byte	0x04, 0x2f
        /*0002*/ 	.short	(.L_1 - .L_0)
	.align		4
.L_0:
        /*0004*/ 	.word	index@(matmul_kernel)
        /*0008*/ 	.word	0x000000ff


	//----- nvinfo : EIATTR_FRAME_SIZE
	.align		4
.L_1:
        /*000c*/ 	.byte	0x04, 0x11
        /*000e*/ 	.short	(.L_3 - .L_2)
	.align		4
.L_2:
        /*0010*/ 	.word	index@(matmul_kernel)
        /*0014*/ 	.word	0x00006c78


	//----- nvinfo : EIATTR_MIN_STACK_SIZE
	.align		4
.L_3:
        /*0018*/ 	.byte	0x04, 0x12
        /*001a*/ 	.short	(.L_5 - .L_4)
	.align		4
.L_4:
        /*001c*/ 	.word	index@(matmul_kernel)
        /*0020*/ 	.word	0x00006c78
.L_5:


//--------------------- .nv.info.matmul_kernel    --------------------------
	.section	.nv.info.matmul_kernel,"",@"SHT_CUDA_INFO"
	.sectionflags	@""
	.align	4


	//----- nvinfo : EIATTR_CUDA_API_VERSION
	.align		4
        /*0000*/ 	.byte	0x04, 0x37
        /*0002*/ 	.short	(.L_7 - .L_6)
.L_6:
        /*0004*/ 	.word	0x00000081


	//----- nvinfo : EIATTR_KPARAM_INFO
	.align		4
.L_7:
        /*0008*/ 	.byte	0x04, 0x17
        /*000a*/ 	.short	(.L_9 - .L_8)
.L_8:
        /*000c*/ 	.word	0x00000000
        /*0010*/ 	.short	0x000d
        /*0012*/ 	.short	0x0048
        /*0014*/ 	.byte	0x00, 0xf4, 0x21, 0x00


	//----- nvinfo : EIATTR_KPARAM_INFO
	.align		4
.L_9:
        /*0018*/ 	.byte	0x04, 0x17
        /*001a*/ 	.short	(.L_11 - .L_10)
.L_10:
        /*001c*/ 	.word	0x00000000
        /*0020*/ 	.short	0x000c
        /*0022*/ 	.short	0x0040
        /*0024*/ 	.byte	0x00, 0xf4, 0x21, 0x00


	//----- nvinfo : EIATTR_KPARAM_INFO
	.align		4
.L_11:
        /*0028*/ 	.byte	0x04, 0x17
        /*002a*/ 	.short	(.L_13 - .L_12)
.L_12:
        /*002c*/ 	.word	0x00000000
        /*0030*/ 	.short	0x000b
        /*0032*/ 	.short	0x0038
        /*0034*/ 	.byte	0x00, 0xf0, 0x11, 0x00


	//----- nvinfo : EIATTR_KPARAM_INFO
	.align		4
.L_13:
        /*0038*/ 	.byte	0x04, 0x17
        /*003a*/ 	.short	(.L_15 - .L_14)
.L_14:
        /*003c*/ 	.word	0x00000000
        /*0040*/ 	.short	0x000a
        /*0042*/ 	.short	0x0034
        /*0044*/ 	.byte	0x00, 0xf0, 0x11, 0x00


	//----- nvinfo : EIATTR_KPARAM_INFO
	.align		4
.L_15:
        /*0048*/ 	.byte	0x04, 0x17
        /*004a*/ 	.short	(.L_17 - .L_16)
.L_16:
        /*004c*/ 	.word	0x00000000
        /*0050*/ 	.short	0x0009
        /*0052*/ 	.short	0x0030
        /*0054*/ 	.byte	0x00, 0xf0, 0x11, 0x00


	//----- nvinfo : EIATTR_KPARAM_INFO
	.align		4
.L_17:
        /*0058*/ 	.byte	0x04, 0x17
        /*005a*/ 	.short	(.L_19 - .L_18)
.L_18:
        /*005c*/ 	.word	0x00000000
        /*0060*/ 	.short	0x0008
        /*0062*/ 	.short	0x002c
        /*0064*/ 	.byte	0x00, 0xf0, 0x11, 0x00


	//----- nvinfo : EIATTR_KPARAM_INFO
	.align		4
.L_19:
        /*0068*/ 	.byte	0x04, 0x17
        /*006a*/ 	.short	(.L_21 - .L_20)
.L_20:
        /*006c*/ 	.word	0x00000000
        /*0070*/ 	.short	0x0007
        /*0072*/ 	.short	0x0028
        /*0074*/ 	.byte	0x00, 0xf0, 0x11, 0x00


	//----- nvinfo : EIATTR_KPARAM_INFO
	.align		4
.L_21:
        /*0078*/ 	.byte	0x04, 0x17
        /*007a*/ 	.short	(.L_23 - .L_22)
.L_22:
        /*007c*/ 	.word	0x00000000
        /*0080*/ 	.short	0x0006
        /*0082*/ 	.short	0x0024
        /*0084*/ 	.byte	0x00, 0xf0, 0x11, 0x00


	//----- nvinfo : EIATTR_KPARAM_INFO
	.align		4
.L_23:
        /*0088*/ 	.byte	0x04, 0x17
        /*008a*/ 	.short	(.L_25 - .L_24)
.L_24:
        /*008c*/ 	.word	0x00000000
        /*0090*/ 	.short	0x0005
        /*0092*/ 	.short	0x0020
        /*0094*/ 	.byte	0x00, 0xf0, 0x11, 0x00


	//----- nvinfo : EIATTR_KPARAM_INFO
	.align		4
.L_25:
        /*0098*/ 	.byte	0x04, 0x17
        /*009a*/ 	.short	(.L_27 - .L_26)
.L_26:
        /*009c*/ 	.word	0x00000000
        /*00a0*/ 	.short	0x0004
        /*00a2*/ 	.short	0x001c
        /*00a4*/ 	.byte	0x00, 0xf0, 0x11, 0x00


	//----- nvinfo : EIATTR_KPARAM_INFO
	.align		4
.L_27:
        /*00a8*/ 	.byte	0x04, 0x17
        /*00aa*/ 	.short	(.L_29 - .L_28)
.L_28:
        /*00ac*/ 	.word	0x00000000
        /*00b0*/ 	.short	0x0003
        /*00b2*/ 	.short	0x0018
        /*00b4*/ 	.byte	0x00, 0xf0, 0x11, 0x00


	//----- nvinfo : EIATTR_KPARAM_INFO
	.align		4
.L_29:
        /*00b8*/ 	.byte	0x04, 0x17
        /*00ba*/ 	.short	(.L_31 - .L_30)
.L_30:
        /*00bc*/ 	.word	0x00000000
        /*00c0*/ 	.short	0x0002
        /*00c2*/ 	.short	0x0010
        /*00c4*/ 	.byte	0x00, 0xf4, 0x21, 0x00


	//----- nvinfo : EIATTR_KPARAM_INFO
	.align		4
.L_31:
        /*00c8*/ 	.byte	0x04, 0x17
        /*00ca*/ 	.short	(.L_33 - .L_32)
.L_32:
        /*00cc*/ 	.word	0x00000000
        /*00d0*/ 	.short	0x0001
        /*00d2*/ 	.short	0x0008
        /*00d4*/ 	.byte	0x00, 0xf4, 0x21, 0x00


	//----- nvinfo : EIATTR_KPARAM_INFO
	.align		4
.L_33:
        /*00d8*/ 	.byte	0x04, 0x17
        /*00da*/ 	.short	(.L_35 - .L_34)
.L_34:
        /*00dc*/ 	.word	0x00000000
        /*00e0*/ 	.short	0x0000
        /*00e2*/ 	.short	0x0000
        /*00e4*/ 	.byte	0x00, 0xf4, 0x21, 0x00


	//----- nvinfo : EIATTR_SPARSE_MMA_MASK
	.align		4
.L_35:
        /*00e8*/ 	.byte	0x03, 0x50
        /*00ea*/ 	.short	0x0000


	//----- nvinfo : EIATTR_MAXREG_COUNT
	.align		4
        /*00ec*/ 	.byte	0x03, 0x1b
        /*00ee*/ 	.short	0x00ff


	//----- nvinfo : EIATTR_NUM_BARRIERS
	.align		4
        /*00f0*/ 	.byte	0x02, 0x4c
        /*00f2*/ 	.byte	0x01
	.zero		1


	//----- nvinfo : EIATTR_ANNOTATIONS
	.align		4
        /*00f4*/ 	.byte	0x04, 0x55
        /*00f6*/ 	.short	(.L_37 - .L_36)


	//   ....[0]....
.L_36:
        /*00f8*/ 	.word	0x00000001
        /*00fc*/ 	.byte	0xb0, 0x00, 0x00, 0x00, 0x01, 0x00, 0x00, 0x00, 0x20, 0x0a, 0x00, 0x00, 0x01, 0x00, 0x00, 0x00
        /* <DEDUP_REMOVED lines=1567> */
        /*62fc*/ 	.byte	0xe0, 0xd6, 0x02, 0x00


	//----- nvinfo : EIATTR_VRC_CTA_INIT_COUNT
	.align		4
.L_37:
        /*6300*/ 	.byte	0x02, 0x4a
	.zero		1
	.zero		1


	//----- nvinfo : EIATTR_EXIT_INSTR_OFFSETS
	.align		4
        /*6304*/ 	.byte	0x04, 0x1c
        /*6306*/ 	.short	(.L_39 - .L_38)


	//   ....[0]....
.L_38:
        /*6308*/ 	.word	0x000e8390


	//   ....[1]....
        /*630c*/ 	.word	0x000e83b0


	//----- nvinfo : EIATTR_REQNTID
	.align		4
.L_39:
        /*6310*/ 	.byte	0x04, 0x10
        /*6312*/ 	.short	(.L_41 - .L_40)
.L_40:
        /*6314*/ 	.word	0x00000040
        /*6318*/ 	.word	0x00000001
        /*631c*/ 	.word	0x00000001


	//----- nvinfo : EIATTR_CBANK_PARAM_SIZE
	.align		4
.L_41:
        /*6320*/ 	.byte	0x03, 0x19
        /*6322*/ 	.short	0x0050


	//----- nvinfo : EIATTR_PARAM_CBANK
	.align		4
        /*6324*/ 	.byte	0x04, 0x0a
        /*6326*/ 	.short	(.L_43 - .L_42)
	.align		4
.L_42:
        /*6328*/ 	.word	index@(.nv.constant0.matmul_kernel)
        /*632c*/ 	.short	0x0380
        /*632e*/ 	.short	0x0050


	//----- nvinfo : EIATTR_SW_WAR
	.align		4
.L_43:
        /*6330*/ 	.byte	0x04, 0x36
        /*6332*/ 	.short	(.L_45 - .L_44)
.L_44:
        /*6334*/ 	.word	0x00000008
.L_45:


//--------------------- .nv.compat                --------------------------
	.section	.nv.compat,"",@"SHT_CUDA_COMPAT_INFO"
	.align	4
        /*0000*/ 	.byte	0x02, 0x02, 0x01, 0x00, 0x02, 0x05, 0x05, 0x00, 0x02, 0x03, 0x00, 0x00, 0x02, 0x06, 0x01, 0x00


//--------------------- .nv.callgraph             --------------------------
	.section	.nv.callgraph,"",@"SHT_CUDA_CALLGRAPH"
	.align	4
	.sectionentsize	8
	.align		4
        /*0000*/ 	.word	0x00000000
	.align		4
        /*0004*/ 	.word	0xffffffff
	.align		4
        /*0008*/ 	.word	0x00000000
	.align		4
        /*000c*/ 	.word	0xfffffffe
	.align		4
        /*0010*/ 	.word	0x00000000
	.align		4
        /*0014*/ 	.word	0xfffffffd
	.align		4
        /*0018*/ 	.word	0x00000000
	.align		4
        /*001c*/ 	.word	0xfffffffc


//--------------------- .text.matmul_kernel       --------------------------
	.section	.text.matmul_kernel,"ax",@progbits
	.align	128
        .global         matmul_kernel
        .type           matmul_kernel,@function
        .size           matmul_kernel,(.L_x_3 - matmul_kernel)
        .other          matmul_kernel,@"STO_CUDA_ENTRY STV_DEFAULT"
matmul_kernel:
.text.matmul_kernel:
[----:B------:R-:W1:Y:S08]  /*0000*/  LDC R1, c[0x0][0x37c] ;  /* 0x0000df00ff017b82 */ /* 0x000e700000000800 */
[----:B------:R-:W2:Y:S01]  /*0010*/  LDC.64 R2, c[0x0][0x398] ;  /* 0x0000e600ff027b82 */ /* 0x000ea20000000a00 */
[----:B------:R-:W3:Y:S01]  /*0020*/  S2R R5, SR_CTAID.X ;  /* 0x0000000000057919 */ /* 0x000ee20000002500 */
[----:B-1----:R-:W-:Y:S01]  /*0030*/  VIADD R1, R1, 0xffff9388 ;  /* 0xffff938801017836 */ /* 0x002fe20000000000 */
[----:B------:R-:W1:Y:S01]  /*0040*/  LDCU.64 UR28, c[0x0][0x388] ;  /* 0x00007100ff1c77ac */ /* 0x000e620008000a00 */
[----:B------:R-:W4:Y:S01]  /*0050*/  LDCU UR34, c[0x0][0x39c] ;  /* 0x00007380ff2277ac */ /* 0x000f220008000800 */
[----:B------:R-:W1:Y:S01]  /*0060*/  LDCU UR36, c[0x0][0x3b0] ;  /* 0x00007600ff2477ac */ /* 0x000e620008000800 */
[----:B------:R-:W1:Y:S01]  /*0070*/  LDCU UR37, c[0x0][0x3b0] ;  /* 0x00007600ff2577ac */ /* 0x000e620008000800 */
[----:B------:R-:W1:Y:S01]  /*0080*/  LDCU UR38, c[0x0][0x3b0] ;  /* 0x00007600ff2677ac */ /* 0x000e620008000800 */
[----:B------:R-:W1:Y:S01]  /*0090*/  LDCU UR39, c[0x0][0x3b0] ;  /* 0x00007600ff2777ac */ /* 0x000e620008000800 */
[----:B--2---:R-:W-:Y:S01]  /*00a0*/  IMAD.MOV.U32 R12, RZ, RZ, R3 ;  /* 0x000000ffff0c7224 */ /* 0x004fe200078e0003 */
[----:B------:R2:W-:Y:S01]  /*00b0*/  STL [R1+0x270], R2 ;  /* 0x0002700201007387 */ /* 0x0005e20000100800 */
[----:B------:R-:W-:Y:S01]  /*00c0*/  MOV R11, R2 ;  /* 0x00000002000b7202 */ /* 0x000fe20000000f00 */
[----:B------:R-:W1:Y:S01]  /*00d0*/  LDCU UR40, c[0x0][0x3b0] ;  /* 0x00007600ff2877ac */ /* 0x000e620008000800 */
[----:B------:R-:W-:Y:S01]  /*00e0*/  VIADD R0, R12, 0x1ff ;  /* 0x000001ff0c007836 */ /* 0x000fe20000000000 */
[----:B------:R-:W-:-:S02]  /*00f0*/  IABS R249, R12 ;  /* 0x0000000c00f97213 */ /* 0x000fc40000000000 */
[----:B------:R-:W-:Y:S01]  /*0100*/  IABS R248, R11 ;  /* 0x0000000b00f87213 */ /* 0x000fe20000000000 */
[----:B------:R-:W1:Y:S01]  /*0110*/  LDCU UR41, c[0x0][0x3b0] ;  /* 0x00007600ff2977ac */ /* 0x000e620008000800 */
[----:B------:R-:W-:Y:S02]  /*0120*/  SHF.R.S32.HI R3, RZ, 0x1f, R0 ;  /* 0x0000001fff037819 */ /* 0x000fe40000011400 */
[----:B---3--:R-:W-:Y:S01]  /*0130*/  IABS R8, R5 ;  /* 0x0000000500087213 */ /* 0x008fe20000000000 */
[----:B------:R-:W3:Y:S01]  /*0140*/  LDCU UR44, c[0x0][0x3b0] ;  /* 0x00007600ff2c77ac */ /* 0x000ee20008000800 */
[----:B------:R-:W-:Y:S01]  /*0150*/  LEA.HI R3, R3, R0, RZ, 0x9 ;  /* 0x0000000003037211 */ /* 0x000fe200078f48ff */
[----:B------:R-:W1:Y:S03]  /*0160*/  LDCU UR45, c[0x0][0x3b0] ;  /* 0x00007600ff2d77ac */ /* 0x000e660008000800 */
[----:B------:R-:W-:Y:S01]  /*0170*/  SHF.R.S32.HI R3, RZ, 0x9, R3 ;  /* 0x00000009ff037819 */ /* 0x000fe20000011403 */
[----:B------:R-:W1:Y:S04]  /*0180*/  LDCU UR46, c[0x0][0x3b0] ;  /* 0x00007600ff2e77ac */ /* 0x000e680008000800 */
[----:B------:R-:W-:Y:S01]  /*0190*/  IMAD.SHL.U32 R4, R3, 0x8, RZ ;  /* 0x0000000803047824 */ /* 0x000fe200078e00ff */
[----:B------:R-:W1:Y:S04]  /*01a0*/  LDCU UR47, c[0x0][0x3b0] ;  /* 0x00007600ff2f77ac */ /* 0x000e680008000800 */
[-C--:B------:R-:W-:Y:S01]  /*01b0*/  IABS R7, R4.reuse ;  /* 0x0000000400077213 */ /* 0x080fe20000000000 */
[----:B------:R-:W1:Y:S01]  /*01c0*/  LDCU UR48, c[0x0][0x3b0] ;  /* 0x00007600ff3077ac */ /* 0x000e620008000800 */
[----:B------:R-:W-:-:S02]  /*01d0*/  IABS R10, R4 ;  /* 0x00000004000a7213 */ /* 0x000fc40000000000 */
[----:B------:R-:W1:Y:S01]  /*01e0*/  I2F.RP R0, R7 ;  /* 0x0000000700007306 */ /* 0x000e620000209400 */
[----:B------:R-:W2:Y:S01]  /*01f0*/  LDCU UR49, c[0x0][0x3b0] ;  /* 0x00007600ff3177ac */ /* 0x000ea20008000800 */
[----:B------:R-:W2:Y:S01]  /*0200*/  LDCU UR50, c[0x0][0x3b0] ;  /* 0x00007600ff3277ac */ /* 0x000ea20008000800 */
[----:B------:R-:W2:Y:S01]  /*0210*/  LDCU UR51, c[0x0][0x3b0] ;  /* 0x00007600ff3377ac */ /* 0x000ea20008000800 */
[----:B------:R-:W2:Y:S04]  /*0220*/  LDCU UR52, c[0x0][0x3b0] ;  /* 0x00007600ff3477ac */ /* 0x000ea80008000800 */
[----:B-1----:R-:W2:Y:S01]  /*0230*/  MUFU.RCP R0, R0 ;  /* 0x0000000000007308 */ /* 0x002ea20000001000 */
[----:B------:R-:W1:Y:S01]  /*0240*/  LDCU UR53, c[0x0][0x3b0] ;  /* 0x00007600ff3577ac */ /* 0x000e620008000800 */
[----:B------:R-:W1:Y:S01]  /*0250*/  LDCU UR54, c[0x0][0x3b0] ;  /* 0x00007600ff3677ac */ /* 0x000e620008000800 */
[----:B------:R-:W1:Y:S01]  /*0260*/  LDCU UR55, c[0x0][0x3b0] ;  /* 0x00007600ff3777ac */ /* 0x000e620008000800 */
[----:B------:R-:W1:Y:S01]  /*0270*/  LDCU UR56, c[0x0][0x3b0] ;  /* 0x00007600ff3877ac */ /* 0x000e620008000800 */
[----:B--2---:R-:W-:Y:S01]  /*0280*/  IADD3 R2, PT, PT, R0, 0xffffffe, RZ ;  /* 0x0ffffffe00027810 */ /* 0x004fe20007ffe0ff */
[----:B------:R-:W-:Y:S01]  /*0290*/  IMAD.MOV R0, RZ, RZ, -R10 ;  /* 0x000000ffff007224 */ /* 0x000fe200078e0a0a */
[----:B------:R-:W2:Y:S02]  /*02a0*/  LDCU UR57, c[0x0][0x3b0] ;  /* 0x00007600ff3977ac */ /* 0x000ea40008000800 */
[----:B------:R1:W3:Y:S01]  /*02b0*/  F2I.FTZ.U32.TRUNC.NTZ R3, R2 ;  /* 0x0000000200037305 */ /* 0x0002e2000021f000 */
[----:B------:R-:W2:Y:S01]  /*02c0*/  LDCU UR58, c[0x0][0x3b0] ;  /* 0x00007600ff3a77ac */ /* 0x000ea20008000800 */
[----:B------:R-:W2:Y:S01]  /*02d0*/  LDCU UR59, c[0x0][0x3b0] ;  /* 0x00007600ff3b77ac */ /* 0x000ea20008000800 */
[----:B-1----:R-:W-:Y:S01]  /*02e0*/  MOV R2, RZ ;  /* 0x000000ff00027202 */ /* 0x002fe20000000f00 */
[----:B------:R-:W1:Y:S01]  /*02f0*/  LDCU UR60, c[0x0][0x3b0] ;  /* 0x00007600ff3c77ac */ /* 0x000e620008000800 */
[----:B------:R-:W1:Y:S01]  /*0300*/  LDCU UR61, c[0x0][0x3b0] ;  /* 0x00007600ff3d77ac */ /* 0x000e620008000800 */
[----:B---3--:R-:W-:Y:S01]  /*0310*/  IMAD.MOV R6, RZ, RZ, -R3 ;  /* 0x000000ffff067224 */ /* 0x008fe200078e0a03 */
[----:B------:R-:W3:Y:S03]  /*0320*/  LDCU UR62, c[0x0][0x3b0] ;  /* 0x00007600ff3e77ac */ /* 0x000ee60008000800 */
[----:B------:R-:W-:-:S02]  /*0330*/  IMAD R9, R6, R7, RZ ;  /* 0x0000000706097224 */ /* 0x000fc400078e02ff */
[----:B------:R-:W-:Y:S01]  /*0340*/  IMAD.MOV.U32 R6, RZ, RZ, R8 ;  /* 0x000000ffff067224 */ /* 0x000fe200078e0008 */
[----:B------:R-:W1:Y:S01]  /*0350*/  LDCU UR63, c[0x0][0x3b0] ;  /* 0x00007600ff3f77ac */ /* 0x000e620008000800 */
[----:B------:R-:W-:Y:S01]  /*0360*/  IMAD.HI.U32 R3, R3, R9, R2 ;  /* 0x0000000903037227 */ /* 0x000fe200078e0002 */
[----:B------:R-:W1:Y:S05]  /*0370*/  LDCU UR64, c[0x0][0x3b0] ;  /* 0x00007600ff4077ac */ /* 0x000e6a0008000800 */
[----:B------:R-:W-:Y:S01]  /*0380*/  IMAD.HI.U32 R3, R3, R6, RZ ;  /* 0x0000000603037227 */ /* 0x000fe200078e00ff */
[----:B------:R-:W1:Y:S03]  /*0390*/  LDCU UR65, c[0x0][0x3b0] ;  /* 0x00007600ff4177ac */ /* 0x000e660008000800 */
[----:B------:R-:W-:Y:S01]  /*03a0*/  IMAD R0, R3, R0, R6 ;  /* 0x0000000003007224 */ /* 0x000fe200078e0206 */
[----:B------:R-:W1:Y:S04]  /*03b0*/  LDCU UR66, c[0x0][0x3b0] ;  /* 0x00007600ff4277ac */ /* 0x000e680008000800 */
[----:B------:R-:W-:Y:S01]  /*03c0*/  ISETP.GT.U32.AND P1, PT, R7, R0, PT ;  /* 0x000000000700720c */ /* 0x000fe20003f24070 */
[----:B------:R-:W1:Y:S01]  /*03d0*/  LDCU UR70, c[0x0][0x3b0] ;  /* 0x00007600ff4677ac */ /* 0x000e620008000800 */
[----:B------:R-:W1:Y:S01]  /*03e0*/  LDCU UR69, c[0x0][0x3b0] ;  /* 0x00007600ff4577ac */ /* 0x000e620008000800 */
[----:B------:R-:W1:Y:S10]  /*03f0*/  LDCU UR67, c[0x0][0x3b0] ;  /* 0x00007600ff4377ac */ /* 0x000e740008000800 */
[----:B------:R-:W-:Y:S01]  /*0400*/  @!P1 IMAD.IADD R0, R0, 0x1, -R7 ;  /* 0x0000000100009824 */ /* 0x000fe200078e0a07 */
[----:B------:R-:W-:Y:S01]  /*0410*/  @!P1 IADD3 R3, PT, PT, R3, 0x1, RZ ;  /* 0x0000000103039810 */ /* 0x000fe20007ffe0ff */
[----:B------:R-:W1:Y:S01]  /*0420*/  LDCU UR68, c[0x0][0x3b0] ;  /* 0x00007600ff4477ac */ /* 0x000e620008000800 */
[----:B------:R-:W-:-:S02]  /*0430*/  ISETP.NE.AND P1, PT, R4, RZ, PT ;  /* 0x000000ff0400720c */ /* 0x000fc40003f25270 */
[----:B------:R-:W-:Y:S01]  /*0440*/  ISETP.GE.U32.AND P0, PT, R0, R7, PT ;  /* 0x000000070000720c */ /* 0x000fe20003f06070 */
[----:B------:R-:W1:Y:S01]  /*0450*/  LDCU UR4, c[0x0][0x3b0] ;  /* 0x00007600ff0477ac */ /* 0x000e620008000800 */
[-C--:B------:R-:W-:Y:S01]  /*0460*/  LOP3.LUT R0, R5, R4.reuse, RZ, 0x3c, !PT ;  /* 0x0000000405007212 */ /* 0x080fe200078e3cff */
[----:B------:R-:W1:Y:S03]  /*0470*/  LDCU UR71, c[0x0][0x3b0] ;  /* 0x00007600ff4777ac */ /* 0x000e660008000800 */
[----:B------:R-:W-:Y:S02]  /*0480*/  ISETP.GE.AND P2, PT, R0, RZ, PT ;  /* 0x000000ff0000720c */ /* 0x000fe40003f46270 */
[----:B------:R-:W-:Y:S01]  /*0490*/  IADD3 R0, PT, PT, R11, 0x3f, RZ ;  /* 0x0000003f0b007810 */ /* 0x000fe20007ffe0ff */
[----:B------:R-:W1:Y:S04]  /*04a0*/  LDCU UR73, c[0x0][0x3b0] ;  /* 0x00007600ff4977ac */ /* 0x000e680008000800 */
[----:B------:R-:W-:Y:S01]  /*04b0*/  @P0 VIADD R3, R3, 0x1 ;  /* 0x0000000103030836 */ /* 0x000fe20000000000 */
[----:B------:R-:W1:Y:S03]  /*04c0*/  LDCU UR74, c[0x0][0x3b0] ;  /* 0x00007600ff4a77ac */ /* 0x000e660008000800 */
[----:B------:R-:W-:Y:S01]  /*04d0*/  IMAD.MOV.U32 R2, RZ, RZ, R3 ;  /* 0x000000ffff027224 */ /* 0x000fe200078e0003 */
[----:B------:R-:W-:Y:S01]  /*04e0*/  SHF.R.S32.HI R3, RZ, 0x1f, R0 ;  /* 0x0000001fff037819 */ /* 0x000fe20000011400 */
[----:B------:R-:W1:Y:S02]  /*04f0*/  LDCU UR75, c[0x0][0x3b0] ;  /* 0x00007600ff4b77ac */ /* 0x000e640008000800 */
[----:B------:R-:W-:Y:S01]  /*0500*/  @!P2 IMAD.MOV R2, RZ, RZ, -R2 ;  /* 0x000000ffff02a224 */ /* 0x000fe200078e0a02 */
[----:B------:R-:W-:Y:S01]  /*0510*/  @!P1 LOP3.LUT R2, RZ, R4, RZ, 0x33, !PT ;  /* 0x00000004ff029212 */ /* 0x000fe200078e33ff */
[----:B------:R-:W1:Y:S01]  /*0520*/  LDCU UR76, c[0x0][0x3b0] ;  /* 0x00007600ff4c77ac */ /* 0x000e620008000800 */
[----:B------:R-:W-:-:S03]  /*0530*/  LEA.HI R3, R3, R0, RZ, 0x6 ;  /* 0x0000000003037211 */ /* 0x000fc600078f30ff */
[----:B------:R-:W-:Y:S01]  /*0540*/  IMAD.SHL.U32 R8, R2, 0x8, RZ ;  /* 0x0000000802087824 */ /* 0x000fe200078e00ff */
[----:B------:R-:W1:Y:S01]  /*0550*/  LDCU UR42, c[0x0][0x3b0] ;  /* 0x00007600ff2a77ac */ /* 0x000e620008000800 */
[----:B------:R-:W-:-:S03]  /*0560*/  IMAD.MOV R2, RZ, RZ, -R2 ;  /* 0x000000ffff027224 */ /* 0x000fc600078e0a02 */
[----:B------:R-:W-:Y:S01]  /*0570*/  LEA.HI.SX32 R3, R3, -R8, 0x1a ;  /* 0x8000000803037211 */ /* 0x000fe200078fd2ff */
[----:B------:R-:W-:Y:S01]  /*0580*/  IMAD R10, R4, R2, R5 ;  /* 0x00000002040a7224 */ /* 0x000fe200078e0205 */
[----:B------:R-:W-:Y:S01]  /*0590*/  MOV R2, RZ ;  /* 0x000000ff00027202 */ /* 0x000fe20000000f00 */
[----:B------:R-:W1:Y:S01]  /*05a0*/  LDCU UR43, c[0x0][0x3b0] ;  /* 0x00007600ff2b77ac */ /* 0x000e620008000800 */
[----:B------:R-:W-:Y:S02]  /*05b0*/  VIMNMX R9, PT, PT, R3, 0x8, PT ;  /* 0x0000000803097848 */ /* 0x000fe40003fe0100 */
[----:B------:R-:W-:Y:S01]  /*05c0*/  IABS R4, R10 ;  /* 0x0000000a00047213 */ /* 0x000fe20000000000 */
[----:B------:R-:W1:Y:S01]  /*05d0*/  LDCU UR8, c[0x0][0x3b0] ;  /* 0x00007600ff0877ac */ /* 0x000e620008000800 */
[----:B------:R-:W-:Y:S01]  /*05e0*/  IABS R7, R9 ;  /* 0x0000000900077213 */ /* 0x000fe20000000000 */
[----:B------:R-:W1:Y:S03]  /*05f0*/  LDCU UR9, c[0x0][0x3b0] ;  /* 0x00007600ff0977ac */ /* 0x000e660008000800 */
[----:B------:R-:W1:Y:S01]  /*0600*/  I2F.RP R0, R7 ;  /* 0x0000000700007306 */ /* 0x000e620000209400 */
[----:B------:R-:W2:Y:S01]  /*0610*/  LDCU UR10, c[0x0][0x3b0] ;  /* 0x00007600ff0a77ac */ /* 0x000ea20008000800 */
[----:B------:R-:W2:Y:S01]  /*0620*/  LDCU UR11, c[0x0][0x3b0] ;  /* 0x00007600ff0b77ac */ /* 0x000ea20008000800 */
[----:B------:R-:W2:Y:S05]  /*0630*/  LDCU UR12, c[0x0][0x3b0] ;  /* 0x00007600ff0c77ac */ /* 0x000eaa0008000800 */
[----:B-1----:R-:W1:Y:S01]  /*0640*/  MUFU.RCP R0, R0 ;  /* 0x0000000000007308 */ /* 0x002e620000001000 */
[----:B------:R-:W2:Y:S01]  /*0650*/  LDCU UR13, c[0x0][0x3b0] ;  /* 0x00007600ff0d77ac */ /* 0x000ea20008000800 */
[----:B------:R-:W2:Y:S01]  /*0660*/  LDCU UR14, c[0x0][0x3b0] ;  /* 0x00007600ff0e77ac */ /* 0x000ea20008000800 */
[----:B------:R-:W2:Y:S01]  /*0670*/  LDCU UR15, c[0x0][0x3b0] ;  /* 0x00007600ff0f77ac */ /* 0x000ea20008000800 */
[----:B------:R-:W2:Y:S01]  /*0680*/  LDCU UR16, c[0x0][0x3b0] ;  /* 0x00007600ff1077ac */ /* 0x000ea20008000800 */
[----:B-1----:R-:W-:Y:S01]  /*0690*/  IADD3 R3, PT, PT, R0, 0xffffffe, RZ ;  /* 0x0ffffffe00037810 */ /* 0x002fe20007ffe0ff */
[----:B------:R-:W1:Y:S01]  /*06a0*/  LDCU UR17, c[0x0][0x3b0] ;  /* 0x00007600ff1177ac */ /* 0x000e620008000800 */
[----:B------:R-:W1:Y:S04]  /*06b0*/  LDCU UR18, c[0x0][0x3b0] ;  /* 0x00007600ff1277ac */ /* 0x000e680008000800 */
[----:B------:R-:W1:Y:S01]  /*06c0*/  F2I.FTZ.U32.TRUNC.NTZ R3, R3 ;  /* 0x0000000300037305 */ /* 0x000e62000021f000 */
[----:B------:R-:W2:Y:S01]  /*06d0*/  LDCU UR19, c[0x0][0x3b0] ;  /* 0x00007600ff1377ac */ /* 0x000ea20008000800 */
[----:B------:R-:W2:Y:S01]  /*06e0*/  LDCU UR20, c[0x0][0x3b0] ;  /* 0x00007600ff1477ac */ /* 0x000ea20008000800 */
[----:B------:R-:W2:Y:S01]  /*06f0*/  LDCU UR21, c[0x0][0x3b0] ;  /* 0x00007600ff1577ac */ /* 0x000ea20008000800 */
[--C-:B-1----:R-:W-:Y:S01]  /*0700*/  IMAD.MOV R6, RZ, RZ, -R3.reuse ;  /* 0x000000ffff067224 */ /* 0x102fe200078e0a03 */
[----:B------:R-:W1:Y:S03]  /*0710*/  LDCU UR22, c[0x0][0x3b0] ;  /* 0x00007600ff1677ac */ /* 0x000e660008000800 */
[----:B------:R-:W-:Y:S01]  /*0720*/  IMAD R5, R6, R7, RZ ;  /* 0x0000000706057224 */ /* 0x000fe200078e02ff */
[----:B------:R-:W-:Y:S01]  /*0730*/  IABS R6, R9 ;  /* 0x0000000900067213 */ /* 0x000fe20000000000 */
[----:B------:R-:W1:Y:S02]  /*0740*/  LDCU UR23, c[0x0][0x3b0] ;  /* 0x00007600ff1777ac */ /* 0x000e640008000800 */
[----:B------:R-:W-:Y:S01]  /*0750*/  IMAD.HI.U32 R2, R3, R5, R2 ;  /* 0x0000000503027227 */ /* 0x000fe200078e0002 */
[----:B------:R-:W1:Y:S03]  /*0760*/  LDCU UR24, c[0x0][0x3b0] ;  /* 0x00007600ff1877ac */ /* 0x000e660008000800 */
[----:B------:R-:W-:-:S02]  /*0770*/  IMAD.MOV.U32 R3, RZ, RZ, R4 ;  /* 0x000000ffff037224 */ /* 0x000fc400078e0004 */
[----:B------:R-:W1:Y:S01]  /*0780*/  I2F.RP R4, R249 ;  /* 0x000000f900047306 */ /* 0x000e620000209400 */
[----:B------:R-:W-:Y:S01]  /*0790*/  IMAD.MOV R0, RZ, RZ, -R6 ;  /* 0x000000ffff007224 */ /* 0x000fe200078e0a06 */
[----:B------:R-:W2:Y:S01]  /*07a0*/  LDCU UR25, c[0x0][0x3b0] ;  /* 0x00007600ff1977ac */ /* 0x000ea20008000800 */
[----:B------:R-:W-:Y:S01]  /*07b0*/  IMAD.HI.U32 R2, R2, R3, RZ ;  /* 0x0000000302027227 */ /* 0x000fe200078e00ff */
[----:B------:R-:W2:Y:S03]  /*07c0*/  LDCU UR26, c[0x0][0x3b0] ;  /* 0x00007600ff1a77ac */ /* 0x000ea60008000800 */
[----:B------:R-:W-:Y:S02]  /*07d0*/  IMAD R0, R2, R0, R3 ;  /* 0x0000000002007224 */ /* 0x000fe400078e0203 */
[----:B------:R-:W2:Y:S01]  /*07e0*/  I2F.RP R3, R248 ;  /* 0x000000f800037306 */ /* 0x000ea20000209400 */
[----:B------:R-:W3:Y:S02]  /*07f0*/  LDCU UR27, c[0x0][0x3b0] ;  /* 0x00007600ff1b77ac */ /* 0x000ee40008000800 */
[----:B------:R-:W-:Y:S01]  /*0800*/  ISETP.GT.U32.AND P1, PT, R7, R0, PT ;  /* 0x000000000700720c */ /* 0x000fe20003f24070 */
[----:B------:R-:W3:Y:S04]  /*0810*/  LDCU UR30, c[0x0][0x3b0] ;  /* 0x00007600ff1e77ac */ /* 0x000ee80008000800 */
[----:B-1----:R-:W1:Y:S01]  /*0820*/  MUFU.RCP R4, R4 ;  /* 0x0000000400047308 */ /* 0x002e620000001000 */
[----:B------:R-:W3:Y:S01]  /*0830*/  LDCU UR31, c[0x0][0x3b0] ;  /* 0x00007600ff1f77ac */ /* 0x000ee20008000800 */
[----:B------:R-:W3:Y:S06]  /*0840*/  LDCU UR32, c[0x0][0x3b0] ;  /* 0x00007600ff2077ac */ /* 0x000eec0008000800 */
[----:B--2---:R-:W2:Y:S01]  /*0850*/  MUFU.RCP R3, R3 ;  /* 0x0000000300037308 */ /* 0x004ea20000001000 */
[-C--:B------:R-:W-:Y:S01]  /*0860*/  @!P1 IADD3 R0, PT, PT, R0, -R7.reuse, RZ ;  /* 0x8000000700009210 */ /* 0x080fe20007ffe0ff */
[----:B------:R-:W-:Y:S01]  /*0870*/  @!P1 VIADD R2, R2, 0x1 ;  /* 0x0000000102029836 */ /* 0x000fe20000000000 */
[----:B------:R-:W-:Y:S01]  /*0880*/  ISETP.NE.AND P1, PT, R9, RZ, PT ;  /* 0x000000ff0900720c */ /* 0x000fe20003f25270 */
[----:B------:R-:W3:Y:S01]  /*0890*/  LDCU UR33, c[0x0][0x3b0] ;  /* 0x00007600ff2177ac */ /* 0x000ee20008000800 */
[----:B------:R-:W-:-:S02]  /*08a0*/  ISETP.GE.U32.AND P0, PT, R0, R7, PT ;  /* 0x000000070000720c */ /* 0x000fc40003f06070 */
[----:B------:R-:W-:Y:S01]  /*08b0*/  LOP3.LUT R0, R10, R9, RZ, 0x3c, !PT ;  /* 0x000000090a007212 */ /* 0x000fe200078e3cff */
[----:B------:R-:W3:Y:S01]  /*08c0*/  LDCU UR35, c[0x0][0x3b0] ;  /* 0x00007600ff2377ac */ /* 0x000ee20008000800 */
[----:B-1----:R-:W-:Y:S02]  /*08d0*/  VIADD R250, R4, 0xffffffe ;  /* 0x0ffffffe04fa7836 */ /* 0x002fe40000000000 */
[----:B------:R-:W-:Y:S01]  /*08e0*/  ISETP.GE.AND P2, PT, R0, RZ, PT ;  /* 0x000000ff0000720c */ /* 0x000fe20003f46270 */
[----:B------:R-:W1:Y:S01]  /*08f0*/  LDCU UR77, c[0x0][0x3b0] ;  /* 0x00007600ff4d77ac */ /* 0x000e620008000800 */
[----:B------:R4:W3:Y:S01]  /*0900*/  F2I.FTZ.U32.TRUNC.NTZ R251, R250 ;  /* 0x000000fa00fb7305 */ /* 0x0008e2000021f000 */
[----:B------:R-:W1:Y:S01]  /*0910*/  LDCU UR72, c[0x0][0x3b0] ;  /* 0x00007600ff4877ac */ /* 0x000e620008000800 */
[----:B--2---:R-:W-:-:S03]  /*0920*/  VIADD R0, R3, 0xffffffe ;  /* 0x0ffffffe03007836 */ /* 0x004fc60000000000 */
[----:B------:R-:W-:-:S03]  /*0930*/  @P0 IADD3 R2, PT, PT, R2, 0x1, RZ ;  /* 0x0000000102020810 */ /* 0x000fc60007ffe0ff */
[----:B------:R-:W2:Y:S01]  /*0940*/  F2I.FTZ.U32.TRUNC.NTZ R3, R0 ;  /* 0x0000000000037305 */ /* 0x000ea2000021f000 */
[----:B----4-:R-:W-:Y:S02]  /*0950*/  IMAD.MOV.U32 R250, RZ, RZ, RZ ;  /* 0x000000fffffa7224 */ /* 0x010fe400078e00ff */
[----:B------:R-:W-:Y:S01]  /*0960*/  @!P2 IMAD.MOV R2, RZ, RZ, -R2 ;  /* 0x000000ffff02a224 */ /* 0x000fe200078e0a02 */
[----:B------:R-:W-:Y:S02]  /*0970*/  @!P1 LOP3.LUT R2, RZ, R9, RZ, 0x33, !PT ;  /* 0x00000009ff029212 */ /* 0x000fe400078e33ff */
[----:B---3--:R-:W-:-:S03]  /*0980*/  IADD3 R4, PT, PT, RZ, -R251, RZ ;  /* 0x800000fbff047210 */ /* 0x008fc60007ffe0ff */
[----:B------:R-:W-:Y:S02]  /*0990*/  IMAD.SHL.U32 R43, R2, 0x200, RZ ;  /* 0x00000200022b7824 */ /* 0x000fe400078e00ff */
[----:B------:R-:W-:Y:S02]  /*09a0*/  IMAD.MOV R2, RZ, RZ, -R2 ;  /* 0x000000ffff027224 */ /* 0x000fe400078e0a02 */
[C---:B------:R-:W-:Y:S01]  /*09b0*/  VIADD R11, R43.reuse, 0x1 ;  /* 0x000000012b0b7836 */ /* 0x040fe20000000000 */
[----:B------:R-:W-:Y:S01]  /*09c0*/  IADD3 R12, PT, PT, R43, 0x2, RZ ;  /* 0x000000022b0c7810 */ /* 0x000fe20007ffe0ff */
[----:B------:R-:W-:Y:S01]  /*09d0*/  IMAD R5, R4, R249, RZ ;  /* 0x000000f904057224 */ /* 0x000fe200078e02ff */
[----:B--2---:R-:W-:Y:S01]  /*09e0*/  IADD3 R7, PT, PT, RZ, -R3, RZ ;  /* 0x80000003ff077210 */ /* 0x004fe20007ffe0ff */
[----:B------:R-:W-:Y:S01]  /*09f0*/  IMAD R0, R9, R2, R10 ;  /* 0x0000000209007224 */ /* 0x000fe200078e020a */
[----:B------:R-:W-:Y:S01]  /*0a00*/  IABS R6, R11 ;  /* 0x0000000b00067213 */ /* 0x000fe20000000000 */
[----:B------:R-:W-:Y:S01]  /*0a10*/  IMAD.HI.U32 R250, R251, R5, R250 ;  /* 0x00000005fbfa7227 */ /* 0x000fe200078e00fa */
[----:B------:R-:W-:Y:S01]  /*0a20*/  STL [R1+0xc54], R43 ;  /* 0x000c542b01007387 */ /* 0x000fe20000100800 */
[----:B------:R-:W-:-:S02]  /*0a30*/  IADD3 R15, PT, PT, R43, 0x5, RZ ;  /* 0x000000052b0f7810 */ /* 0x000fc40007ffe0ff */
[----:B------:R-:W-:Y:S01]  /*0a40*/  IMAD R5, R7, R248, RZ ;  /* 0x000000f807057224 */ /* 0x000fe200078e02ff */
[----:B------:R-:W-:Y:S01]  /*0a50*/  STL [R1+0x4898], R248 ;  /* 0x004898f801007387 */ /* 0x000fe20000100800 */
[C---:B------:R-:W-:Y:S01]  /*0a60*/  VIADD R13, R43.reuse, 0x3 ;  /* 0x000000032b0d7836 */ /* 0x040fe20000000000 */
[----:B------:R-:W-:Y:S01]  /*0a70*/  IABS R252, R15 ;  /* 0x0000000f00fc7213 */ /* 0x000fe20000000000 */
[----:B------:R-:W-:Y:S01]  /*0a80*/  IMAD.MOV.U32 R2, RZ, RZ, RZ ;  /* 0x000000ffff027224 */ /* 0x000fe200078e00ff */
[C---:B------:R-:W-:Y:S01]  /*0a90*/  IADD3 R17, PT, PT, R43.reuse, 0x7, RZ ;  /* 0x000000072b117810 */ /* 0x040fe20007ffe0ff */
[----:B------:R-:W-:Y:S01]  /*0aa0*/  IMAD.HI.U32 R4, R250, R6, RZ ;  /* 0x00000006fa047227 */ /* 0x000fe200078e00ff */
[----:B------:R-:W-:Y:S02]  /*0ab0*/  IABS R7, R13 ;  /* 0x0000000d00077213 */ /* 0x000fe40000000000 */
[----:B------:R-:W-:Y:S01]  /*0ac0*/  IADD3 R31, PT, PT, R43, 0x14, RZ ;  /* 0x000000142b1f7810 */ /* 0x000fe20007ffe0ff */
[----:B------:R-:W-:Y:S01]  /*0ad0*/  IMAD.HI.U32 R2, R3, R5, R2 ;  /* 0x0000000503027227 */ /* 0x000fe200078e0002 */
[----:B------:R-:W-:-:S02]  /*0ae0*/  IABS R5, R12 ;  /* 0x0000000c00057213 */ /* 0x000fc40000000000 */
[----:B------:R-:W-:Y:S01]  /*0af0*/  IADD3 R4, PT, PT, -R4, RZ, RZ ;  /* 0x000000ff04047210 */ /* 0x000fe20007ffe1ff */
[----:B------:R-:W-:Y:S01]  /*0b00*/  IMAD.IADD R0, R8, 0x1, R0 ;  /* 0x0000000108007824 */ /* 0x000fe200078e0200 */
[----:B------:R2:W-:Y:S01]  /*0b10*/  STL [R1+0x430], R2 ;  /* 0x0004300201007387 */ /* 0x0005e20000100800 */
[C---:B------:R-:W-:Y:S01]  /*0b20*/  VIADD R14, R43.reuse, 0x4 ;  /* 0x000000042b0e7836 */ /* 0x040fe20000000000 */
[C---:B------:R-:W-:Y:S01]  /*0b30*/  IADD3 R37, PT, PT, R43.reuse, 0x1b, RZ ;  /* 0x0000001b2b257810 */ /* 0x040fe20007ffe0ff */
[C---:B------:R-:W-:Y:S01]  /*0b40*/  IMAD.HI.U32 R3, R250.reuse, R7, RZ ;  /* 0x00000007fa037227 */ /* 0x040fe200078e00ff */
[----:B------:R3:W-:Y:S01]  /*0b50*/  STL [R1+0x42c], R0 ;  /* 0x00042c0001007387 */ /* 0x0007e20000100800 */
[C---:B------:R-:W-:Y:S02]  /*0b60*/  IADD3 R64, PT, PT, R43.reuse, 0x2b, RZ ;  /* 0x0000002b2b407810 */ /* 0x040fe40007ffe0ff */
[C---:B------:R-:W-:Y:S01]  /*0b70*/  VIADD R16, R43.reuse, 0x6 ;  /* 0x000000062b107836 */ /* 0x040fe20000000000 */
[----:B------:R-:W-:Y:S01]  /*0b80*/  IABS R8, R14 ;  /* 0x0000000e00087213 */ /* 0x000fe20000000000 */
[----:B------:R-:W-:Y:S01]  /*0b90*/  VIADD R18, R43, 0x8 ;  /* 0x000000082b127836 */ /* 0x000fe20000000000 */
[----:B------:R-:W-:Y:S01]  /*0ba0*/  IABS R50, R37 ;  /* 0x0000002500327213 */ /* 0x000fe20000000000 */
[----:B--2---:R-:W-:Y:S01]  /*0bb0*/  IMAD R2, R249, R4, R6 ;  /* 0x00000004f9027224 */ /* 0x004fe200078e0206 */
[----:B------:R-:W-:Y:S01]  /*0bc0*/  IADD3 R6, PT, PT, -R3, RZ, RZ ;  /* 0x000000ff03067210 */ /* 0x000fe20007ffe1ff */
[----:B------:R-:W-:Y:S01]  /*0bd0*/  VIADD R19, R43, 0x9 ;  /* 0x000000092b137836 */ /* 0x000fe20000000000 */
[----:B------:R-:W-:Y:S01]  /*0be0*/  IABS R3, R16 ;  /* 0x0000001000037213 */ /* 0x000fe20000000000 */
[----:B---3--:R-:W-:Y:S01]  /*0bf0*/  IMAD.HI.U32 R0, R250, R5, RZ ;  /* 0x00000005fa007227 */ /* 0x008fe200078e00ff */
[----:B------:R-:W-:-:S02]  /*0c00*/  ISETP.GT.U32.AND P2, PT, R249, R2, PT ;  /* 0x00000002f900720c */ /* 0x000fc40003f44070 */
[----:B------:R-:W-:Y:S01]  /*0c10*/  IABS R10, R19 ;  /* 0x00000013000a7213 */ /* 0x000fe20000000000 */
[----:B------:R-:W-:Y:S01]  /*0c20*/  IMAD.MOV R4, RZ, RZ, -R0 ;  /* 0x000000ffff047224 */ /* 0x000fe200078e0a00 */
[C---:B------:R-:W-:Y:S01]  /*0c30*/  IADD3 R45, PT, PT, R43.reuse, 0x32, RZ ;  /* 0x000000322b2d7810 */ /* 0x040fe20007ffe0ff */
[C---:B------:R-:W-:Y:S01]  /*0c40*/  IMAD.HI.U32 R0, R250.reuse, R8, RZ ;  /* 0x00000008fa007227 */ /* 0x040fe200078e00ff */
[C---:B------:R-:W-:Y:S02]  /*0c50*/  IADD3 R68, PT, PT, R43.reuse, 0x3a, RZ ;  /* 0x0000003a2b447810 */ /* 0x040fe40007ffe0ff */
[----:B------:R-:W-:Y:S01]  /*0c60*/  IADD3 R55, PT, PT, R43, 0x43, RZ ;  /* 0x000000432b377810 */ /* 0x000fe20007ffe0ff */
[----:B------:R-:W-:Y:S01]  /*0c70*/  IMAD R23, R249, R4, R5 ;  /* 0x00000004f9177224 */ /* 0x000fe200078e0205 */
[----:B------:R-:W-:Y:S01]  /*0c80*/  IADD3 R71, PT, PT, R43, 0x54, RZ ;  /* 0x000000542b477810 */ /* 0x000fe20007ffe0ff */
[C---:B------:R-:W-:Y:S01]  /*0c90*/  IMAD R4, R249.reuse, R6, R7 ;  /* 0x00000006f9047224 */ /* 0x040fe200078e0207 */
[----:B------:R-:W-:Y:S01]  /*0ca0*/  IABS R7, R18 ;  /* 0x0000001200077213 */ /* 0x000fe20000000000 */
[----:B------:R-:W-:Y:S01]  /*0cb0*/  IMAD.MOV.U32 R6, RZ, RZ, R3 ;  /* 0x000000ffff067224 */ /* 0x000fe200078e0003 */
[C---:B------:R-:W-:Y:S01]  /*0cc0*/  ISETP.GT.U32.AND P3, PT, R249.reuse, R23, PT ;  /* 0x00000017f900720c */ /* 0x040fe20003f64070 */
[----:B------:R-:W-:Y:S01]  /*0cd0*/  IMAD.HI.U32 R3, R250, R252, RZ ;  /* 0x000000fcfa037227 */ /* 0x000fe200078e00ff */
[----:B------:R-:W-:-:S02]  /*0ce0*/  ISETP.GT.U32.AND P5, PT, R249, R4, PT ;  /* 0x00000004f900720c */ /* 0x000fc40003fa4070 */
[----:B------:R-:W-:Y:S01]  /*0cf0*/  IADD3 R67, PT, PT, R43, 0x63, RZ ;  /* 0x000000632b437810 */ /* 0x000fe20007ffe0ff */
[----:B------:R-:W-:Y:S02]  /*0d00*/  IMAD.MOV R5, RZ, RZ, -R0 ;  /* 0x000000ffff057224 */ /* 0x000fe400078e0a00 */
[----:B------:R-:W-:-:S04]  /*0d10*/  IMAD.HI.U32 R0, R250, R6, RZ ;  /* 0x00000006fa007227 */ /* 0x000fc800078e00ff */
[----:B------:R-:W-:Y:S01]  /*0d20*/  IMAD.MOV R3, RZ, RZ, -R3 ;  /* 0x000000ffff037224 */ /* 0x000fe200078e0a03 */
[----:B------:R-:W-:Y:S01]  /*0d30*/  IADD3 R0, PT, PT, -R0, RZ, RZ ;  /* 0x000000ff00007210 */ /* 0x000fe20007ffe1ff */
[C---:B------:R-:W-:Y:S01]  /*0d40*/  IMAD R8, R249.reuse, R5, R8 ;  /* 0x00000005f9087224 */ /* 0x040fe200078e0208 */
[----:B------:R-:W-:Y:S01]  /*0d50*/  IABS R5, R17 ;  /* 0x0000001100057213 */ /* 0x000fe20000000000 */
[----:B------:R-:W-:Y:S01]  /*0d60*/  IMAD R252, R249, R3, R252 ;  /* 0x00000003f9fc7224 */ /* 0x000fe200078e02fc */
[----:B------:R-:W-:Y:S01]  /*0d70*/  @!P3 IADD3 R23, PT, PT, R23, -R249, RZ ;  /* 0x800000f91717b210 */ /* 0x000fe20007ffe0ff */
[C---:B------:R-:W-:Y:S01]  /*0d80*/  IMAD R22, R249.reuse, R0, R6 ;  /* 0x00000000f9167224 */ /* 0x040fe200078e0206 */
[C---:B------:R-:W-:Y:S01]  /*0d90*/  ISETP.GT.U32.AND P0, PT, R249.reuse, R8, PT ;  /* 0x00000008f900720c */ /* 0x040fe20003f04070 */
[----:B------:R-:W-:Y:S01]  /*0da0*/  IMAD.HI.U32 R0, R250, R5, RZ ;  /* 0x00000005fa007227 */ /* 0x000fe200078e00ff */
[C---:B------:R-:W-:Y:S02]  /*0db0*/  ISETP.GT.U32.AND P1, PT, R249.reuse, R252, PT ;  /* 0x000000fcf900720c */ /* 0x040fe40003f24070 */
[C---:B------:R-:W-:Y:S01]  /*0dc0*/  ISETP.GT.U32.AND P4, PT, R249.reuse, R22, PT ;  /* 0x00000016f900720c */ /* 0x040fe20003f84070 */
[----:B------:R-:W-:Y:S01]  /*0dd0*/  @!P2 IMAD.IADD R2, R2, 0x1, -R249 ;  /* 0x000000010202a824 */ /* 0x000fe200078e0af9 */
[----:B------:R-:W-:Y:S01]  /*0de0*/  IADD3 R0, PT, PT, -R0, RZ, RZ ;  /* 0x000000ff00007210 */ /* 0x000fe20007ffe1ff */
[----:B------:R-:W-:Y:S01]  /*0df0*/  IMAD.HI.U32 R3, R250, R7, RZ ;  /* 0x00000007fa037227 */ /* 0x000fe200078e00ff */
[----:B------:R-:W-:-:S02]  /*0e00*/  ISETP.GT.U32.AND P2, PT, R249, R23, PT ;  /* 0x00000017f900720c */ /* 0x000fc40003f44070 */
[C---:B------:R-:W-:Y:S01]  /*0e10*/  ISETP.GT.U32.AND P3, PT, R249.reuse, R2, PT ;  /* 0x00000002f900720c */ /* 0x040fe20003f64070 */
[----:B------:R-:W-:Y:S02]  /*0e20*/  IMAD.MOV R6, RZ, RZ, -R3 ;  /* 0x000000ffff067224 */ /* 0x000fe400078e0a03 */
[----:B------:R-:W-:Y:S01]  /*0e30*/  @!P5 IMAD.IADD R4, R4, 0x1, -R249 ;  /* 0x000000010404d824 */ /* 0x000fe200078e0af9 */
[-C--:B------:R-:W-:Y:S01]  /*0e40*/  @!P0 IADD3 R8, PT, PT, R8, -R249.reuse, RZ ;  /* 0x800000f908088210 */ /* 0x080fe20007ffe0ff */
[C---:B------:R-:W-:Y:S02]  /*0e50*/  IMAD R0, R249.reuse, R0, R5 ;  /* 0x00000000f9007224 */ /* 0x040fe400078e0205 */
[----:B------:R-:W-:Y:S01]  /*0e60*/  IMAD.HI.U32 R3, R250, R10, RZ ;  /* 0x0000000afa037227 */ /* 0x000fe200078e00ff */
[----:B------:R-:W-:Y:S02]  /*0e70*/  @!P4 IADD3 R22, PT, PT, R22, -R249, RZ ;  /* 0x800000f91616c210 */ /* 0x000fe40007ffe0ff */
[C---:B------:R-:W-:Y:S01]  /*0e80*/  ISETP.GT.U32.AND P6, PT, R249.reuse, R0, PT ;  /* 0x00000000f900720c */ /* 0x040fe20003fc4070 */
[----:B------:R-:W-:Y:S01]  /*0e90*/  @!P1 IMAD.IADD R252, R252, 0x1, -R249 ;  /* 0x00000001fcfc9824 */ /* 0x000fe200078e0af9 */
[C---:B------:R-:W-:Y:S01]  /*0ea0*/  ISETP.GT.U32.AND P1, PT, R249.reuse, R4, PT ;  /* 0x00000004f900720c */ /* 0x040fe20003f24070 */
[----:B------:R-:W-:Y:S01]  /*0eb0*/  IMAD.MOV R3, RZ, RZ, -R3 ;  /* 0x000000ffff037224 */ /* 0x000fe200078e0a03 */
[----:B------:R-:W-:Y:S01]  /*0ec0*/  ISETP.GT.U32.AND P4, PT, R249, R22, PT ;  /* 0x00000016f900720c */ /* 0x000fe20003f84070 */
[----:B------:R-:W-:Y:S01]  /*0ed0*/  VIADD R20, R43, 0xa ;  /* 0x0000000a2b147836 */ /* 0x000fe20000000000 */
[C---:B------:R-:W-:Y:S01]  /*0ee0*/  ISETP.GT.U32.AND P0, PT, R249.reuse, R252, PT ;  /* 0x000000fcf900720c */ /* 0x040fe20003f04070 */
[C---:B------:R-:W-:Y:S01]  /*0ef0*/  IMAD R10, R249.reuse, R3, R10 ;  /* 0x00000003f90a7224 */ /* 0x040fe200078e020a */
[C---:B------:R-:W-:Y:S01]  /*0f00*/  ISETP.GT.U32.AND P5, PT, R249.reuse, R8, PT ;  /* 0x00000008f900720c */ /* 0x040fe20003fa4070 */
[----:B------:R-:W-:Y:S01]  /*0f10*/  @!P3 IMAD.IADD R2, R2, 0x1, -R249 ;  /* 0x000000010202b824 */ /* 0x000fe200078e0af9 */
[----:B------:R-:W-:Y:S01]  /*0f20*/  IABS R9, R20 ;  /* 0x0000001400097213 */ /* 0x000fe20000000000 */
[C---:B------:R-:W-:Y:S01]  /*0f30*/  IMAD R21, R249.reuse, R6, R7 ;  /* 0x00000006f9157224 */ /* 0x040fe200078e0207 */
[----:B------:R-:W-:Y:S01]  /*0f40*/  ISETP.GT.U32.AND P3, PT, R249, R10, PT ;  /* 0x0000000af900720c */ /* 0x000fe20003f64070 */
[----:B------:R-:W-:Y:S01]  /*0f50*/  @!P2 IMAD.IADD R23, R23, 0x1, -R249 ;  /* 0x000000011717a824 */ /* 0x000fe200078e0af9 */
[----:B------:R-:W-:Y:S01]  /*0f60*/  @!P6 IADD3 R0, PT, PT, R0, -R249, RZ ;  /* 0x800000f90000e210 */ /* 0x000fe20007ffe0ff */
[----:B------:R-:W-:Y:S01]  /*0f70*/  IMAD.HI.U32 R5, R250, R9, RZ ;  /* 0x00000009fa057227 */ /* 0x000fe200078e00ff */
[----:B------:R-:W-:-:S02]  /*0f80*/  @!P1 IADD3 R4, PT, PT, R4, -R249, RZ ;  /* 0x800000f904049210 */ /* 0x000fc40007ffe0ff */
[----:B------:R-:W-:Y:S01]  /*0f90*/  ISETP.GT.U32.AND P1, PT, R249, R21, PT ;  /* 0x00000015f900720c */ /* 0x000fe20003f24070 */
[----:B------:R-:W-:Y:S01]  /*0fa0*/  IMAD.MOV R6, RZ, RZ, -R5 ;  /* 0x000000ffff067224 */ /* 0x000fe200078e0a05 */
[----:B------:R-:W-:Y:S01]  /*0fb0*/  ISETP.GE.AND P6, PT, R13, RZ, PT ;  /* 0x000000ff0d00720c */ /* 0x000fe20003fc6270 */
[----:B------:R-:W-:Y:S01]  /*0fc0*/  @!P0 IMAD.IADD R252, R252, 0x1, -R249 ;  /* 0x00000001fcfc8824 */ /* 0x000fe200078e0af9 */
[----:B------:R-:W-:Y:S01]  /*0fd0*/  STL [R1], R23 ;  /* 0x0000001701007387 */ /* 0x000fe20000100800 */
[C---:B------:R-:W-:Y:S01]  /*0fe0*/  IMAD R6, R249.reuse, R6, R9 ;  /* 0x00000006f9067224 */ /* 0x040fe200078e0209 */
[----:B------:R-:W-:Y:S01]  /*0ff0*/  @!P4 IADD3 R22, PT, PT, R22, -R249, RZ ;  /* 0x800000f91616c210 */ /* 0x000fe20007ffe0ff */
[--C-:B------:R-:W-:Y:S01]  /*1000*/  @!P3 IMAD.IADD R10, R10, 0x1, -R249.reuse ;  /* 0x000000010a0ab824 */ /* 0x100fe200078e0af9 */
[----:B------:R-:W-:Y:S01]  /*1010*/  STL [R1+0x48c4], R252 ;  /* 0x0048c4fc01007387 */ /* 0x000fe20000100800 */
[----:B------:R-:W-:Y:S01]  /*1020*/  ISETP.GE.AND P3, PT, R14, RZ, PT ;  /* 0x000000ff0e00720c */ /* 0x000fe20003f66270 */
[--C-:B------:R-:W-:Y:S01]  /*1030*/  @!P5 IMAD.IADD R8, R8, 0x1, -R249.reuse ;  /* 0x000000010808d824 */ /* 0x100fe200078e0af9 */
[C---:B------:R-:W-:Y:S01]  /*1040*/  ISETP.GT.U32.AND P0, PT, R249.reuse, R6, PT ;  /* 0x00000006f900720c */ /* 0x040fe20003f04070 */
[----:B------:R2:W-:Y:S01]  /*1050*/  STL [R1+0x48c8], R0 ;  /* 0x0048c80001007387 */ /* 0x0005e20000100800 */
[----:B------:R-:W-:Y:S01]  /*1060*/  ISETP.GT.U32.AND P4, PT, R249, R10, PT ;  /* 0x0000000af900720c */ /* 0x000fe20003f84070 */
[----:B------:R-:W-:Y:S01]  /*1070*/  @!P1 IMAD.IADD R21, R21, 0x1, -R249 ;  /* 0x0000000115159824 */ /* 0x000fe200078e0af9 */
[----:B------:R-:W-:Y:S01]  /*1080*/  IABS R14, R43 ;  /* 0x0000002b000e7213 */ /* 0x000fe20000000000 */
[----:B------:R-:W-:Y:S01]  /*1090*/  STL [R1+0x4], R22 ;  /* 0x0000041601007387 */ /* 0x000fe20000100800 */
[----:B------:R-:W-:Y:S01]  /*10a0*/  IMAD.MOV.U32 R236, RZ, RZ, R2 ;  /* 0x000000ffffec7224 */ /* 0x000fe200078e0002 */
[C---:B------:R-:W-:Y:S01]  /*10b0*/  IADD3 R5, PT, PT, R43.reuse, 0xd, RZ ;  /* 0x0000000d2b057810 */ /* 0x040fe20007ffe0ff */
[----:B------:R-:W-:Y:S01]  /*10c0*/  VIADD R3, R43, 0xb ;  /* 0x0000000b2b037836 */ /* 0x000fe20000000000 */
[----:B------:R-:W-:Y:S01]  /*10d0*/  STL [R1+0x14], R21 ;  /* 0x0000141501007387 */ /* 0x000fe20000100800 */
[----:B------:R-:W-:Y:S01]  /*10e0*/  IMAD.HI.U32 R2, R250, R14, RZ ;  /* 0x0000000efa027227 */ /* 0x000fe200078e00ff */
[----:B--2---:R-:W-:-:S02]  /*10f0*/  MOV R0, R4 ;  /* 0x0000000400007202 */ /* 0x004fc40000000f00 */
[----:B------:R-:W-:Y:S01]  /*1100*/  IABS R24, R3 ;  /* 0x0000000300187213 */ /* 0x000fe20000000000 */
[--C-:B------:R-:W-:Y:S01]  /*1110*/  @!P0 IMAD.IADD R6, R6, 0x1, -R249.reuse ;  /* 0x0000000106068824 */ /* 0x100fe200078e0af9 */
[----:B------:R-:W-:Y:S01]  /*1120*/  IABS R7, R5 ;  /* 0x0000000500077213 */ /* 0x000fe20000000000 */
[----:B------:R-:W-:Y:S01]  /*1130*/  @!P6 IMAD.MOV R0, RZ, RZ, -R0 ;  /* 0x000000ffff00e224 */ /* 0x000fe200078e0a00 */
[----:B------:R-:W-:Y:S01]  /*1140*/  ISETP.GE.AND P6, PT, R19, RZ, PT ;  /* 0x000000ff1300720c */ /* 0x000fe20003fc6270 */
[----:B------:R-:W-:Y:S01]  /*1150*/  @!P4 IMAD.IADD R10, R10, 0x1, -R249 ;  /* 0x000000010a0ac824 */ /* 0x000fe200078e0af9 */
[----:B------:R-:W-:Y:S01]  /*1160*/  ISETP.GT.U32.AND P0, PT, R249, R6, PT ;  /* 0x00000006f900720c */ /* 0x000fe20003f04070 */
[----:B------:R-:W-:Y:S01]  /*1170*/  IMAD.MOV R2, RZ, RZ, -R2 ;  /* 0x000000ffff027224 */ /* 0x000fe200078e0a02 */
[----:B------:R2:W-:Y:S01]  /*1180*/  STL [R1+0x240], R0 ;  /* 0x0002400001007387 */ /* 0x0005e20000100800 */
[C---:B------:R-:W-:Y:S01]  /*1190*/  VIADD R56, R43.reuse, 0xc ;  /* 0x0000000c2b387836 */ /* 0x040fe20000000000 */
[----:B------:R-:W-:Y:S01]  /*11a0*/  IADD3 R23, PT, PT, R43, 0x11, RZ ;  /* 0x000000112b177810 */ /* 0x000fe20007ffe0ff */
[----:B------:R-:W-:Y:S01]  /*11b0*/  IMAD R14, R249, R2, R14 ;  /* 0x00000002f90e7224 */ /* 0x000fe200078e020e */
[----:B------:R-:W-:Y:S01]  /*11c0*/  ISETP.GE.AND P1, PT, R16, RZ, PT ;  /* 0x000000ff1000720c */ /* 0x000fe20003f26270 */
[----:B------:R-:W-:Y:S01]  /*11d0*/  IMAD.HI.U32 R2, R250, R24, RZ ;  /* 0x00000018fa027227 */ /* 0x000fe200078e00ff */
[----:B------:R-:W-:-:S02]  /*11e0*/  ISETP.GE.AND P2, PT, R11, RZ, PT ;  /* 0x000000ff0b00720c */ /* 0x000fc40003f46270 */
[----:B------:R-:W-:Y:S01]  /*11f0*/  ISETP.GE.AND P5, PT, R12, RZ, PT ;  /* 0x000000ff0c00720c */ /* 0x000fe20003fa6270 */
[----:B------:R-:W-:Y:S01]  /*1200*/  VIADD R4, R43, 0xe ;  /* 0x0000000e2b047836 */ /* 0x000fe20000000000 */
[----:B--2---:R-:W-:Y:S01]  /*1210*/  MOV R0, R8 ;  /* 0x0000000800007202 */ /* 0x004fe20000000f00 */
[----:B------:R-:W-:Y:S01]  /*1220*/  @!P0 IMAD.IADD R6, R6, 0x1, -R249 ;  /* 0x0000000106068824 */ /* 0x000fe200078e0af9 */
[----:B------:R-:W-:Y:S01]  /*1230*/  ISETP.GE.AND P0, PT, R3, RZ, PT ;  /* 0x000000ff0300720c */ /* 0x000fe20003f06270 */
[----:B------:R-:W-:Y:S01]  /*1240*/  IMAD.HI.U32 R3, R250, R7, RZ ;  /* 0x00000007fa037227 */ /* 0x000fe200078e00ff */
[----:B------:R-:W-:Y:S02]  /*1250*/  @!P3 IADD3 R0, PT, PT, -R0, RZ, RZ ;  /* 0x000000ff0000b210 */ /* 0x000fe40007ffe1ff */
[----:B------:R-:W-:Y:S01]  /*1260*/  ISETP.GE.AND P3, PT, R18, RZ, PT ;  /* 0x000000ff1200720c */ /* 0x000fe20003f66270 */
[C---:B------:R-:W-:Y:S01]  /*1270*/  VIADD R39, R43.reuse, 0x12 ;  /* 0x000000122b277836 */ /* 0x040fe20000000000 */
[----:B------:R-:W-:Y:S01]  /*1280*/  IADD3 R2, PT, PT, -R2, RZ, RZ ;  /* 0x000000ff02027210 */ /* 0x000fe20007ffe1ff */
[----:B------:R2:W-:Y:S01]  /*1290*/  STL [R1+0x244], R0 ;  /* 0x0002440001007387 */ /* 0x0005e20000100800 */
[----:B------:R-:W-:Y:S01]  /*12a0*/  IABS R18, R56 ;  /* 0x0000003800127213 */ /* 0x000fe20000000000 */
[----:B------:R-:W-:Y:S01]  /*12b0*/  VIADD R12, R43, 0x16 ;  /* 0x000000162b0c7836 */ /* 0x000fe20000000000 */
[----:B------:R-:W-:Y:S01]  /*12c0*/  IABS R9, R4 ;  /* 0x0000000400097213 */ /* 0x000fe20000000000 */
[----:B------:R-:W-:Y:S01]  /*12d0*/  IMAD R24, R249, R2, R24 ;  /* 0x00000002f9187224 */ /* 0x000fe200078e0218 */
[----:B------:R-:W-:Y:S01]  /*12e0*/  IADD3 R8, PT, PT, -R3, RZ, RZ ;  /* 0x000000ff03087210 */ /* 0x000fe20007ffe1ff */
[----:B------:R-:W-:Y:S01]  /*12f0*/  IMAD.HI.U32 R2, R250, R18, RZ ;  /* 0x00000012fa027227 */ /* 0x000fe200078e00ff */
[----:B------:R-:W-:-:S02]  /*1300*/  IABS R16, R39 ;  /* 0x0000002700107213 */ /* 0x000fc40000000000 */
[----:B------:R-:W-:Y:S01]  /*1310*/  ISETP.GE.AND P4, PT, R17, RZ, PT ;  /* 0x000000ff1100720c */ /* 0x000fe20003f86270 */
[----:B--2---:R-:W-:Y:S01]  /*1320*/  IMAD.MOV.U32 R0, RZ, RZ, R10 ;  /* 0x000000ffff007224 */ /* 0x004fe200078e000a */
[----:B------:R-:W-:Y:S01]  /*1330*/  IABS R19, R45 ;  /* 0x0000002d00137213 */ /* 0x000fe20000000000 */
[----:B------:R-:W-:Y:S02]  /*1340*/  IMAD.MOV R2, RZ, RZ, -R2 ;  /* 0x000000ffff027224 */ /* 0x000fe400078e0a02 */
[----:B------:R-:W-:Y:S01]  /*1350*/  VIADD R27, R43, 0x1a ;  /* 0x0000001a2b1b7836 */ /* 0x000fe20000000000 */
[----:B------:R-:W-:Y:S01]  /*1360*/  @!P6 IADD3 R0, PT, PT, -R0, RZ, RZ ;  /* 0x000000ff0000e210 */ /* 0x000fe20007ffe1ff */
[----:B------:R-:W-:Y:S01]  /*1370*/  IMAD R18, R249, R2, R18 ;  /* 0x00000002f9127224 */ /* 0x000fe200078e0212 */
[----:B------:R-:W-:Y:S01]  /*1380*/  ISETP.GE.AND P6, PT, R20, RZ, PT ;  /* 0x000000ff1400720c */ /* 0x000fe20003fc6270 */
[C---:B------:R-:W-:Y:S01]  /*1390*/  VIADD R25, R43.reuse, 0x1c ;  /* 0x0000001c2b197836 */ /* 0x040fe20000000000 */
[----:B------:R-:W-:Y:S01]  /*13a0*/  IABS R20, R23 ;  /* 0x0000001700147213 */ /* 0x000fe20000000000 */
[----:B------:R2:W-:Y:S01]  /*13b0*/  STL [R1+0x238], R0 ;  /* 0x0002380001007387 */ /* 0x0005e20000100800 */
[----:B------:R-:W-:Y:S01]  /*13c0*/  IABS R52, R27 ;  /* 0x0000001b00347213 */ /* 0x000fe20000000000 */
[----:B------:R-:W-:-:S02]  /*13d0*/  VIADD R33, R43, 0x22 ;  /* 0x000000222b217836 */ /* 0x000fc40000000000 */
[----:B------:R-:W-:Y:S01]  /*13e0*/  STL [R1+0x3f60], R56 ;  /* 0x003f603801007387 */ /* 0x000fe20000100800 */
[C---:B------:R-:W-:Y:S02]  /*13f0*/  VIADD R35, R43.reuse, 0x23 ;  /* 0x000000232b237836 */ /* 0x040fe40000000000 */
[----:B------:R-:W-:Y:S01]  /*1400*/  IABS R48, R33 ;  /* 0x0000002100307213 */ /* 0x000fe20000000000 */
[----:B------:R-:W-:Y:S01]  /*1410*/  STL [R1+0x3f64], R5 ;  /* 0x003f640501007387 */ /* 0x000fe20000100800 */
[----:B------:R-:W-:Y:S01]  /*1420*/  @!P2 IMAD.MOV R236, RZ, RZ, -R236 ;  /* 0x000000ffffeca224 */ /* 0x000fe200078e0aec */
[----:B------:R-:W-:Y:S01]  /*1430*/  IABS R46, R35 ;  /* 0x00000023002e7213 */ /* 0x000fe20000000000 */
[----:B--2---:R-:W-:Y:S01]  /*1440*/  VIADD R0, R43, 0xf ;  /* 0x0000000f2b007836 */ /* 0x004fe20000000000 */
[----:B------:R2:W-:Y:S01]  /*1450*/  STL [R1+0x3f6c], R4 ;  /* 0x003f6c0401007387 */ /* 0x0005e20000100800 */
[----:B------:R-:W-:Y:S01]  /*1460*/  ISETP.GE.AND P2, PT, R15, RZ, PT ;  /* 0x000000ff0f00720c */ /* 0x000fe20003f46270 */
[----:B------:R-:W-:-:S02]  /*1470*/  VIADD R41, R43, 0x2c ;  /* 0x0000002c2b297836 */ /* 0x000fc40000000000 */
[----:B------:R3:W-:Y:S01]  /*1480*/  STL [R1+0x3f70], R0 ;  /* 0x003f700001007387 */ /* 0x0007e20000100800 */
[----:B------:R-:W-:Y:S01]  /*1490*/  IABS R10, R0 ;  /* 0x00000000000a7213 */ /* 0x000fe20000000000 */
[C---:B------:R-:W-:Y:S02]  /*14a0*/  VIADD R47, R43.reuse, 0x31 ;  /* 0x000000312b2f7836 */ /* 0x040fe40000000000 */
[----:B------:R-:W-:Y:S02]  /*14b0*/  VIADD R63, R43, 0x33 ;  /* 0x000000332b3f7836 */ /* 0x000fe40000000000 */
[----:B--2---:R-:W-:-:S03]  /*14c0*/  IMAD.HI.U32 R4, R250, R9, RZ ;  /* 0x00000009fa047227 */ /* 0x004fc600078e00ff */
[----:B------:R-:W-:Y:S01]  /*14d0*/  IABS R40, R63 ;  /* 0x0000003f00287213 */ /* 0x000fe20000000000 */
[----:B---3--:R-:W-:Y:S02]  /*14e0*/  VIADD R0, R43, 0x10 ;  /* 0x000000102b007836 */ /* 0x008fe40000000000 */
[----:B------:R-:W-:-:S03]  /*14f0*/  IMAD.HI.U32 R5, R250, R10, RZ ;  /* 0x0000000afa057227 */ /* 0x000fc600078e00ff */
[----:B------:R2:W-:Y:S01]  /*1500*/  STL [R1+0x3f74], R0 ;  /* 0x003f740001007387 */ /* 0x0005e20000100800 */
[----:B------:R-:W-:Y:S01]  /*1510*/  IABS R3, R0 ;  /* 0x0000000000037213 */ /* 0x000fe20000000000 */
[----:B------:R-:W-:Y:S02]  /*1520*/  IMAD.MOV R4, RZ, RZ, -R4 ;  /* 0x000000ffff047224 */ /* 0x000fe400078e0a04 */
[----:B------:R-:W-:Y:S02]  /*1530*/  IMAD.MOV R5, RZ, RZ, -R5 ;  /* 0x000000ffff057224 */ /* 0x000fe400078e0a05 */
[----:B------:R-:W-:Y:S01]  /*1540*/  IMAD R2, R249, R4, R9 ;  /* 0x00000004f9027224 */ /* 0x000fe200078e0209 */
[----:B------:R-:W-:Y:S01]  /*1550*/  IABS R9, R31 ;  /* 0x0000001f00097213 */ /* 0x000fe20000000000 */
[----:B------:R-:W-:-:S04]  /*1560*/  IMAD.HI.U32 R4, R250, R16, RZ ;  /* 0x00000010fa047227 */ /* 0x000fc800078e00ff */
[C---:B--2---:R-:W-:Y:S02]  /*1570*/  IMAD R0, R249.reuse, R8, R7 ;  /* 0x00000008f9007224 */ /* 0x044fe400078e0207 */
[----:B------:R-:W-:Y:S02]  /*1580*/  IMAD.MOV R4, RZ, RZ, -R4 ;  /* 0x000000ffff047224 */ /* 0x000fe400078e0a04 */
[----:B------:R-:W-:Y:S01]  /*1590*/  IMAD.HI.U32 R7, R250, R9, RZ ;  /* 0x00000009fa077227 */ /* 0x000fe200078e00ff */
[----:B------:R2:W-:Y:S03]  /*15a0*/  STL [R1+0x10], R0 ;  /* 0x0000100001007387 */ /* 0x0005e60000100800 */
[----:B------:R-:W-:Y:S01]  /*15b0*/  IMAD R16, R249, R4, R16 ;  /* 0x00000004f9107224 */ /* 0x000fe200078e0210 */
[----:B------:R3:W-:Y:S01]  /*15c0*/  STL [R1+0xc], R2 ;  /* 0x00000c0201007387 */ /* 0x0007e20000100800 */
[----:B------:R-:W-:-:S02]  /*15d0*/  VIADD R74, R43, 0x34 ;  /* 0x000000342b4a7836 */ /* 0x000fc40000000000 */
[C---:B------:R-:W-:Y:S02]  /*15e0*/  VIADD R72, R43.reuse, 0x39 ;  /* 0x000000392b487836 */ /* 0x040fe40000000000 */
[----:B------:R-:W-:Y:S02]  /*15f0*/  VIADD R62, R43, 0x3b ;  /* 0x0000003b2b3e7836 */ /* 0x000fe40000000000 */
[----:B--2---:R-:W-:Y:S01]  /*1600*/  IMAD R0, R249, R5, R10 ;  /* 0x00000005f9007224 */ /* 0x004fe200078e020a */
[----:B------:R-:W-:Y:S01]  /*1610*/  IADD3 R10, PT, PT, -R7, RZ, RZ ;  /* 0x000000ff070a7210 */ /* 0x000fe20007ffe1ff */
[C---:B------:R-:W-:Y:S01]  /*1620*/  VIADD R53, R43.reuse, 0x3c ;  /* 0x0000003c2b357836 */ /* 0x040fe20000000000 */
[C---:B------:R-:W-:Y:S01]  /*1630*/  IADD3 R7, PT, PT, R43.reuse, 0x17, RZ ;  /* 0x000000172b077810 */ /* 0x040fe20007ffe0ff */
[----:B---3--:R-:W-:Y:S01]  /*1640*/  IMAD.HI.U32 R2, R250, R3, RZ ;  /* 0x00000003fa027227 */ /* 0x008fe200078e00ff */
[----:B------:R2:W-:Y:S03]  /*1650*/  STL [R1+0x8], R0 ;  /* 0x0000080001007387 */ /* 0x0005e60000100800 */
[----:B------:R-:W-:Y:S01]  /*1660*/  IMAD.MOV R2, RZ, RZ, -R2 ;  /* 0x000000ffff027224 */ /* 0x000fe200078e0a02 */
[----:B------:R-:W-:Y:S01]  /*1670*/  STL [R1+0x3f78], R23 ;  /* 0x003f781701007387 */ /* 0x000fe20000100800 */
[----:B------:R-:W-:-:S02]  /*1680*/  VIADD R49, R43, 0x41 ;  /* 0x000000412b317836 */ /* 0x000fc40000000000 */
[----:B------:R-:W-:Y:S02]  /*1690*/  IMAD R2, R249, R2, R3 ;  /* 0x00000002f9027224 */ /* 0x000fe400078e0203 */
[----:B------:R-:W-:Y:S01]  /*16a0*/  IMAD.HI.U32 R3, R250, R20, RZ ;  /* 0x00000014fa037227 */ /* 0x000fe200078e00ff */
[----:B------:R-:W-:-:S03]  /*16b0*/  IABS R21, R49 ;  /* 0x0000003100157213 */ /* 0x000fc60000000000 */
[----:B--2---:R-:W-:Y:S01]  /*16c0*/  VIADD R0, R43, 0x13 ;  /* 0x000000132b007836 */ /* 0x004fe20000000000 */
[----:B------:R-:W-:Y:S01]  /*16d0*/  IADD3 R3, PT, PT, -R3, RZ, RZ ;  /* 0x000000ff03037210 */ /* 0x000fe20007ffe1ff */
[C---:B------:R-:W-:Y:S02]  /*16e0*/  VIADD R59, R43.reuse, 0x42 ;  /* 0x000000422b3b7836 */ /* 0x040fe40000000000 */
[----:B------:R-:W-:Y:S01]  /*16f0*/  VIADD R51, R43, 0x44 ;  /* 0x000000442b337836 */ /* 0x000fe20000000000 */
[----:B------:R2:W-:Y:S01]  /*1700*/  STL [R1+0x3f84], R0 ;  /* 0x003f840001007387 */ /* 0x0005e20000100800 */
[----:B------:R-:W-:Y:S01]  /*1710*/  IABS R8, R0 ;  /* 0x0000000000087213 */ /* 0x000fe20000000000 */
[----:B------:R-:W-:Y:S01]  /*1720*/  IMAD R20, R249, R3, R20 ;  /* 0x00000003f9147224 */ /* 0x000fe200078e0214 */
[----:B------:R-:W-:Y:S01]  /*1730*/  IABS R29, R59 ;  /* 0x0000003b001d7213 */ /* 0x000fe20000000000 */
[----:B------:R-:W-:Y:S01]  /*1740*/  STL [R1+0x3f7c], R39 ;  /* 0x003f7c2701007387 */ /* 0x000fe20000100800 */
[----:B------:R-:W-:-:S02]  /*1750*/  VIADD R57, R43, 0x4b ;  /* 0x0000004b2b397836 */ /* 0x000fc40000000000 */
[----:B------:R-:W-:Y:S01]  /*1760*/  IMAD.HI.U32 R5, R250, R8, RZ ;  /* 0x00000008fa057227 */ /* 0x000fe200078e00ff */
[----:B------:R-:W-:Y:S03]  /*1770*/  STL [R1+0x3f88], R31 ;  /* 0x003f881f01007387 */ /* 0x000fe60000100800 */
[C---:B--2---:R-:W-:Y:S01]  /*1780*/  VIADD R0, R43.reuse, 0x15 ;  /* 0x000000152b007836 */ /* 0x044fe20000000000 */
[----:B------:R2:W-:Y:S01]  /*1790*/  STL [R1+0x48c0], R2 ;  /* 0x0048c00201007387 */ /* 0x0005e20000100800 */
[----:B------:R-:W-:Y:S02]  /*17a0*/  IMAD.MOV R5, RZ, RZ, -R5 ;  /* 0x000000ffff057224 */ /* 0x000fe400078e0a05 */
[C---:B------:R-:W-:Y:S01]  /*17b0*/  VIADD R61, R43.reuse, 0x51 ;  /* 0x000000512b3d7836 */ /* 0x040fe20000000000 */
[----:B------:R-:W-:Y:S01]  /*17c0*/  IABS R11, R0 ;  /* 0x00000000000b7213 */ /* 0x000fe20000000000 */
[----:B------:R3:W-:Y:S01]  /*17d0*/  STL [R1+0x3f8c], R0 ;  /* 0x003f8c0001007387 */ /* 0x0007e20000100800 */
[----:B------:R-:W-:-:S02]  /*17e0*/  VIADD R60, R43, 0x53 ;  /* 0x000000532b3c7836 */ /* 0x000fc40000000000 */
[C---:B------:R-:W-:Y:S02]  /*17f0*/  VIADD R65, R43.reuse, 0x59 ;  /* 0x000000592b417836 */ /* 0x040fe40000000000 */
[----:B------:R-:W-:Y:S01]  /*1800*/  IMAD.MOV.U32 R4, RZ, RZ, R11 ;  /* 0x000000ffff047224 */ /* 0x000fe200078e000b */
[----:B------:R-:W-:Y:S01]  /*1810*/  IABS R11, R7 ;  /* 0x00000007000b7213 */ /* 0x000fe20000000000 */
[----:B--2---:R-:W-:Y:S02]  /*1820*/  VIADD R2, R43, 0x18 ;  /* 0x000000182b027836 */ /* 0x004fe40000000000 */
[----:B------:R-:W-:-:S04]  /*1830*/  IMAD.HI.U32 R3, R250, R4, RZ ;  /* 0x00000004fa037227 */ /* 0x000fc800078e00ff */
[----:B---3--:R-:W-:Y:S01]  /*1840*/  IMAD R0, R249, R5, R8 ;  /* 0x00000005f9007224 */ /* 0x008fe200078e0208 */
[----:B------:R-:W-:Y:S01]  /*1850*/  IADD3 R3, PT, PT, -R3, RZ, RZ ;  /* 0x000000ff03037210 */ /* 0x000fe20007ffe1ff */
[----:B------:R-:W-:Y:S01]  /*1860*/  IMAD R8, R249, R10, R9 ;  /* 0x0000000af9087224 */ /* 0x000fe200078e0209 */
[----:B------:R-:W-:Y:S01]  /*1870*/  IABS R9, R12 ;  /* 0x0000000c00097213 */ /* 0x000fe20000000000 */
[C---:B------:R-:W-:Y:S01]  /*1880*/  VIADD R70, R43.reuse, 0x61 ;  /* 0x000000612b467836 */ /* 0x040fe20000000000 */
[----:B------:R2:W-:Y:S01]  /*1890*/  STL [R1+0x28], R0 ;  /* 0x0000280001007387 */ /* 0x0005e20000100800 */
[C---:B------:R-:W-:Y:S02]  /*18a0*/  VIADD R69, R43.reuse, 0x64 ;  /* 0x000000642b457836 */ /* 0x040fe40000000000 */
[C---:B------:R-:W-:Y:S01]  /*18b0*/  VIADD R73, R43.reuse, 0x69 ;  /* 0x000000692b497836 */ /* 0x040fe20000000000 */
[----:B------:R3:W-:Y:S01]  /*18c0*/  STL [R1+0x3f94], R12 ;  /* 0x003f940c01007387 */ /* 0x0007e20000100800 */
[----:B------:R-:W-:-:S03]  /*18d0*/  VIADD R66, R43, 0x6c ;  /* 0x0000006c2b427836 */ /* 0x000fc60000000000 */
[----:B------:R4:W-:Y:S01]  /*18e0*/  STL [R1+0x3f98], R7 ;  /* 0x003f980701007387 */ /* 0x0009e20000100800 */
[----:B--2---:R-:W-:-:S03]  /*18f0*/  VIADD R0, R43, 0x19 ;  /* 0x000000192b007836 */ /* 0x004fc60000000000 */
[----:B------:R-:W-:Y:S01]  /*1900*/  STL [R1+0x3fa0], R2 ;  /* 0x003fa00201007387 */ /* 0x000fe20000100800 */
[----:B---3--:R-:W-:-:S03]  /*1910*/  IABS R12, R2 ;  /* 0x00000002000c7213 */ /* 0x008fc60000000000 */
[----:B------:R2:W-:Y:S01]  /*1920*/  STL [R1+0x3fa4], R0 ;  /* 0x003fa40001007387 */ /* 0x0005e20000100800 */
[----:B------:R-:W-:Y:S01]  /*1930*/  IABS R13, R0 ;  /* 0x00000000000d7213 */ /* 0x000fe20000000000 */
[----:B------:R-:W-:-:S04]  /*1940*/  IMAD.HI.U32 R5, R250, R12, RZ ;  /* 0x0000000cfa057227 */ /* 0x000fc800078e00ff */
[----:B----4-:R-:W-:-:S04]  /*1950*/  IMAD.HI.U32 R7, R250, R13, RZ ;  /* 0x0000000dfa077227 */ /* 0x010fc800078e00ff */
[----:B--2---:R-:W-:Y:S02]  /*1960*/  IMAD R0, R249, R3, R4 ;  /* 0x00000003f9007224 */ /* 0x004fe400078e0204 */
[----:B------:R-:W-:-:S03]  /*1970*/  IMAD.HI.U32 R3, R250, R9, RZ ;  /* 0x00000009fa037227 */ /* 0x000fc600078e00ff */
[----:B------:R2:W-:Y:S01]  /*1980*/  STL [R1+0x24], R0 ;  /* 0x0000240001007387 */ /* 0x0005e20000100800 */
[----:B------:R-:W-:-:S03]  /*1990*/  IMAD.HI.U32 R4, R250, R11, RZ ;  /* 0x0000000bfa047227 */ /* 0x000fc600078e00ff */
[----:B------:R-:W-:Y:S01]  /*19a0*/  STL [R1+0x3fa8], R27 ;  /* 0x003fa81b01007387 */ /* 0x000fe20000100800 */
[----:B------:R-:W-:Y:S01]  /*19b0*/  IMAD.MOV R10, RZ, RZ, -R3 ;  /* 0x000000ffff0a7224 */ /* 0x000fe200078e0a03 */
[----:B------:R-:W-:Y:S01]  /*19c0*/  IADD3 R4, PT, PT, -R4, RZ, RZ ;  /* 0x000000ff04047210 */ /* 0x000fe20007ffe1ff */
[----:B------:R-:W-:Y:S02]  /*19d0*/  IMAD.MOV R5, RZ, RZ, -R5 ;  /* 0x000000ffff057224 */ /* 0x000fe400078e0a05 */
[C---:B------:R-:W-:Y:S02]  /*19e0*/  IMAD R3, R249.reuse, R10, R9 ;  /* 0x0000000af9037224 */ /* 0x040fe400078e0209 */
[----:B------:R-:W-:Y:S02]  /*19f0*/  IMAD.MOV R22, RZ, RZ, -R7 ;  /* 0x000000ffff167224 */ /* 0x000fe400078e0a07 */
[C---:B------:R-:W-:Y:S01]  /*1a00*/  IMAD R2, R249.reuse, R4, R11 ;  /* 0x00000004f9027224 */ /* 0x040fe200078e020b */
[----:B------:R3:W-:Y:S01]  /*1a10*/  STL [R1+0x20], R3 ;  /* 0x0000200301007387 */ /* 0x0007e20000100800 */
[----:B--2---:R-:W-:-:S02]  /*1a20*/  IMAD R0, R249, R5, R12 ;  /* 0x00000005f9007224 */ /* 0x004fc400078e020c */
[C---:B------:R-:W-:Y:S01]  /*1a30*/  IMAD.HI.U32 R4, R250.reuse, R52, RZ ;  /* 0x00000034fa047227 */ /* 0x040fe200078e00ff */
[----:B------:R2:W-:Y:S03]  /*1a40*/  STL [R1+0x1c], R2 ;  /* 0x00001c0201007387 */ /* 0x0005e60000100800 */
[----:B------:R-:W-:Y:S01]  /*1a50*/  IMAD.MOV R4, RZ, RZ, -R4 ;  /* 0x000000ffff047224 */ /* 0x000fe200078e0a04 */
[----:B------:R4:W-:Y:S01]  /*1a60*/  STL [R1+0x18], R0 ;  /* 0x0000180001007387 */ /* 0x0009e20000100800 */
[C---:B---3--:R-:W-:Y:S01]  /*1a70*/  IMAD R3, R249.reuse, R22, R13 ;  /* 0x00000016f9037224 */ /* 0x048fe200078e020d */
[----:B------:R-:W-:Y:S01]  /*1a80*/  IABS R22, R25 ;  /* 0x0000001900167213 */ /* 0x000fe20000000000 */
[----:B------:R-:W-:Y:S02]  /*1a90*/  IMAD R52, R249, R4, R52 ;  /* 0x00000004f9347224 */ /* 0x000fe400078e0234 */
[C---:B--2---:R-:W-:Y:S01]  /*1aa0*/  VIADD R2, R43.reuse, 0x1d ;  /* 0x0000001d2b027836 */ /* 0x044fe20000000000 */
[----:B------:R-:W-:Y:S01]  /*1ab0*/  STL [R1+0x48cc], R3 ;  /* 0x0048cc0301007387 */ /* 0x000fe20000100800 */
[----:B------:R-:W-:Y:S01]  /*1ac0*/  IMAD.HI.U32 R5, R250, R22, RZ ;  /* 0x00000016fa057227 */ /* 0x000fe200078e00ff */
[----:B----4-:R-:W-:-:S02]  /*1ad0*/  IADD3 R0, PT, PT, R43, 0x1e, RZ ;  /* 0x0000001e2b007810 */ /* 0x010fc40007ffe0ff */
[----:B------:R-:W-:Y:S01]  /*1ae0*/  STL [R1+0x3fac], R37 ;  /* 0x003fac2501007387 */ /* 0x000fe20000100800 */
[----:B------:R-:W-:Y:S01]  /*1af0*/  IABS R10, R2 ;  /* 0x00000002000a7213 */ /* 0x000fe20000000000 */
[C---:B------:R-:W-:Y:S01]  /*1b00*/  IMAD.HI.U32 R4, R250.reuse, R50, RZ ;  /* 0x00000032fa047227 */ /* 0x040fe200078e00ff */
[----:B------:R-:W-:Y:S01]  /*1b10*/  IABS R11, R0 ;  /* 0x00000000000b7213 */ /* 0x000fe20000000000 */
[----:B------:R-:W-:Y:S02]  /*1b20*/  STL [R1+0x3fbc], R2 ;  /* 0x003fbc0201007387 */ /* 0x000fe40000100800 */
[----:B------:R-:W-:Y:S01]  /*1b30*/  IMAD.HI.U32 R7, R250, R10, RZ ;  /* 0x0000000afa077227 */ /* 0x000fe200078e00ff */
[----:B------:R-:W-:Y:S01]  /*1b40*/  IADD3 R4, PT, PT, -R4, RZ, RZ ;  /* 0x000000ff04047210 */ /* 0x000fe20007ffe1ff */
[----:B------:R-:W-:Y:S02]  /*1b50*/  STL [R1+0x3fb8], R25 ;  /* 0x003fb81901007387 */ /* 0x000fe40000100800 */
[----:B------:R-:W-:-:S02]  /*1b60*/  IMAD.MOV R5, RZ, RZ, -R5 ;  /* 0x000000ffff057224 */ /* 0x000fc400078e0a05 */
[----:B------:R2:W-:Y:S01]  /*1b70*/  STL [R1+0x3fc0], R0 ;  /* 0x003fc00001007387 */ /* 0x0005e20000100800 */
[----:B------:R-:W-:-:S04]  /*1b80*/  IMAD.HI.U32 R9, R250, R11, RZ ;  /* 0x0000000bfa097227 */ /* 0x000fc800078e00ff */
[----:B------:R-:W-:Y:S01]  /*1b90*/  IMAD.MOV R7, RZ, RZ, -R7 ;  /* 0x000000ffff077224 */ /* 0x000fe200078e0a07 */
[----:B------:R-:W-:Y:S01]  /*1ba0*/  IADD3 R12, PT, PT, -R9, RZ, RZ ;  /* 0x000000ff090c7210 */ /* 0x000fe20007ffe1ff */
[C---:B------:R-:W-:Y:S02]  /*1bb0*/  IMAD R22, R249.reuse, R5, R22 ;  /* 0x00000005f9167224 */ /* 0x040fe400078e0216 */
[----:B------:R-:W-:Y:S02]  /*1bc0*/  IMAD R50, R249, R4, R50 ;  /* 0x00000004f9327224 */ /* 0x000fe400078e0232 */
[----:B--2---:R-:W-:Y:S02]  /*1bd0*/  VIADD R0, R43, 0x1f ;  /* 0x0000001f2b007836 */ /* 0x004fe40000000000 */
[----:B------:R-:W-:Y:S02]  /*1be0*/  IMAD R3, R249, R12, R11 ;  /* 0x0000000cf9037224 */ /* 0x000fe400078e020b */
[----:B------:R-:W-:Y:S01]  /*1bf0*/  VIADD R2, R43, 0x20 ;  /* 0x000000202b027836 */ /* 0x000fe20000000000 */
[----:B------:R-:W-:Y:S01]  /*1c00*/  IABS R13, R0 ;  /* 0x00000000000d7213 */ /* 0x000fe20000000000 */
[----:B------:R2:W-:Y:S01]  /*1c10*/  STL [R1+0x3fc4], R0 ;  /* 0x003fc40001007387 */ /* 0x0005e20000100800 */
[----:B------:R-:W-:-:S04]  /*1c20*/  IMAD.HI.U32 R9, R250, R46, RZ ;  /* 0x0000002efa097227 */ /* 0x000fc800078e00ff */
[----:B------:R-:W-:Y:S02]  /*1c30*/  IMAD.MOV.U32 R5, RZ, RZ, R13 ;  /* 0x000000ffff057224 */ /* 0x000fe400078e000d */
[----:B------:R-:W-:Y:S02]  /*1c40*/  IMAD.MOV R9, RZ, RZ, -R9 ;  /* 0x000000ffff097224 */ /* 0x000fe400078e0a09 */
[----:B------:R-:W-:-:S04]  /*1c50*/  IMAD.HI.U32 R4, R250, R5, RZ ;  /* 0x00000005fa047227 */ /* 0x000fc800078e00ff */
[C---:B--2---:R-:W-:Y:S01]  /*1c60*/  IMAD R0, R249.reuse, R7, R10 ;  /* 0x00000007f9007224 */ /* 0x044fe200078e020a */
[----:B------:R-:W-:Y:S01]  /*1c70*/  IADD3 R4, PT, PT, -R4, RZ, RZ ;  /* 0x000000ff04047210 */ /* 0x000fe20007ffe1ff */
[----:B------:R-:W-:Y:S01]  /*1c80*/  IMAD.HI.U32 R7, R250, R48, RZ ;  /* 0x00000030fa077227 */ /* 0x000fe200078e00ff */
[----:B------:R-:W-:Y:S02]  /*1c90*/  IABS R10, R2 ;  /* 0x00000002000a7213 */ /* 0x000fe40000000000 */
[----:B------:R2:W-:Y:S01]  /*1ca0*/  STL [R1+0x3c], R0 ;  /* 0x00003c0001007387 */ /* 0x0005e20000100800 */
[----:B------:R-:W-:Y:S02]  /*1cb0*/  IMAD.MOV R7, RZ, RZ, -R7 ;  /* 0x000000ffff077224 */ /* 0x000fe400078e0a07 */
[C---:B------:R-:W-:Y:S01]  /*1cc0*/  IMAD R46, R249.reuse, R9, R46 ;  /* 0x00000009f92e7224 */ /* 0x040fe200078e022e */
[----:B------:R3:W-:Y:S01]  /*1cd0*/  STL [R1+0x38], R3 ;  /* 0x0000380301007387 */ /* 0x0007e20000100800 */
[----:B------:R-:W-:-:S03]  /*1ce0*/  IMAD R48, R249, R7, R48 ;  /* 0x00000007f9307224 */ /* 0x000fc600078e0230 */
[----:B------:R-:W-:Y:S01]  /*1cf0*/  STL [R1+0x3fc8], R2 ;  /* 0x003fc80201007387 */ /* 0x000fe20000100800 */
[----:B--2---:R-:W-:-:S04]  /*1d00*/  IADD3 R0, PT, PT, R43, 0x21, RZ ;  /* 0x000000212b007810 */ /* 0x004fc80007ffe0ff */
[----:B------:R-:W-:Y:S01]  /*1d10*/  IABS R11, R0 ;  /* 0x00000000000b7213 */ /* 0x000fe20000000000 */
[----:B------:R2:W-:Y:S01]  /*1d20*/  STL [R1+0x3fcc], R0 ;  /* 0x003fcc0001007387 */ /* 0x0005e20000100800 */
[----:B---3--:R-:W-:-:S03]  /*1d30*/  VIADD R3, R43, 0x24 ;  /* 0x000000242b037836 */ /* 0x008fc60000000000 */
[----:B------:R-:W-:Y:S02]  /*1d40*/  STL [R1+0x3fd0], R33 ;  /* 0x003fd02101007387 */ /* 0x000fe40000100800 */
[----:B------:R-:W-:Y:S02]  /*1d50*/  IABS R42, R3 ;  /* 0x00000003002a7213 */ /* 0x000fe40000000000 */
[----:B------:R-:W-:Y:S01]  /*1d60*/  STL [R1+0x3fd4], R35 ;  /* 0x003fd42301007387 */ /* 0x000fe20000100800 */
[----:B--2---:R-:W-:Y:S02]  /*1d70*/  IMAD R0, R249, R4, R5 ;  /* 0x00000004f9007224 */ /* 0x004fe400078e0205 */
[----:B------:R-:W-:-:S03]  /*1d80*/  IMAD.HI.U32 R5, R250, R11, RZ ;  /* 0x0000000bfa057227 */ /* 0x000fc600078e00ff */
[----:B------:R2:W-:Y:S01]  /*1d90*/  STL [R1+0x34], R0 ;  /* 0x0000340001007387 */ /* 0x0005e20000100800 */
[C---:B------:R-:W-:Y:S01]  /*1da0*/  IMAD.HI.U32 R4, R250.reuse, R10, RZ ;  /* 0x0000000afa047227 */ /* 0x040fe200078e00ff */
[----:B------:R-:W-:Y:S02]  /*1db0*/  IADD3 R12, PT, PT, -R5, RZ, RZ ;  /* 0x000000ff050c7210 */ /* 0x000fe40007ffe1ff */
[----:B------:R-:W-:Y:S01]  /*1dc0*/  STL [R1+0x3fd8], R3 ;  /* 0x003fd80301007387 */ /* 0x000fe20000100800 */
[----:B------:R-:W-:Y:S02]  /*1dd0*/  IMAD.MOV R4, RZ, RZ, -R4 ;  /* 0x000000ffff047224 */ /* 0x000fe400078e0a04 */
[----:B------:R-:W-:Y:S02]  /*1de0*/  VIADD R5, R43, 0x26 ;  /* 0x000000262b057836 */ /* 0x000fe40000000000 */
[----:B------:R-:W-:Y:S01]  /*1df0*/  IMAD R2, R249, R4, R10 ;  /* 0x00000004f9027224 */ /* 0x000fe200078e020a */
[----:B------:R-:W-:Y:S01]  /*1e00*/  IADD3 R10, PT, PT, R43, 0x25, RZ ;  /* 0x000000252b0a7810 */ /* 0x000fe20007ffe0ff */
[C---:B--2---:R-:W-:Y:S01]  /*1e10*/  IMAD R0, R249.reuse, R12, R11 ;  /* 0x0000000cf9007224 */ /* 0x044fe200078e020b */
[----:B------:R-:W-:Y:S01]  /*1e20*/  IABS R11, R5 ;  /* 0x00000005000b7213 */ /* 0x000fe20000000000 */
[----:B------:R-:W-:Y:S01]  /*1e30*/  IMAD.HI.U32 R4, R250, R42, RZ ;  /* 0x0000002afa047227 */ /* 0x000fe200078e00ff */
[----:B------:R2:W-:Y:S03]  /*1e40*/  STL [R1+0x30], R2 ;  /* 0x0000300201007387 */ /* 0x0005e60000100800 */
[----:B------:R-:W-:Y:S01]  /*1e50*/  IMAD.MOV R4, RZ, RZ, -R4 ;  /* 0x000000ffff047224 */ /* 0x000fe200078e0a04 */
[----:B------:R3:W-:Y:S03]  /*1e60*/  STL [R1+0x2c], R0 ;  /* 0x00002c0001007387 */ /* 0x0007e60000100800 */
[----:B------:R-:W-:Y:S01]  /*1e70*/  IMAD R42, R249, R4, R42 ;  /* 0x00000004f92a7224 */ /* 0x000fe200078e022a */
[----:B------:R4:W-:Y:S01]  /*1e80*/  STL [R1+0x3fdc], R10 ;  /* 0x003fdc0a01007387 */ /* 0x0009e20000100800 */
[----:B--2---:R-:W-:-:S03]  /*1e90*/  VIADD R2, R43, 0x27 ;  /* 0x000000272b027836 */ /* 0x004fc60000000000 */
[----:B------:R2:W-:Y:S01]  /*1ea0*/  STL [R1+0x3fe0], R5 ;  /* 0x003fe00501007387 */ /* 0x0005e20000100800 */
[----:B---3--:R-:W-:Y:S02]  /*1eb0*/  IADD3 R0, PT, PT, R43, 0x28, RZ ;  /* 0x000000282b007810 */ /* 0x008fe40007ffe0ff */
[----:B------:R-:W-:Y:S01]  /*1ec0*/  IABS R13, R2 ;  /* 0x00000002000d7213 */ /* 0x000fe20000000000 */
[----:B------:R-:W-:Y:S01]  /*1ed0*/  STL [R1+0x3fe4], R2 ;  /* 0x003fe40201007387 */ /* 0x000fe20000100800 */
[----:B----4-:R-:W-:Y:S02]  /*1ee0*/  IABS R10, R10 ;  /* 0x0000000a000a7213 */ /* 0x010fe40000000000 */
[----:B------:R-:W-:Y:S01]  /*1ef0*/  IABS R15, R0 ;  /* 0x00000000000f7213 */ /* 0x000fe20000000000 */
[----:B------:R3:W-:Y:S01]  /*1f00*/  STL [R1+0x3fe8], R0 ;  /* 0x003fe80001007387 */ /* 0x0007e20000100800 */
[----:B--2---:R-:W-:-:S04]  /*1f10*/  IMAD.HI.U32 R5, R250, R11, RZ ;  /* 0x0000000bfa057227 */ /* 0x004fc800078e00ff */
[----:B------:R-:W-:-:S04]  /*1f20*/  IMAD.HI.U32 R4, R250, R10, RZ ;  /* 0x0000000afa047227 */ /* 0x000fc800078e00ff */
[----:B------:R-:W-:Y:S01]  /*1f30*/  IMAD.HI.U32 R9, R250, R15, RZ ;  /* 0x0000000ffa097227 */ /* 0x000fe200078e00ff */
[----:B------:R-:W-:-:S03]  /*1f40*/  IADD3 R4, PT, PT, -R4, RZ, RZ ;  /* 0x000000ff04047210 */ /* 0x000fc60007ffe1ff */
[----:B---3--:R-:W-:Y:S01]  /*1f50*/  VIADD R0, R43, 0x29 ;  /* 0x000000292b007836 */ /* 0x008fe20000000000 */
[----:B------:R-:W-:Y:S01]  /*1f60*/  IADD3 R28, PT, PT, -R9, RZ, RZ ;  /* 0x000000ff091c7210 */ /* 0x000fe20007ffe1ff */
[----:B------:R-:W-:Y:S02]  /*1f70*/  IMAD.MOV R12, RZ, RZ, -R5 ;  /* 0x000000ffff0c7224 */ /* 0x000fe400078e0a05 */
[----:B------:R-:W-:Y:S01]  /*1f80*/  IMAD.HI.U32 R7, R250, R13, RZ ;  /* 0x0000000dfa077227 */ /* 0x000fe200078e00ff */
[----:B------:R-:W-:Y:S01]  /*1f90*/  IABS R5, R0 ;  /* 0x0000000000057213 */ /* 0x000fe20000000000 */
[----:B------:R-:W-:Y:S02]  /*1fa0*/  STL [R1+0x3fec], R0 ;  /* 0x003fec0001007387 */ /* 0x000fe40000100800 */
[C---:B------:R-:W-:Y:S02]  /*1fb0*/  IMAD R4, R249.reuse, R4, R10 ;  /* 0x00000004f9047224 */ /* 0x040fe400078e020a */
[----:B------:R-:W-:-:S02]  /*1fc0*/  IMAD R2, R249, R12, R11 ;  /* 0x0000000cf9027224 */ /* 0x000fc400078e020b */
[----:B------:R-:W-:Y:S01]  /*1fd0*/  IMAD.MOV R26, RZ, RZ, -R7 ;  /* 0x000000ffff1a7224 */ /* 0x000fe200078e0a07 */
[----:B------:R2:W-:Y:S04]  /*1fe0*/  STL [R1+0x48d0], R4 ;  /* 0x0048d00401007387 */ /* 0x0005e80000100800 */
[----:B------:R3:W-:Y:S01]  /*1ff0*/  STL [R1+0x50], R2 ;  /* 0x0000500201007387 */ /* 0x0007e20000100800 */
[C---:B--2---:R-:W-:Y:S01]  /*2000*/  IMAD R4, R249.reuse, R26, R13 ;  /* 0x0000001af9047224 */ /* 0x044fe200078e020d */
[----:B------:R-:W-:Y:S01]  /*2010*/  IABS R13, R64 ;  /* 0x00000040000d7213 */ /* 0x000fe20000000000 */
[----:B------:R-:W-:Y:S02]  /*2020*/  IMAD.MOV.U32 R26, RZ, RZ, R5 ;  /* 0x000000ffff1a7224 */ /* 0x000fe400078e0005 */
[----:B---3--:R-:W-:Y:S01]  /*2030*/  IMAD R2, R249, R28, R15 ;  /* 0x0000001cf9027224 */ /* 0x008fe200078e020f */
[----:B------:R2:W-:Y:S01]  /*2040*/  STL [R1+0x4c], R4 ;  /* 0x00004c0401007387 */ /* 0x0005e20000100800 */
[----:B------:R-:W-:Y:S01]  /*2050*/  IMAD.HI.U32 R5, R250, R26, RZ ;  /* 0x0000001afa057227 */ /* 0x000fe200078e00ff */
[----:B------:R-:W-:-:S02]  /*2060*/  IABS R15, R41 ;  /* 0x00000029000f7213 */ /* 0x000fc40000000000 */
[----:B------:R3:W-:Y:S01]  /*2070*/  STL [R1+0x48], R2 ;  /* 0x0000480201007387 */ /* 0x0007e20000100800 */
[----:B------:R-:W-:Y:S01]  /*2080*/  IMAD.HI.U32 R7, R250, R13, RZ ;  /* 0x0000000dfa077227 */ /* 0x000fe200078e00ff */
[----:B------:R-:W-:-:S03]  /*2090*/  IADD3 R5, PT, PT, -R5, RZ, RZ ;  /* 0x000000ff05057210 */ /* 0x000fc60007ffe1ff */
[----:B------:R-:W-:Y:S01]  /*20a0*/  IMAD.HI.U32 R9, R250, R15, RZ ;  /* 0x0000000ffa097227 */ /* 0x000fe200078e00ff */
[----:B------:R-:W-:-:S03]  /*20b0*/  IADD3 R28, PT, PT, -R7, RZ, RZ ;  /* 0x000000ff071c7210 */ /* 0x000fc60007ffe1ff */
[C---:B--2---:R-:W-:Y:S02]  /*20c0*/  VIADD R4, R43.reuse, 0x2a ;  /* 0x0000002a2b047836 */ /* 0x044fe40000000000 */
[----:B---3--:R-:W-:Y:S02]  /*20d0*/  VIADD R2, R43, 0x2d ;  /* 0x0000002d2b027836 */ /* 0x008fe40000000000 */
[----:B------:R-:W-:Y:S01]  /*20e0*/  IMAD R26, R249, R5, R26 ;  /* 0x00000005f91a7224 */ /* 0x000fe200078e021a */
[----:B------:R-:W-:Y:S01]  /*20f0*/  IABS R11, R4 ;  /* 0x00000004000b7213 */ /* 0x000fe20000000000 */
[----:B------:R2:W-:Y:S01]  /*2100*/  STL [R1+0x3ff0], R4 ;  /* 0x003ff00401007387 */ /* 0x0005e20000100800 */
[----:B------:R-:W-:Y:S01]  /*2110*/  IABS R17, R2 ;  /* 0x0000000200117213 */ /* 0x000fe20000000000 */
[----:B------:R-:W-:Y:S02]  /*2120*/  IMAD.MOV R30, RZ, RZ, -R9 ;  /* 0x000000ffff1e7224 */ /* 0x000fe400078e0a09 */
[----:B------:R-:W-:Y:S01]  /*2130*/  STL [R1+0x3ff4], R64 ;  /* 0x003ff44001007387 */ /* 0x000fe20000100800 */
[----:B------:R-:W-:-:S03]  /*2140*/  IMAD.HI.U32 R5, R250, R11, RZ ;  /* 0x0000000bfa057227 */ /* 0x000fc600078e00ff */
[----:B------:R-:W-:Y:S01]  /*2150*/  STL [R1+0x3ff8], R41 ;  /* 0x003ff82901007387 */ /* 0x000fe20000100800 */
[----:B------:R-:W-:Y:S01]  /*2160*/  IMAD.HI.U32 R10, R250, R17, RZ ;  /* 0x00000011fa0a7227 */ /* 0x000fe200078e00ff */
[----:B--2---:R-:W-:Y:S02]  /*2170*/  IADD3 R4, PT, PT, R43, 0x2f, RZ ;  /* 0x0000002f2b047810 */ /* 0x004fe40007ffe0ff */
[----:B------:R2:W-:Y:S01]  /*2180*/  STL [R1+0x3ffc], R2 ;  /* 0x003ffc0201007387 */ /* 0x0005e20000100800 */
[----:B------:R-:W-:Y:S02]  /*2190*/  IMAD.MOV R12, RZ, RZ, -R5 ;  /* 0x000000ffff0c7224 */ /* 0x000fe400078e0a05 */
[----:B------:R-:W-:Y:S02]  /*21a0*/  IMAD.MOV R32, RZ, RZ, -R10 ;  /* 0x000000ffff207224 */ /* 0x000fe400078e0a0a */
[C---:B------:R-:W-:Y:S01]  /*21b0*/  IMAD R10, R249.reuse, R28, R13 ;  /* 0x0000001cf90a7224 */ /* 0x040fe200078e020d */
[----:B------:R-:W-:Y:S01]  /*21c0*/  IABS R13, R4 ;  /* 0x00000004000d7213 */ /* 0x000fe20000000000 */
[C---:B------:R-:W-:Y:S01]  /*21d0*/  IMAD R5, R249.reuse, R32, R17 ;  /* 0x00000020f9057224 */ /* 0x040fe200078e0211 */
[----:B------:R-:W-:Y:S01]  /*21e0*/  IABS R17, R47 ;  /* 0x0000002f00117213 */ /* 0x000fe20000000000 */
[----:B------:R-:W-:-:S02]  /*21f0*/  IMAD R28, R249, R30, R15 ;  /* 0x0000001ef91c7224 */ /* 0x000fc400078e020f */
[----:B--2---:R-:W-:-:S05]  /*2200*/  VIADD R2, R43, 0x2e ;  /* 0x0000002e2b027836 */ /* 0x004fca0000000000 */
[----:B------:R2:W-:Y:S01]  /*2210*/  STL [R1+0x4000], R2 ;  /* 0x0040000201007387 */ /* 0x0005e20000100800 */
[----:B------:R-:W-:Y:S01]  /*2220*/  IABS R7, R2 ;  /* 0x0000000200077213 */ /* 0x000fe20000000000 */
[----:B--2---:R-:W-:Y:S02]  /*2230*/  IMAD R2, R249, R12, R11 ;  /* 0x0000000cf9027224 */ /* 0x004fe400078e020b */
[----:B------:R-:W-:-:S03]  /*2240*/  IMAD.HI.U32 R11, R250, R17, RZ ;  /* 0x00000011fa0b7227 */ /* 0x000fc600078e00ff */
[----:B------:R2:W-:Y:S01]  /*2250*/  STL [R1+0x44], R2 ;  /* 0x0000440201007387 */ /* 0x0005e20000100800 */
[----:B------:R-:W-:-:S03]  /*2260*/  IMAD.MOV R34, RZ, RZ, -R11 ;  /* 0x000000ffff227224 */ /* 0x000fc600078e0a0b */
[----:B------:R3:W-:Y:S04]  /*2270*/  STL [R1+0x40], R5 ;  /* 0x0000400501007387 */ /* 0x0007e80000100800 */
[----:B------:R4:W-:Y:S01]  /*2280*/  STL [R1+0x4004], R4 ;  /* 0x0040040401007387 */ /* 0x0009e20000100800 */
[----:B--2---:R-:W-:Y:S02]  /*2290*/  VIADD R2, R43, 0x30 ;  /* 0x000000302b027836 */ /* 0x004fe40000000000 */
[----:B---3--:R-:W-:-:S03]  /*22a0*/  IMAD.HI.U32 R5, R250, R7, RZ ;  /* 0x00000007fa057227 */ /* 0x008fc600078e00ff */
[----:B------:R-:W-:Y:S01]  /*22b0*/  IABS R15, R2 ;  /* 0x00000002000f7213 */ /* 0x000fe20000000000 */
[----:B------:R2:W-:Y:S01]  /*22c0*/  STL [R1+0x4008], R2 ;  /* 0x0040080201007387 */ /* 0x0005e20000100800 */
[----:B------:R-:W-:-:S03]  /*22d0*/  IMAD.MOV R12, RZ, RZ, -R5 ;  /* 0x000000ffff0c7224 */ /* 0x000fc600078e0a05 */
[C---:B------:R-:W-:Y:S01]  /*22e0*/  IMAD.HI.U32 R9, R250.reuse, R15, RZ ;  /* 0x0000000ffa097227 */ /* 0x040fe200078e00ff */
[----:B------:R-:W-:Y:S03]  /*22f0*/  STL [R1+0x400c], R47 ;  /* 0x00400c2f01007387 */ /* 0x000fe60000100800 */
[----:B------:R-:W-:Y:S01]  /*2300*/  IMAD R5, R249, R12, R7 ;  /* 0x0000000cf9057224 */ /* 0x000fe200078e0207 */
[----:B------:R-:W-:Y:S01]  /*2310*/  STL [R1+0x4010], R45 ;  /* 0x0040102d01007387 */ /* 0x000fe20000100800 */
[----:B------:R-:W-:-:S03]  /*2320*/  IMAD.HI.U32 R7, R250, R13, RZ ;  /* 0x0000000dfa077227 */ /* 0x000fc600078e00ff */
[----:B------:R3:W-:Y:S01]  /*2330*/  STL [R1+0x48d4], R5 ;  /* 0x0048d40501007387 */ /* 0x0007e20000100800 */
[----:B------:R-:W-:Y:S01]  /*2340*/  IMAD.MOV R32, RZ, RZ, -R9 ;  /* 0x000000ffff207224 */ /* 0x000fe200078e0a09 */
[----:B------:R-:W-:Y:S01]  /*2350*/  IADD3 R30, PT, PT, -R7, RZ, RZ ;  /* 0x000000ff071e7210 */ /* 0x000fe20007ffe1ff */
[----:B------:R-:W-:Y:S01]  /*2360*/  IMAD.HI.U32 R12, R250, R19, RZ ;  /* 0x00000013fa0c7227 */ /* 0x000fe200078e00ff */
[----:B------:R-:W-:Y:S03]  /*2370*/  STL [R1+0x4014], R63 ;  /* 0x0040143f01007387 */ /* 0x000fe60000100800 */
[C---:B----4-:R-:W-:Y:S01]  /*2380*/  IMAD R4, R249.reuse, R30, R13 ;  /* 0x0000001ef9047224 */ /* 0x050fe200078e020d */
[----:B------:R-:W-:Y:S01]  /*2390*/  IADD3 R12, PT, PT, -R12, RZ, RZ ;  /* 0x000000ff0c0c7210 */ /* 0x000fe20007ffe1ff */
[----:B--2---:R-:W-:Y:S02]  /*23a0*/  IMAD R2, R249, R32, R15 ;  /* 0x00000020f9027224 */ /* 0x004fe400078e020f */
[----:B---3--:R-:W-:Y:S01]  /*23b0*/  VIADD R5, R43, 0x35 ;  /* 0x000000352b057836 */ /* 0x008fe20000000000 */
[----:B------:R2:W-:Y:S01]  /*23c0*/  STL [R1+0x64], R4 ;  /* 0x0000640401007387 */ /* 0x0005e20000100800 */
[C---:B------:R-:W-:Y:S01]  /*23d0*/  IMAD R30, R249.reuse, R34, R17 ;  /* 0x00000022f91e7224 */ /* 0x040fe200078e0211 */
[----:B------:R-:W-:Y:S01]  /*23e0*/  IABS R34, R74 ;  /* 0x0000004a00227213 */ /* 0x000fe20000000000 */
[----:B------:R-:W-:Y:S01]  /*23f0*/  IMAD R32, R249, R12, R19 ;  /* 0x0000000cf9207224 */ /* 0x000fe200078e0213 */
[----:B------:R3:W-:Y:S01]  /*2400*/  STL [R1+0x60], R2 ;  /* 0x0000600201007387 */ /* 0x0007e20000100800 */
[----:B------:R-:W-:Y:S01]  /*2410*/  IABS R13, R5 ;  /* 0x00000005000d7213 */ /* 0x000fe20000000000 */
[----:B------:R-:W-:-:S02]  /*2420*/  IMAD.HI.U32 R7, R250, R40, RZ ;  /* 0x00000028fa077227 */ /* 0x000fc400078e00ff */
[----:B------:R-:W-:Y:S01]  /*2430*/  STL [R1+0x4018], R74 ;  /* 0x0040184a01007387 */ /* 0x000fe20000100800 */
[C---:B--2---:R-:W-:Y:S01]  /*2440*/  IADD3 R4, PT, PT, R43.reuse, 0x36, RZ ;  /* 0x000000362b047810 */ /* 0x044fe20007ffe0ff */
[C---:B------:R-:W-:Y:S02]  /*2450*/  IMAD.HI.U32 R9, R250.reuse, R13, RZ ;  /* 0x0000000dfa097227 */ /* 0x040fe400078e00ff */
[----:B------:R2:W-:Y:S01]  /*2460*/  STL [R1+0x401c], R5 ;  /* 0x00401c0501007387 */ /* 0x0005e20000100800 */
[----:B------:R-:W-:Y:S01]  /*2470*/  IABS R15, R4 ;  /* 0x00000004000f7213 */ /* 0x000fe20000000000 */
[----:B---3--:R-:W-:Y:S02]  /*2480*/  VIADD R2, R43, 0x37 ;  /* 0x000000372b027836 */ /* 0x008fe40000000000 */
[----:B------:R-:W-:Y:S01]  /*2490*/  STL [R1+0x4020], R4 ;  /* 0x0040200401007387 */ /* 0x000fe20000100800 */
[----:B------:R-:W-:Y:S02]  /*24a0*/  IMAD.MOV R36, RZ, RZ, -R9 ;  /* 0x000000ffff247224 */ /* 0x000fe400078e0a09 */
[----:B------:R-:W-:Y:S01]  /*24b0*/  IMAD.HI.U32 R11, R250, R15, RZ ;  /* 0x0000000ffa0b7227 */ /* 0x000fe200078e00ff */
[----:B------:R3:W-:Y:S01]  /*24c0*/  STL [R1+0x4024], R2 ;  /* 0x0040240201007387 */ /* 0x0007e20000100800 */
[----:B------:R-:W-:-:S02]  /*24d0*/  IABS R17, R2 ;  /* 0x0000000200117213 */ /* 0x000fc40000000000 */
[----:B------:R-:W-:Y:S01]  /*24e0*/  IMAD.MOV R7, RZ, RZ, -R7 ;  /* 0x000000ffff077224 */ /* 0x000fe200078e0a07 */
[----:B------:R-:W-:Y:S02]  /*24f0*/  IADD3 R38, PT, PT, -R11, RZ, RZ ;  /* 0x000000ff0b267210 */ /* 0x000fe40007ffe1ff */
[C---:B------:R-:W-:Y:S01]  /*2500*/  IMAD.HI.U32 R12, R250.reuse, R17, RZ ;  /* 0x00000011fa0c7227 */ /* 0x040fe200078e00ff */
[C---:B--2---:R-:W-:Y:S02]  /*2510*/  IADD3 R5, PT, PT, R43.reuse, 0x3e, RZ ;  /* 0x0000003e2b057810 */ /* 0x044fe40007ffe0ff */
[----:B---3--:R-:W-:Y:S01]  /*2520*/  IADD3 R2, PT, PT, R43, 0x38, RZ ;  /* 0x000000382b027810 */ /* 0x008fe20007ffe0ff */
[----:B------:R-:W-:Y:S02]  /*2530*/  IMAD.MOV R12, RZ, RZ, -R12 ;  /* 0x000000ffff0c7224 */ /* 0x000fe400078e0a0c */
[C---:B------:R-:W-:Y:S01]  /*2540*/  IMAD R4, R249.reuse, R38, R15 ;  /* 0x00000026f9047224 */ /* 0x040fe200078e020f */
[----:B------:R-:W-:Y:S01]  /*2550*/  IABS R9, R2 ;  /* 0x0000000200097213 */ /* 0x000fe20000000000 */
[----:B------:R2:W-:Y:S01]  /*2560*/  STL [R1+0x46d8], R2 ;  /* 0x0046d80201007387 */ /* 0x0005e20000100800 */
[----:B------:R-:W-:Y:S01]  /*2570*/  IMAD R40, R249, R7, R40 ;  /* 0x00000007f9287224 */ /* 0x000fe200078e0228 */
[----:B------:R-:W-:Y:S01]  /*2580*/  IABS R38, R72 ;  /* 0x0000004800267213 */ /* 0x000fe20000000000 */
[----:B------:R-:W-:Y:S01]  /*2590*/  IMAD.HI.U32 R7, R250, R34, RZ ;  /* 0x00000022fa077227 */ /* 0x000fe200078e00ff */
[----:B------:R-:W-:-:S03]  /*25a0*/  IABS R15, R62 ;  /* 0x0000003e000f7213 */ /* 0x000fc60000000000 */
[----:B------:R-:W-:Y:S02]  /*25b0*/  IMAD.MOV R7, RZ, RZ, -R7 ;  /* 0x000000ffff077224 */ /* 0x000fe400078e0a07 */
[----:B------:R-:W-:-:S04]  /*25c0*/  IMAD.HI.U32 R11, R250, R15, RZ ;  /* 0x0000000ffa0b7227 */ /* 0x000fc800078e00ff */
[C---:B--2---:R-:W-:Y:S01]  /*25d0*/  IMAD R2, R249.reuse, R36, R13 ;  /* 0x00000024f9027224 */ /* 0x044fe200078e020d */
[----:B------:R-:W-:Y:S01]  /*25e0*/  IABS R13, R68 ;  /* 0x00000044000d7213 */ /* 0x000fe20000000000 */
[----:B------:R-:W-:Y:S02]  /*25f0*/  IMAD R34, R249, R7, R34 ;  /* 0x00000007f9227224 */ /* 0x000fe400078e0222 */
[C---:B------:R-:W-:Y:S01]  /*2600*/  IMAD.HI.U32 R7, R250.reuse, R9, RZ ;  /* 0x00000009fa077227 */ /* 0x040fe200078e00ff */
[----:B------:R2:W-:Y:S03]  /*2610*/  STL [R1+0x5c], R2 ;  /* 0x00005c0201007387 */ /* 0x0005e60000100800 */
[----:B------:R-:W-:Y:S01]  /*2620*/  IMAD.MOV R44, RZ, RZ, -R11 ;  /* 0x000000ffff2c7224 */ /* 0x000fe200078e0a0b */
[----:B------:R3:W-:Y:S01]  /*2630*/  STL [R1+0x58], R4 ;  /* 0x0000580401007387 */ /* 0x0007e20000100800 */
[----:B------:R-:W-:-:S04]  /*2640*/  IMAD.HI.U32 R11, R250, R21, RZ ;  /* 0x00000015fa0b7227 */ /* 0x000fc800078e00ff */
[----:B--2---:R-:W-:Y:S01]  /*2650*/  IMAD R2, R249, R12, R17 ;  /* 0x0000000cf9027224 */ /* 0x004fe200078e0211 */
[----:B------:R-:W-:Y:S01]  /*2660*/  IABS R17, R53 ;  /* 0x0000003500117213 */ /* 0x000fe20000000000 */
[----:B---3--:R-:W-:-:S03]  /*2670*/  VIADD R4, R43, 0x3f ;  /* 0x0000003f2b047836 */ /* 0x008fc60000000000 */
[----:B------:R2:W-:Y:S04]  /*2680*/  STL [R1+0x54], R2 ;  /* 0x0000540201007387 */ /* 0x0005e80000100800 */
[----:B------:R-:W-:Y:S04]  /*2690*/  STL [R1+0x46d4], R72 ;  /* 0x0046d44801007387 */ /* 0x000fe80000100800 */
[----:B------:R-:W-:Y:S01]  /*26a0*/  STL [R1+0x46d0], R68 ;  /* 0x0046d04401007387 */ /* 0x000fe20000100800 */
[----:B--2---:R-:W-:Y:S01]  /*26b0*/  MOV R2, R6 ;  /* 0x0000000600027202 */ /* 0x004fe20000000f00 */
[----:B------:R-:W-:-:S02]  /*26c0*/  IMAD.MOV R6, RZ, RZ, -R7 ;  /* 0x000000ffff067224 */ /* 0x000fc400078e0a07 */
[----:B------:R-:W-:Y:S01]  /*26d0*/  STL [R1+0x46cc], R62 ;  /* 0x0046cc3e01007387 */ /* 0x000fe20000100800 */
[----:B------:R-:W-:-:S03]  /*26e0*/  IMAD.HI.U32 R7, R250, R38, RZ ;  /* 0x00000026fa077227 */ /* 0x000fc600078e00ff */
[----:B------:R-:W-:Y:S01]  /*26f0*/  STL [R1+0x46c8], R53 ;  /* 0x0046c83501007387 */ /* 0x000fe20000100800 */
[----:B------:R-:W-:Y:S01]  /*2700*/  @!P6 IMAD.MOV R2, RZ, RZ, -R2 ;  /* 0x000000ffff02e224 */ /* 0x000fe200078e0a02 */
[C---:B------:R-:W-:Y:S01]  /*2710*/  ISETP.GT.U32.AND P6, PT, R249.reuse, R24, PT ;  /* 0x00000018f900720c */ /* 0x040fe20003fc4070 */
[----:B------:R-:W-:Y:S02]  /*2720*/  IMAD R6, R249, R6, R9 ;  /* 0x00000006f9067224 */ /* 0x000fe400078e0209 */
[C---:B------:R-:W-:Y:S01]  /*2730*/  IMAD.HI.U32 R9, R250.reuse, R13, RZ ;  /* 0x0000000dfa097227 */ /* 0x040fe200078e00ff */
[----:B------:R2:W-:Y:S03]  /*2740*/  STL [R1+0x248], R2 ;  /* 0x0002480201007387 */ /* 0x0005e60000100800 */
[----:B------:R-:W-:Y:S01]  /*2750*/  IMAD.MOV R12, RZ, RZ, -R7 ;  /* 0x000000ffff0c7224 */ /* 0x000fe200078e0a07 */
[----:B------:R-:W-:Y:S01]  /*2760*/  IADD3 R36, PT, PT, -R9, RZ, RZ ;  /* 0x000000ff09247210 */ /* 0x000fe20007ffe1ff */
[----:B------:R-:W-:Y:S01]  /*2770*/  IMAD.HI.U32 R7, R250, R17, RZ ;  /* 0x00000011fa077227 */ /* 0x000fe200078e00ff */
[----:B------:R-:W-:Y:S03]  /*2780*/  STL [R1+0x48d8], R6 ;  /* 0x0048d80601007387 */ /* 0x000fe60000100800 */
[----:B------:R-:W-:Y:S01]  /*2790*/  @!P6 IMAD.IADD R24, R24, 0x1, -R249 ;  /* 0x000000011818e824 */ /* 0x000fe200078e0af9 */
[----:B--2---:R-:W-:Y:S01]  /*27a0*/  IADD3 R2, PT, PT, R43, 0x3d, RZ ;  /* 0x0000003d2b027810 */ /* 0x004fe20007ffe0ff */
[----:B------:R-:W-:-:S02]  /*27b0*/  IMAD.MOV R54, RZ, RZ, -R7 ;  /* 0x000000ffff367224 */ /* 0x000fc400078e0a07 */
[C---:B------:R-:W-:Y:S01]  /*27c0*/  IMAD R38, R249.reuse, R12, R38 ;  /* 0x0000000cf9267224 */ /* 0x040fe200078e0226 */
[C---:B------:R-:W-:Y:S01]  /*27d0*/  ISETP.GT.U32.AND P6, PT, R249.reuse, R24, PT ;  /* 0x00000018f900720c */ /* 0x040fe20003fc4070 */
[----:B------:R2:W-:Y:S01]  /*27e0*/  STL [R1+0x46c4], R2 ;  /* 0x0046c40201007387 */ /* 0x0005e20000100800 */
[----:B------:R-:W-:Y:S01]  /*27f0*/  IABS R9, R2 ;  /* 0x0000000200097213 */ /* 0x000fe20000000000 */
[C---:B------:R-:W-:Y:S02]  /*2800*/  IMAD R12, R249.reuse, R36, R13 ;  /* 0x00000024f90c7224 */ /* 0x040fe400078e020d */
[----:B------:R-:W-:Y:S01]  /*2810*/  IMAD R36, R249, R44, R15 ;  /* 0x0000002cf9247224 */ /* 0x000fe200078e020f */
[----:B------:R3:W-:Y:S01]  /*2820*/  STL [R1+0x46c0], R5 ;  /* 0x0046c00501007387 */ /* 0x0007e20000100800 */
[----:B------:R-:W-:Y:S01]  /*2830*/  IMAD.HI.U32 R7, R250, R9, RZ ;  /* 0x00000009fa077227 */ /* 0x000fe200078e00ff */
[----:B------:R-:W-:Y:S02]  /*2840*/  IABS R15, R5 ;  /* 0x00000005000f7213 */ /* 0x000fe40000000000 */
[----:B------:R-:W-:Y:S01]  /*2850*/  STL [R1+0x46bc], R4 ;  /* 0x0046bc0401007387 */ /* 0x000fe20000100800 */
[----:B--2---:R-:W-:-:S02]  /*2860*/  VIADD R2, R43, 0x40 ;  /* 0x000000402b027836 */ /* 0x004fc40000000000 */
[----:B------:R-:W-:Y:S01]  /*2870*/  @!P6 IADD3 R24, PT, PT, R24, -R249, RZ ;  /* 0x800000f91818e210 */ /* 0x000fe20007ffe0ff */
[----:B------:R-:W-:Y:S01]  /*2880*/  IMAD.MOV R44, RZ, RZ, -R7 ;  /* 0x000000ffff2c7224 */ /* 0x000fe200078e0a07 */
[C---:B------:R-:W-:Y:S01]  /*2890*/  ISETP.GT.U32.AND P6, PT, R249.reuse, R14, PT ;  /* 0x0000000ef900720c */ /* 0x040fe20003fc4070 */
[----:B------:R2:W-:Y:S01]  /*28a0*/  STL [R1+0x46b8], R2 ;  /* 0x0046b80201007387 */ /* 0x0005e20000100800 */
[----:B------:R-:W-:Y:S01]  /*28b0*/  IABS R19, R2 ;  /* 0x0000000200137213 */ /* 0x000fe20000000000 */
[----:B------:R-:W-:Y:S01]  /*28c0*/  IMAD R13, R249, R54, R17 ;  /* 0x00000036f90d7224 */ /* 0x000fe200078e0211 */
[----:B------:R-:W-:Y:S01]  /*28d0*/  IABS R17, R4 ;  /* 0x0000000400117213 */ /* 0x000fe20000000000 */
[----:B------:R-:W-:Y:S01]  /*28e0*/  IMAD.HI.U32 R7, R250, R15, RZ ;  /* 0x0000000ffa077227 */ /* 0x000fe200078e00ff */
[----:B------:R-:W-:Y:S03]  /*28f0*/  STL [R1+0x46b4], R49 ;  /* 0x0046b43101007387 */ /* 0x000fe60000100800 */
[----:B---3--:R-:W-:-:S02]  /*2900*/  VIADD R5, R43, 0x45 ;  /* 0x000000452b057836 */ /* 0x008fc40000000000 */
[----:B--2---:R-:W-:Y:S01]  /*2910*/  IMAD R2, R249, R44, R9 ;  /* 0x0000002cf9027224 */ /* 0x004fe200078e0209 */
[----:B------:R-:W-:Y:S01]  /*2920*/  IADD3 R44, PT, PT, -R7, RZ, RZ ;  /* 0x000000ff072c7210 */ /* 0x000fe20007ffe1ff */
[----:B------:R-:W-:Y:S02]  /*2930*/  @!P6 IMAD.IADD R14, R14, 0x1, -R249 ;  /* 0x000000010e0ee824 */ /* 0x000fe400078e0af9 */
[C---:B------:R-:W-:Y:S01]  /*2940*/  IMAD.HI.U32 R7, R250.reuse, R17, RZ ;  /* 0x00000011fa077227 */ /* 0x040fe200078e00ff */
[----:B------:R2:W-:Y:S02]  /*2950*/  STL [R1+0x78], R2 ;  /* 0x0000780201007387 */ /* 0x0005e40000100800 */
[----:B------:R-:W-:Y:S01]  /*2960*/  ISETP.GT.U32.AND P6, PT, R249, R14, PT ;  /* 0x0000000ef900720c */ /* 0x000fe20003fc4070 */
[----:B------:R-:W-:-:S04]  /*2970*/  IMAD.HI.U32 R9, R250, R19, RZ ;  /* 0x00000013fa097227 */ /* 0x000fc800078e00ff */
[----:B------:R-:W-:Y:S01]  /*2980*/  IMAD R4, R249, R44, R15 ;  /* 0x0000002cf9047224 */ /* 0x000fe200078e020f */
[----:B------:R-:W-:Y:S01]  /*2990*/  IABS R15, R51 ;  /* 0x00000033000f7213 */ /* 0x000fe20000000000 */
[----:B------:R-:W-:Y:S02]  /*29a0*/  IMAD.MOV R44, RZ, RZ, -R9 ;  /* 0x000000ffff2c7224 */ /* 0x000fe400078e0a09 */
[----:B--2---:R-:W-:Y:S01]  /*29b0*/  IMAD.MOV.U32 R2, RZ, RZ, R24 ;  /* 0x000000ffff027224 */ /* 0x004fe200078e0018 */
[----:B------:R-:W-:Y:S01]  /*29c0*/  IADD3 R24, PT, PT, -R7, RZ, RZ ;  /* 0x000000ff07187210 */ /* 0x000fe20007ffe1ff */
[----:B------:R2:W-:Y:S01]  /*29d0*/  STL [R1+0x74], R4 ;  /* 0x0000740401007387 */ /* 0x0005e20000100800 */
[----:B------:R-:W-:Y:S02]  /*29e0*/  IMAD.HI.U32 R7, R250, R29, RZ ;  /* 0x0000001dfa077227 */ /* 0x000fe400078e00ff */
[----:B------:R-:W-:Y:S02]  /*29f0*/  @!P0 IADD3 R2, PT, PT, -R2, RZ, RZ ;  /* 0x000000ff02028210 */ /* 0x000fe40007ffe1ff */
[----:B------:R-:W-:Y:S01]  /*2a00*/  ISETP.GT.U32.AND P0, PT, R249, R18, PT ;  /* 0x00000012f900720c */ /* 0x000fe20003f04070 */
[----:B------:R-:W-:Y:S01]  /*2a10*/  @!P6 IMAD.IADD R14, R14, 0x1, -R249 ;  /* 0x000000010e0ee824 */ /* 0x000fe200078e0af9 */
[----:B------:R-:W-:Y:S01]  /*2a20*/  ISETP.GE.AND P6, PT, R43, RZ, PT ;  /* 0x000000ff2b00720c */ /* 0x000fe20003fc6270 */
[----:B------:R3:W-:Y:S01]  /*2a30*/  STL [R1+0x24c], R2 ;  /* 0x00024c0201007387 */ /* 0x0007e20000100800 */
[----:B------:R-:W-:-:S02]  /*2a40*/  IMAD.MOV R54, RZ, RZ, -R11 ;  /* 0x000000ffff367224 */ /* 0x000fc400078e0a0b */
[C---:B--2---:R-:W-:Y:S01]  /*2a50*/  IMAD R4, R249.reuse, R24, R17 ;  /* 0x00000018f9047224 */ /* 0x044fe200078e0211 */
[----:B------:R-:W-:Y:S01]  /*2a60*/  IABS R17, R5 ;  /* 0x0000000500117213 */ /* 0x000fe20000000000 */
[C---:B------:R-:W-:Y:S02]  /*2a70*/  IMAD R24, R249.reuse, R54, R21 ;  /* 0x00000036f9187224 */ /* 0x040fe400078e0215 */
[----:B------:R-:W-:Y:S01]  /*2a80*/  IMAD.HI.U32 R9, R250, R15, RZ ;  /* 0x0000000ffa097227 */ /* 0x000fe200078e00ff */
[----:B------:R2:W-:Y:S03]  /*2a90*/  STL [R1+0x70], R4 ;  /* 0x0000700401007387 */ /* 0x0005e60000100800 */
[C---:B---3--:R-:W-:Y:S01]  /*2aa0*/  IMAD R2, R249.reuse, R44, R19 ;  /* 0x0000002cf9027224 */ /* 0x048fe200078e0213 */
[----:B------:R-:W-:Y:S01]  /*2ab0*/  STL [R1+0x46b0], R59 ;  /* 0x0046b03b01007387 */ /* 0x000fe20000100800 */
[----:B------:R-:W-:Y:S01]  /*2ac0*/  @!P0 IMAD.IADD R18, R18, 0x1, -R249 ;  /* 0x0000000112128824 */ /* 0x000fe200078e0af9 */
[----:B------:R-:W-:Y:S01]  /*2ad0*/  IABS R44, R55 ;  /* 0x00000037002c7213 */ /* 0x000fe20000000000 */
[C---:B------:R-:W-:Y:S01]  /*2ae0*/  IMAD.HI.U32 R11, R250.reuse, R17, RZ ;  /* 0x00000011fa0b7227 */ /* 0x040fe200078e00ff */
[----:B------:R3:W-:Y:S02]  /*2af0*/  STL [R1+0x6c], R2 ;  /* 0x00006c0201007387 */ /* 0x0007e40000100800 */
[----:B------:R-:W-:Y:S01]  /*2b00*/  ISETP.GT.U32.AND P0, PT, R249, R18, PT ;  /* 0x00000012f900720c */ /* 0x000fe20003f04070 */
[----:B------:R-:W-:Y:S01]  /*2b10*/  IMAD.MOV R54, RZ, RZ, -R9 ;  /* 0x000000ffff367224 */ /* 0x000fe200078e0a09 */
[----:B--2---:R-:W-:Y:S01]  /*2b20*/  IADD3 R4, PT, PT, R43, 0x46, RZ ;  /* 0x000000462b047810 */ /* 0x004fe20007ffe0ff */
[----:B------:R-:W-:Y:S03]  /*2b30*/  STL [R1+0x46ac], R55 ;  /* 0x0046ac3701007387 */ /* 0x000fe60000100800 */
[----:B------:R-:W-:Y:S01]  /*2b40*/  IABS R19, R4 ;  /* 0x0000000400137213 */ /* 0x000fe20000000000 */
[----:B------:R-:W-:Y:S01]  /*2b50*/  STL [R1+0x46a8], R51 ;  /* 0x0046a83301007387 */ /* 0x000fe20000100800 */
[----:B---3--:R-:W-:Y:S01]  /*2b60*/  IMAD.MOV.U32 R2, RZ, RZ, R14 ;  /* 0x000000ffff027224 */ /* 0x008fe200078e000e */
[----:B------:R-:W-:Y:S01]  /*2b70*/  IADD3 R14, PT, PT, -R7, RZ, RZ ;  /* 0x000000ff070e7210 */ /* 0x000fe20007ffe1ff */
[----:B------:R-:W-:Y:S01]  /*2b80*/  IMAD.HI.U32 R7, R250, R44, RZ ;  /* 0x0000002cfa077227 */ /* 0x000fe200078e00ff */
[----:B------:R2:W-:Y:S03]  /*2b90*/  STL [R1+0x46a4], R5 ;  /* 0x0046a40501007387 */ /* 0x0005e60000100800 */
[----:B------:R-:W-:Y:S01]  /*2ba0*/  @!P6 IMAD.MOV R2, RZ, RZ, -R2 ;  /* 0x000000ffff02e224 */ /* 0x000fe200078e0a02 */
[C---:B------:R-:W-:Y:S01]  /*2bb0*/  ISETP.GT.U32.AND P6, PT, R249.reuse, R20, PT ;  /* 0x00000014f900720c */ /* 0x040fe20003fc4070 */
[----:B------:R-:W-:Y:S01]  /*2bc0*/  @!P0 IMAD.IADD R18, R18, 0x1, -R249 ;  /* 0x0000000112128824 */ /* 0x000fe200078e0af9 */
[----:B------:R-:W-:Y:S01]  /*2bd0*/  ISETP.GE.AND P0, PT, R56, RZ, PT ;  /* 0x000000ff3800720c */ /* 0x000fe20003f06270 */
[----:B------:R-:W-:Y:S01]  /*2be0*/  IMAD R29, R249, R14, R29 ;  /* 0x0000000ef91d7224 */ /* 0x000fe200078e021d */
[----:B------:R-:W-:Y:S01]  /*2bf0*/  IADD3 R7, PT, PT, -R7, RZ, RZ ;  /* 0x000000ff07077210 */ /* 0x000fe20007ffe1ff */
[----:B------:R-:W-:Y:S01]  /*2c00*/  IMAD.HI.U32 R14, R250, R19, RZ ;  /* 0x00000013fa0e7227 */ /* 0x000fe200078e00ff */
[----:B------:R-:W-:Y:S01]  /*2c10*/  IADD3 R56, PT, PT, -R11, RZ, RZ ;  /* 0x000000ff0b387210 */ /* 0x000fe20007ffe1ff */
[----:B------:R3:W-:Y:S01]  /*2c20*/  STL [R1+0x46a0], R4 ;  /* 0x0046a00401007387 */ /* 0x0007e20000100800 */
[----:B--2---:R-:W-:Y:S01]  /*2c30*/  IADD3 R5, PT, PT, R43, 0x47, RZ ;  /* 0x000000472b057810 */ /* 0x004fe20007ffe0ff */
[----:B------:R-:W-:-:S02]  /*2c40*/  IMAD.MOV.U32 R6, RZ, RZ, R18 ;  /* 0x000000ffff067224 */ /* 0x000fc400078e0012 */
[----:B------:R-:W-:Y:S01]  /*2c50*/  IMAD.MOV R58, RZ, RZ, -R14 ;  /* 0x000000ffff3a7224 */ /* 0x000fe200078e0a0e */
[----:B------:R2:W-:Y:S01]  /*2c60*/  STL [R1+0x48dc], R2 ;  /* 0x0048dc0201007387 */ /* 0x0005e20000100800 */
[----:B------:R-:W-:Y:S02]  /*2c70*/  @!P6 IMAD.IADD R20, R20, 0x1, -R249 ;  /* 0x000000011414e824 */ /* 0x000fe400078e0af9 */
[----:B------:R-:W-:Y:S01]  /*2c80*/  @!P0 IADD3 R6, PT, PT, -R6, RZ, RZ ;  /* 0x000000ff06068210 */ /* 0x000fe20007ffe1ff */
[C---:B------:R-:W-:Y:S01]  /*2c90*/  IMAD R44, R249.reuse, R7, R44 ;  /* 0x00000007f92c7224 */ /* 0x040fe200078e022c */
[C---:B------:R-:W-:Y:S01]  /*2ca0*/  ISETP.GT.U32.AND P0, PT, R249.reuse, R16, PT ;  /* 0x00000010f900720c */ /* 0x040fe20003f04070 */
[C---:B------:R-:W-:Y:S01]  /*2cb0*/  IMAD R7, R249.reuse, R58, R19 ;  /* 0x0000003af9077224 */ /* 0x040fe200078e0213 */
[----:B------:R-:W-:Y:S01]  /*2cc0*/  ISETP.GT.U32.AND P6, PT, R249, R20, PT ;  /* 0x00000014f900720c */ /* 0x000fe20003fc4070 */
[----:B---3--:R-:W-:Y:S02]  /*2cd0*/  VIADD R4, R43, 0x48 ;  /* 0x000000482b047836 */ /* 0x008fe40000000000 */
[----:B--2---:R-:W-:Y:S01]  /*2ce0*/  IMAD R2, R249, R56, R17 ;  /* 0x00000038f9027224 */ /* 0x004fe200078e0211 */
[----:B------:R-:W-:Y:S01]  /*2cf0*/  STL [R1+0x48e0], R7 ;  /* 0x0048e00701007387 */ /* 0x000fe20000100800 */
[----:B------:R-:W-:Y:S01]  /*2d00*/  IABS R17, R5 ;  /* 0x0000000500117213 */ /* 0x000fe20000000000 */
[----:B------:R-:W-:Y:S01]  /*2d10*/  VIADD R58, R43, 0x4a ;  /* 0x0000004a2b3a7836 */ /* 0x000fe20000000000 */
[----:B------:R-:W-:Y:S01]  /*2d20*/  IABS R19, R4 ;  /* 0x0000000400137213 */ /* 0x000fe20000000000 */
[----:B------:R2:W-:Y:S01]  /*2d30*/  STL [R1+0x68], R2 ;  /* 0x0000680201007387 */ /* 0x0005e20000100800 */
[----:B------:R-:W-:-:S02]  /*2d40*/  IMAD R14, R249, R54, R15 ;  /* 0x00000036f90e7224 */ /* 0x000fc400078e020f */
[----:B------:R-:W-:Y:S01]  /*2d50*/  @!P0 IMAD.IADD R16, R16, 0x1, -R249 ;  /* 0x0000000110108824 */ /* 0x000fe200078e0af9 */
[----:B------:R3:W-:Y:S01]  /*2d60*/  STL [R1+0x469c], R5 ;  /* 0x00469c0501007387 */ /* 0x0007e20000100800 */
[----:B------:R-:W-:Y:S01]  /*2d70*/  @!P6 IADD3 R20, PT, PT, R20, -R249, RZ ;  /* 0x800000f91414e210 */ /* 0x000fe20007ffe0ff */
[C---:B------:R-:W-:Y:S01]  /*2d80*/  IMAD.HI.U32 R9, R250.reuse, R17, RZ ;  /* 0x00000011fa097227 */ /* 0x040fe200078e00ff */
[----:B------:R-:W-:Y:S01]  /*2d90*/  ISETP.GE.AND P6, PT, R23, RZ, PT ;  /* 0x000000ff1700720c */ /* 0x000fe20003fc6270 */
[----:B------:R-:W-:Y:S01]  /*2da0*/  STL [R1+0x4698], R4 ;  /* 0x0046980401007387 */ /* 0x000fe20000100800 */
[----:B------:R-:W-:Y:S01]  /*2db0*/  ISETP.GT.U32.AND P0, PT, R249, R16, PT ;  /* 0x00000010f900720c */ /* 0x000fe20003f04070 */
[----:B--2---:R-:W-:Y:S01]  /*2dc0*/  VIADD R2, R43, 0x49 ;  /* 0x000000492b027836 */ /* 0x004fe20000000000 */
[----:B------:R-:W-:Y:S01]  /*2dd0*/  IADD3 R18, PT, PT, -R9, RZ, RZ ;  /* 0x000000ff09127210 */ /* 0x000fe20007ffe1ff */
[----:B------:R-:W-:Y:S01]  /*2de0*/  STL [R1+0x250], R6 ;  /* 0x0002500601007387 */ /* 0x000fe20000100800 */
[----:B------:R-:W-:Y:S01]  /*2df0*/  IMAD.HI.U32 R11, R250, R19, RZ ;  /* 0x00000013fa0b7227 */ /* 0x000fe200078e00ff */
[----:B------:R-:W-:-:S02]  /*2e00*/  IABS R23, R58 ;  /* 0x0000003a00177213 */ /* 0x000fc40000000000 */
[----:B------:R2:W-:Y:S01]  /*2e10*/  STL [R1+0x4694], R2 ;  /* 0x0046940201007387 */ /* 0x0005e20000100800 */
[----:B------:R-:W-:Y:S01]  /*2e20*/  IABS R21, R2 ;  /* 0x0000000200157213 */ /* 0x000fe20000000000 */
[----:B---3--:R-:W-:Y:S02]  /*2e30*/  IMAD R5, R249, R18, R17 ;  /* 0x00000012f9057224 */ /* 0x008fe400078e0211 */
[----:B------:R-:W-:Y:S01]  /*2e40*/  STL [R1+0x4690], R58 ;  /* 0x0046903a01007387 */ /* 0x000fe20000100800 */
[----:B------:R-:W-:Y:S01]  /*2e50*/  IMAD.HI.U32 R9, R250, R23, RZ ;  /* 0x00000017fa097227 */ /* 0x000fe200078e00ff */
[----:B------:R-:W-:Y:S02]  /*2e60*/  @!P0 IADD3 R16, PT, PT, R16, -R249, RZ ;  /* 0x800000f910108210 */ /* 0x000fe40007ffe0ff */
[----:B------:R-:W-:Y:S01]  /*2e70*/  ISETP.GE.AND P0, PT, R39, RZ, PT ;  /* 0x000000ff2700720c */ /* 0x000fe20003f06270 */
[----:B------:R-:W-:Y:S01]  /*2e80*/  STL [R1+0x468c], R57 ;  /* 0x00468c3901007387 */ /* 0x000fe20000100800 */
[----:B--2---:R-:W-:-:S02]  /*2e90*/  IMAD.MOV.U32 R2, RZ, RZ, R20 ;  /* 0x000000ffff027224 */ /* 0x004fc400078e0014 */
[----:B------:R-:W-:Y:S02]  /*2ea0*/  IMAD.MOV R20, RZ, RZ, -R11 ;  /* 0x000000ffff147224 */ /* 0x000fe400078e0a0b */
[----:B------:R-:W-:Y:S01]  /*2eb0*/  IMAD.MOV.U32 R7, RZ, RZ, R16 ;  /* 0x000000ffff077224 */ /* 0x000fe200078e0010 */
[----:B------:R-:W-:Y:S01]  /*2ec0*/  @!P6 IADD3 R2, PT, PT, -R2, RZ, RZ ;  /* 0x000000ff0202e210 */ /* 0x000fe20007ffe1ff */
[C---:B------:R-:W-:Y:S01]  /*2ed0*/  IMAD R4, R249.reuse, R20, R19 ;  /* 0x00000014f9047224 */ /* 0x040fe200078e0213 */
[----:B------:R-:W-:Y:S01]  /*2ee0*/  ISETP.GT.U32.AND P6, PT, R249, R8, PT ;  /* 0x00000008f900720c */ /* 0x000fe20003fc4070 */
[----:B------:R-:W-:Y:S01]  /*2ef0*/  IMAD.HI.U32 R15, R250, R21, RZ ;  /* 0x00000015fa0f7227 */ /* 0x000fe200078e00ff */
[----:B------:R-:W-:Y:S01]  /*2f00*/  IABS R20, R57 ;  /* 0x0000003900147213 */ /* 0x000fe20000000000 */
[----:B------:R-:W-:Y:S02]  /*2f10*/  STL [R1+0x234], R2 ;  /* 0x0002340201007387 */ /* 0x000fe40000100800 */
[----:B------:R-:W-:-:S02]  /*2f20*/  IMAD.MOV R18, RZ, RZ, -R9 ;  /* 0x000000ffff127224 */ /* 0x000fc400078e0a09 */
[----:B------:R2:W-:Y:S01]  /*2f30*/  STL [R1+0x8c], R5 ;  /* 0x00008c0501007387 */ /* 0x0005e20000100800 */
[----:B------:R-:W-:Y:S01]  /*2f40*/  @!P0 IMAD.MOV R7, RZ, RZ, -R7 ;  /* 0x000000ffff078224 */ /* 0x000fe200078e0a07 */
[C---:B------:R-:W-:Y:S01]  /*2f50*/  ISETP.GT.U32.AND P0, PT, R249.reuse, R52, PT ;  /* 0x00000034f900720c */ /* 0x040fe20003f04070 */
[----:B------:R-:W-:Y:S01]  /*2f60*/  IMAD.MOV R54, RZ, RZ, -R15 ;  /* 0x000000ffff367224 */ /* 0x000fe200078e0a0f */
[----:B------:R3:W-:Y:S01]  /*2f70*/  STL [R1+0x88], R4 ;  /* 0x0000880401007387 */ /* 0x0007e20000100800 */
[----:B------:R-:W-:Y:S02]  /*2f80*/  IMAD R15, R249, R18, R23 ;  /* 0x00000012f90f7224 */ /* 0x000fe400078e0217 */
[----:B------:R-:W-:Y:S02]  /*2f90*/  @!P6 IMAD.IADD R8, R8, 0x1, -R249 ;  /* 0x000000010808e824 */ /* 0x000fe400078e0af9 */
[----:B------:R-:W-:Y:S01]  /*2fa0*/  IMAD.HI.U32 R9, R250, R20, RZ ;  /* 0x00000014fa097227 */ /* 0x000fe200078e00ff */
[----:B--2---:R-:W-:-:S02]  /*2fb0*/  IADD3 R5, PT, PT, R43, 0x4e, RZ ;  /* 0x0000004e2b057810 */ /* 0x004fc40007ffe0ff */
[C---:B------:R-:W-:Y:S01]  /*2fc0*/  ISETP.GT.U32.AND P6, PT, R249.reuse, R8, PT ;  /* 0x00000008f900720c */ /* 0x040fe20003fc4070 */
[----:B------:R-:W-:Y:S01]  /*2fd0*/  IMAD R2, R249, R54, R21 ;  /* 0x00000036f9027224 */ /* 0x000fe200078e0215 */
[----:B------:R-:W-:Y:S01]  /*2fe0*/  IABS R19, R5 ;  /* 0x0000000500137213 */ /* 0x000fe20000000000 */
[C---:B---3--:R-:W-:Y:S02]  /*2ff0*/  VIADD R4, R43.reuse, 0x4c ;  /* 0x0000004c2b047836 */ /* 0x048fe40000000000 */
[----:B------:R-:W-:Y:S01]  /*3000*/  VIADD R6, R43, 0x4d ;  /* 0x0000004d2b067836 */ /* 0x000fe20000000000 */
[----:B------:R2:W-:Y:S01]  /*3010*/  STL [R1+0x84], R2 ;  /* 0x0000840201007387 */ /* 0x0005e20000100800 */
[----:B------:R-:W-:Y:S01]  /*3020*/  IMAD.MOV R11, RZ, RZ, -R9 ;  /* 0x000000ffff0b7224 */ /* 0x000fe200078e0a09 */
[----:B------:R-:W-:Y:S01]  /*3030*/  IABS R18, R4 ;  /* 0x0000000400127213 */ /* 0x000fe20000000000 */
[----:B------:R-:W-:Y:S01]  /*3040*/  @!P0 IMAD.IADD R52, R52, 0x1, -R249 ;  /* 0x0000000134348824 */ /* 0x000fe200078e0af9 */
[----:B------:R-:W-:Y:S01]  /*3050*/  IABS R17, R6 ;  /* 0x0000000600117213 */ /* 0x000fe20000000000 */
[----:B------:R-:W-:Y:S01]  /*3060*/  IMAD R20, R249, R11, R20 ;  /* 0x0000000bf9147224 */ /* 0x000fe200078e0214 */
[----:B------:R-:W-:Y:S01]  /*3070*/  STL [R1+0x4688], R4 ;  /* 0x0046880401007387 */ /* 0x000fe20000100800 */
[----:B------:R-:W-:Y:S01]  /*3080*/  @!P6 IADD3 R8, PT, PT, R8, -R249, RZ ;  /* 0x800000f90808e210 */ /* 0x000fe20007ffe0ff */
[C---:B------:R-:W-:Y:S01]  /*3090*/  IMAD.HI.U32 R9, R250.reuse, R18, RZ ;  /* 0x00000012fa097227 */ /* 0x040fe200078e00ff */
[----:B------:R-:W-:Y:S01]  /*30a0*/  ISETP.GE.AND P6, PT, R31, RZ, PT ;  /* 0x000000ff1f00720c */ /* 0x000fe20003fc6270 */
[----:B------:R3:W-:Y:S01]  /*30b0*/  STL [R1+0x4684], R6 ;  /* 0x0046840601007387 */ /* 0x0007e20000100800 */
[----:B--2---:R-:W-:Y:S01]  /*30c0*/  IADD3 R2, PT, PT, R43, 0x4f, RZ ;  /* 0x0000004f2b027810 */ /* 0x004fe20007ffe0ff */
[----:B------:R-:W-:Y:S01]  /*30d0*/  IMAD.MOV R9, RZ, RZ, -R9 ;  /* 0x000000ffff097224 */ /* 0x000fe200078e0a09 */
[C---:B------:R-:W-:Y:S01]  /*30e0*/  ISETP.GT.U32.AND P0, PT, R249.reuse, R52, PT ;  /* 0x00000034f900720c */ /* 0x040fe20003f04070 */
[----:B------:R-:W-:Y:S01]  /*30f0*/  IMAD.MOV.U32 R228, RZ, RZ, R8 ;  /* 0x000000ffffe47224 */ /* 0x000fe200078e0008 */
[----:B------:R-:W-:Y:S01]  /*3100*/  IABS R21, R2 ;  /* 0x0000000200157213 */ /* 0x000fe20000000000 */
[----:B------:R-:W-:Y:S01]  /*3110*/  IMAD R18, R249, R9, R18 ;  /* 0x00000009f9127224 */ /* 0x000fe200078e0212 */
[----:B------:R2:W-:Y:S01]  /*3120*/  STL [R1+0x4680], R5 ;  /* 0x0046800501007387 */ /* 0x0005e20000100800 */
[----:B------:R-:W-:Y:S01]  /*3130*/  IMAD.HI.U32 R9, R250, R17, RZ ;  /* 0x00000011fa097227 */ /* 0x000fe200078e00ff */
[----:B------:R-:W-:-:S02]  /*3140*/  IABS R31, R61 ;  /* 0x0000003d001f7213 */ /* 0x000fc40000000000 */
[----:B------:R4:W-:Y:S01]  /*3150*/  STL [R1+0x467c], R2 ;  /* 0x00467c0201007387 */ /* 0x0009e20000100800 */
[----:B------:R-:W-:Y:S01]  /*3160*/  IMAD.HI.U32 R16, R250, R21, RZ ;  /* 0x00000015fa107227 */ /* 0x000fe200078e00ff */
[----:B------:R-:W-:Y:S02]  /*3170*/  @!P6 IADD3 R228, PT, PT, -R228, RZ, RZ ;  /* 0x000000ffe4e4e210 */ /* 0x000fe40007ffe1ff */
[----:B------:R-:W-:Y:S01]  /*3180*/  ISETP.GT.U32.AND P6, PT, R249, R50, PT ;  /* 0x00000032f900720c */ /* 0x000fe20003fc4070 */
[----:B------:R-:W-:Y:S01]  /*3190*/  IMAD.HI.U32 R11, R250, R19, RZ ;  /* 0x00000013fa0b7227 */ /* 0x000fe200078e00ff */
[----:B------:R-:W-:Y:S01]  /*31a0*/  IADD3 R8, PT, PT, -R9, RZ, RZ ;  /* 0x000000ff09087210 */ /* 0x000fe20007ffe1ff */
[----:B------:R1:W-:Y:S02]  /*31b0*/  STL [R1+0x254], R7 ;  /* 0x0002540701007387 */ /* 0x0003e40000100800 */
[----:B------:R-:W-:Y:S02]  /*31c0*/  IMAD.MOV R16, RZ, RZ, -R16 ;  /* 0x000000ffff107224 */ /* 0x000fe400078e0a10 */
[----:B------:R-:W-:-:S02]  /*31d0*/  IMAD.MOV R54, RZ, RZ, -R11 ;  /* 0x000000ffff367224 */ /* 0x000fc400078e0a0b */
[C---:B---3--:R-:W-:Y:S02]  /*31e0*/  IMAD R6, R249.reuse, R8, R17 ;  /* 0x00000008f9067224 */ /* 0x048fe400078e0211 */
[C---:B------:R-:W-:Y:S01]  /*31f0*/  IMAD R8, R249.reuse, R16, R21 ;  /* 0x00000010f9087224 */ /* 0x040fe200078e0215 */
[----:B------:R-:W-:Y:S01]  /*3200*/  IABS R21, R71 ;  /* 0x0000004700157213 */ /* 0x000fe20000000000 */
[----:B--2---:R-:W-:Y:S01]  /*3210*/  IMAD R5, R249, R54, R19 ;  /* 0x00000036f9057224 */ /* 0x004fe200078e0213 */
[----:B------:R-:W-:Y:S01]  /*3220*/  STL [R1+0x80], R6 ;  /* 0x0000800601007387 */ /* 0x000fe20000100800 */
[C---:B----4-:R-:W-:Y:S01]  /*3230*/  VIADD R2, R43.reuse, 0x50 ;  /* 0x000000502b027836 */ /* 0x050fe20000000000 */
[----:B-1----:R-:W-:Y:S01]  /*3240*/  IADD3 R7, PT, PT, R43, 0x55, RZ ;  /* 0x000000552b077810 */ /* 0x002fe20007ffe0ff */
[--C-:B------:R-:W-:Y:S01]  /*3250*/  @!P0 IMAD.IADD R52, R52, 0x1, -R249.reuse ;  /* 0x0000000134348824 */ /* 0x100fe200078e0af9 */
[----:B------:R-:W-:Y:S01]  /*3260*/  STL [R1+0x48e4], R8 ;  /* 0x0048e40801007387 */ /* 0x000fe20000100800 */
[----:B------:R-:W-:Y:S01]  /*3270*/  ISETP.GE.AND P0, PT, R27, RZ, PT ;  /* 0x000000ff1b00720c */ /* 0x000fe20003f06270 */
[----:B------:R-:W-:Y:S01]  /*3280*/  @!P6 IMAD.IADD R50, R50, 0x1, -R249 ;  /* 0x000000013232e824 */ /* 0x000fe200078e0af9 */
[----:B------:R-:W-:Y:S01]  /*3290*/  IABS R11, R2 ;  /* 0x00000002000b7213 */ /* 0x000fe20000000000 */
[----:B------:R1:W-:Y:S01]  /*32a0*/  STL [R1+0x7c], R5 ;  /* 0x00007c0501007387 */ /* 0x0003e20000100800 */
[----:B------:R-:W-:Y:S01]  /*32b0*/  IABS R27, R60 ;  /* 0x0000003c001b7213 */ /* 0x000fe20000000000 */
[C---:B------:R-:W-:Y:S01]  /*32c0*/  IMAD.HI.U32 R17, R250.reuse, R21, RZ ;  /* 0x00000015fa117227 */ /* 0x040fe200078e00ff */
[----:B------:R-:W-:Y:S01]  /*32d0*/  ISETP.GT.U32.AND P6, PT, R249, R50, PT ;  /* 0x00000032f900720c */ /* 0x000fe20003fc4070 */
[----:B------:R2:W-:Y:S02]  /*32e0*/  STL [R1+0x4678], R2 ;  /* 0x0046780201007387 */ /* 0x0005e40000100800 */
[----:B------:R-:W-:-:S02]  /*32f0*/  IMAD.HI.U32 R9, R250, R11, RZ ;  /* 0x0000000bfa097227 */ /* 0x000fc400078e00ff */
[----:B------:R-:W-:Y:S02]  /*3300*/  STL [R1+0x4674], R61 ;  /* 0x0046743d01007387 */ /* 0x000fe40000100800 */
[----:B-1----:R-:W-:Y:S01]  /*3310*/  VIADD R5, R43, 0x57 ;  /* 0x000000572b057836 */ /* 0x002fe20000000000 */
[----:B------:R-:W-:Y:S01]  /*3320*/  IADD3 R16, PT, PT, -R9, RZ, RZ ;  /* 0x000000ff09107210 */ /* 0x000fe20007ffe1ff */
[----:B------:R-:W-:Y:S01]  /*3330*/  IMAD.HI.U32 R9, R250, R31, RZ ;  /* 0x0000001ffa097227 */ /* 0x000fe200078e00ff */
[----:B--2---:R-:W-:-:S03]  /*3340*/  IADD3 R2, PT, PT, R43, 0x52, RZ ;  /* 0x000000522b027810 */ /* 0x004fc60007ffe0ff */
[----:B------:R-:W-:Y:S01]  /*3350*/  @!P6 IMAD.IADD R50, R50, 0x1, -R249 ;  /* 0x000000013232e824 */ /* 0x000fe200078e0af9 */
[----:B------:R-:W-:Y:S01]  /*3360*/  ISETP.GE.AND P6, PT, R37, RZ, PT ;  /* 0x000000ff2500720c */ /* 0x000fe20003fc6270 */
[----:B------:R-:W-:Y:S01]  /*3370*/  IMAD.MOV R56, RZ, RZ, -R17 ;  /* 0x000000ffff387224 */ /* 0x000fe200078e0a11 */
[----:B------:R1:W-:Y:S01]  /*3380*/  STL [R1+0x4670], R2 ;  /* 0x0046700201007387 */ /* 0x0003e20000100800 */
[----:B------:R-:W-:Y:S01]  /*3390*/  IABS R19, R2 ;  /* 0x0000000200137213 */ /* 0x000fe20000000000 */
[----:B------:R-:W-:Y:S01]  /*33a0*/  IMAD.MOV.U32 R237, RZ, RZ, R50 ;  /* 0x000000ffffed7224 */ /* 0x000fe200078e0032 */
[----:B------:R-:W-:Y:S01]  /*33b0*/  IABS R23, R5 ;  /* 0x0000000500177213 */ /* 0x000fe20000000000 */
[----:B------:R-:W-:Y:S01]  /*33c0*/  STL [R1+0x466c], R60 ;  /* 0x00466c3c01007387 */ /* 0x000fe20000100800 */
[----:B------:R-:W-:Y:S01]  /*33d0*/  VIADD R6, R43, 0x56 ;  /* 0x000000562b067836 */ /* 0x000fe20000000000 */
[----:B------:R-:W-:Y:S02]  /*33e0*/  IABS R37, R70 ;  /* 0x0000004600257213 */ /* 0x000fe40000000000 */
[----:B------:R-:W-:Y:S01]  /*33f0*/  STL [R1+0x4668], R71 ;  /* 0x0046684701007387 */ /* 0x000fe20000100800 */
[----:B------:R-:W-:-:S02]  /*3400*/  IMAD.HI.U32 R17, R250, R23, RZ ;  /* 0x00000017fa117227 */ /* 0x000fc400078e00ff */
[----:B------:R-:W-:Y:S02]  /*3410*/  @!P6 IADD3 R237, PT, PT, -R237, RZ, RZ ;  /* 0x000000ffedede210 */ /* 0x000fe40007ffe1ff */
[----:B-1----:R-:W-:Y:S01]  /*3420*/  IMAD.MOV.U32 R2, RZ, RZ, R52 ;  /* 0x000000ffff027224 */ /* 0x002fe200078e0034 */
[----:B------:R-:W-:Y:S02]  /*3430*/  ISETP.GT.U32.AND P6, PT, R249, R48, PT ;  /* 0x00000030f900720c */ /* 0x000fe40003fc4070 */
[----:B------:R-:W-:Y:S01]  /*3440*/  IADD3 R52, PT, PT, -R9, RZ, RZ ;  /* 0x000000ff09347210 */ /* 0x000fe20007ffe1ff */
[----:B------:R-:W-:Y:S01]  /*3450*/  @!P0 IMAD.MOV R2, RZ, RZ, -R2 ;  /* 0x000000ffff028224 */ /* 0x000fe200078e0a02 */
[----:B------:R-:W-:-:S03]  /*3460*/  ISETP.GT.U32.AND P0, PT, R249, R22, PT ;  /* 0x00000016f900720c */ /* 0x000fc60003f04070 */
[----:B------:R-:W-:Y:S01]  /*3470*/  IMAD R31, R249, R52, R31 ;  /* 0x00000034f91f7224 */ /* 0x000fe200078e021f */
[----:B------:R1:W-:Y:S01]  /*3480*/  STL [R1+0x25c], R2 ;  /* 0x00025c0201007387 */ /* 0x0003e20000100800 */
[----:B------:R-:W-:Y:S01]  /*3490*/  IMAD.MOV R52, RZ, RZ, -R17 ;  /* 0x000000ffff347224 */ /* 0x000fe200078e0a11 */
[----:B------:R-:W-:-:S03]  /*34a0*/  IABS R17, R65 ;  /* 0x0000004100117213 */ /* 0x000fc60000000000 */
[----:B------:R-:W-:-:S04]  /*34b0*/  @!P6 IMAD.IADD R48, R48, 0x1, -R249 ;  /* 0x000000013030e824 */ /* 0x000fc800078e0af9 */
[----:B------:R-:W-:Y:S01]  /*34c0*/  @!P0 IMAD.IADD R22, R22, 0x1, -R249 ;  /* 0x0000000116168824 */ /* 0x000fe200078e0af9 */
[C---:B------:R-:W-:Y:S01]  /*34d0*/  ISETP.GT.U32.AND P6, PT, R249.reuse, R48, PT ;  /* 0x00000030f900720c */ /* 0x040fe20003fc4070 */
[C---:B-1----:R-:W-:Y:S02]  /*34e0*/  IMAD R2, R249.reuse, R16, R11 ;  /* 0x00000010f9027224 */ /* 0x042fe400078e020b */
[C---:B------:R-:W-:Y:S01]  /*34f0*/  IMAD.HI.U32 R11, R250.reuse, R19, RZ ;  /* 0x00000013fa0b7227 */ /* 0x040fe200078e00ff */
[----:B------:R-:W-:Y:S02]  /*3500*/  ISETP.GT.U32.AND P0, PT, R249, R22, PT ;  /* 0x00000016f900720c */ /* 0x000fe40003f04070 */
[----:B------:R1:W-:Y:S01]  /*3510*/  STL [R1+0xa0], R2 ;  /* 0x0000a00201007387 */ /* 0x0003e20000100800 */
[----:B------:R-:W-:Y:S02]  /*3520*/  IMAD.MOV R54, RZ, RZ, -R11 ;  /* 0x000000ffff367224 */ /* 0x000fe400078e0a0b */
[----:B------:R-:W-:-:S04]  /*3530*/  IMAD.HI.U32 R16, R250, R27, RZ ;  /* 0x0000001bfa107227 */ /* 0x000fc800078e00ff */
[-C--:B------:R-:W-:Y:S02]  /*3540*/  @!P6 IADD3 R48, PT, PT, R48, -R249.reuse, RZ ;  /* 0x800000f93030e210 */ /* 0x080fe40007ffe0ff */
[----:B------:R-:W-:Y:S01]  /*3550*/  ISETP.GE.AND P6, PT, R33, RZ, PT ;  /* 0x000000ff2100720c */ /* 0x000fe20003fc6270 */
[----:B-1----:R-:W-:Y:S01]  /*3560*/  IMAD R2, R249, R54, R19 ;  /* 0x00000036f9027224 */ /* 0x002fe200078e0213 */
[----:B------:R-:W-:Y:S01]  /*3570*/  @!P0 IADD3 R22, PT, PT, R22, -R249, RZ ;  /* 0x800000f916168210 */ /* 0x000fe20007ffe0ff */
[----:B------:R-:W-:Y:S01]  /*3580*/  IMAD.MOV.U32 R8, RZ, RZ, R48 ;  /* 0x000000ffff087224 */ /* 0x000fe200078e0030 */
[----:B------:R-:W-:Y:S02]  /*3590*/  ISETP.GE.AND P0, PT, R25, RZ, PT ;  /* 0x000000ff1900720c */ /* 0x000fe40003f06270 */
[----:B------:R-:W-:Y:S01]  /*35a0*/  IABS R19, R7 ;  /* 0x0000000700137213 */ /* 0x000fe20000000000 */
[----:B------:R-:W-:Y:S01]  /*35b0*/  IMAD.MOV.U32 R238, RZ, RZ, R22 ;  /* 0x000000ffffee7224 */ /* 0x000fe200078e0016 */
[----:B------:R-:W-:Y:S01]  /*35c0*/  IADD3 R16, PT, PT, -R16, RZ, RZ ;  /* 0x000000ff10107210 */ /* 0x000fe20007ffe1ff */
[----:B------:R1:W-:Y:S02]  /*35d0*/  STL [R1+0x9c], R2 ;  /* 0x00009c0201007387 */ /* 0x0003e40000100800 */
[----:B------:R-:W-:-:S02]  /*35e0*/  IMAD.HI.U32 R9, R250, R19, RZ ;  /* 0x00000013fa097227 */ /* 0x000fc400078e00ff */
[----:B------:R2:W-:Y:S02]  /*35f0*/  STL [R1+0x4664], R7 ;  /* 0x0046640701007387 */ /* 0x0005e40000100800 */
[----:B------:R-:W-:Y:S01]  /*3600*/  IMAD R27, R249, R16, R27 ;  /* 0x00000010f91b7224 */ /* 0x000fe200078e021b */
[----:B------:R-:W-:Y:S01]  /*3610*/  IADD3 R22, PT, PT, -R9, RZ, RZ ;  /* 0x000000ff09167210 */ /* 0x000fe20007ffe1ff */
[----:B------:R-:W-:Y:S01]  /*3620*/  IMAD R16, R249, R56, R21 ;  /* 0x00000038f9107224 */ /* 0x000fe200078e0215 */
[----:B------:R-:W-:Y:S01]  /*3630*/  @!P0 IADD3 R238, PT, PT, -R238, RZ, RZ ;  /* 0x000000ffeeee8210 */ /* 0x000fe20007ffe1ff */
[----:B-1----:R-:W-:Y:S01]  /*3640*/  VIADD R2, R43, 0x58 ;  /* 0x000000582b027836 */ /* 0x002fe20000000000 */
[----:B------:R-:W-:Y:S01]  /*3650*/  ISETP.GT.U32.AND P0, PT, R249, R46, PT ;  /* 0x0000002ef900720c */ /* 0x000fe20003f04070 */
[----:B------:R-:W-:Y:S01]  /*3660*/  @!P6 IMAD.MOV R8, RZ, RZ, -R8 ;  /* 0x000000ffff08e224 */ /* 0x000fe200078e0a08 */
[----:B------:R-:W-:Y:S01]  /*3670*/  IABS R21, R6 ;  /* 0x0000000600157213 */ /* 0x000fe20000000000 */
[----:B------:R1:W-:Y:S01]  /*3680*/  STL [R1+0x4660], R6 ;  /* 0x0046600601007387 */ /* 0x0003e20000100800 */
[----:B------:R-:W-:Y:S01]  /*3690*/  IABS R25, R2 ;  /* 0x0000000200197213 */ /* 0x000fe20000000000 */
[----:B--2---:R-:W-:Y:S01]  /*36a0*/  VIADD R7, R43, 0x5a ;  /* 0x0000005a2b077836 */ /* 0x004fe20000000000 */
[C---:B------:R-:W-:Y:S01]  /*36b0*/  ISETP.GT.U32.AND P6, PT, R249.reuse, R42, PT ;  /* 0x0000002af900720c */ /* 0x040fe20003fc4070 */
[C---:B------:R-:W-:Y:S01]  /*36c0*/  IMAD.HI.U32 R11, R250.reuse, R21, RZ ;  /* 0x00000015fa0b7227 */ /* 0x040fe200078e00ff */
[----:B------:R2:W-:Y:S03]  /*36d0*/  STL [R1+0x465c], R5 ;  /* 0x00465c0501007387 */ /* 0x0005e60000100800 */
[----:B------:R-:W-:Y:S01]  /*36e0*/  IMAD.HI.U32 R9, R250, R25, RZ ;  /* 0x00000019fa097227 */ /* 0x000fe200078e00ff */
[----:B------:R3:W-:Y:S03]  /*36f0*/  STL [R1+0x4658], R2 ;  /* 0x0046580201007387 */ /* 0x0007e60000100800 */
[----:B------:R-:W-:Y:S01]  /*3700*/  @!P0 IMAD.IADD R46, R46, 0x1, -R249 ;  /* 0x000000012e2e8824 */ /* 0x000fe200078e0af9 */
[----:B------:R-:W-:Y:S01]  /*3710*/  STL [R1+0x4654], R65 ;  /* 0x0046544101007387 */ /* 0x000fe20000100800 */
[C---:B-1----:R-:W-:Y:S01]  /*3720*/  IMAD R6, R249.reuse, R22, R19 ;  /* 0x00000016f9067224 */ /* 0x042fe200078e0213 */
[----:B------:R-:W-:Y:S01]  /*3730*/  IABS R19, R7 ;  /* 0x0000000700137213 */ /* 0x000fe20000000000 */
[----:B------:R-:W-:Y:S01]  /*3740*/  IMAD.MOV R50, RZ, RZ, -R11 ;  /* 0x000000ffff327224 */ /* 0x000fe200078e0a0b */
[----:B------:R-:W-:Y:S01]  /*3750*/  ISETP.GT.U32.AND P0, PT, R249, R46, PT ;  /* 0x0000002ef900720c */ /* 0x000fe20003f04070 */
[----:B------:R-:W-:Y:S01]  /*3760*/  IMAD.MOV R22, RZ, RZ, -R9 ;  /* 0x000000ffff167224 */ /* 0x000fe200078e0a09 */
[----:B------:R1:W-:Y:S01]  /*3770*/  STL [R1+0x98], R6 ;  /* 0x0000980601007387 */ /* 0x0003e20000100800 */
[----:B------:R-:W-:-:S04]  /*3780*/  IMAD.HI.U32 R11, R250, R17, RZ ;  /* 0x00000011fa0b7227 */ /* 0x000fc800078e00ff */
[C---:B--2---:R-:W-:Y:S02]  /*3790*/  IMAD R5, R249.reuse, R50, R21 ;  /* 0x00000032f9057224 */ /* 0x044fe400078e0215 */
[C---:B---3--:R-:W-:Y:S02]  /*37a0*/  IMAD R2, R249.reuse, R52, R23 ;  /* 0x00000034f9027224 */ /* 0x048fe400078e0217 */
[----:B------:R-:W-:Y:S01]  /*37b0*/  IMAD R9, R249, R22, R25 ;  /* 0x00000016f9097224 */ /* 0x000fe200078e0219 */
[----:B------:R2:W-:Y:S01]  /*37c0*/  STL [R1+0x94], R5 ;  /* 0x0000940501007387 */ /* 0x0005e20000100800 */
[----:B-1----:R-:W-:Y:S01]  /*37d0*/  VIADD R6, R43, 0x5b ;  /* 0x0000005b2b067836 */ /* 0x002fe20000000000 */
[----:B------:R-:W-:Y:S01]  /*37e0*/  @!P0 IADD3 R46, PT, PT, R46, -R249, RZ ;  /* 0x800000f92e2e8210 */ /* 0x000fe20007ffe0ff */
[----:B------:R-:W-:Y:S01]  /*37f0*/  IMAD.MOV R22, RZ, RZ, -R11 ;  /* 0x000000ffff167224 */ /* 0x000fe200078e0a0b */
[----:B------:R-:W-:Y:S01]  /*3800*/  ISETP.GE.AND P0, PT, R35, RZ, PT ;  /* 0x000000ff2300720c */ /* 0x000fe20003f06270 */
[----:B------:R-:W-:Y:S01]  /*3810*/  IMAD.HI.U32 R11, R250, R19, RZ ;  /* 0x00000013fa0b7227 */ /* 0x000fe200078e00ff */
[----:B------:R-:W-:Y:S01]  /*3820*/  IABS R23, R6 ;  /* 0x0000000600177213 */ /* 0x000fe20000000000 */
[----:B------:R1:W-:Y:S02]  /*3830*/  STL [R1+0x90], R2 ;  /* 0x0000900201007387 */ /* 0x0003e40000100800 */
[----:B------:R-:W-:Y:S01]  /*3840*/  @!P6 IMAD.IADD R42, R42, 0x1, -R249 ;  /* 0x000000012a2ae824 */ /* 0x000fe200078e0af9 */
[----:B--2---:R-:W-:Y:S01]  /*3850*/  IADD3 R5, PT, PT, R43, 0x5c, RZ ;  /* 0x0000005c2b057810 */ /* 0x004fe20007ffe0ff */
[C---:B------:R-:W-:Y:S01]  /*3860*/  IMAD R17, R249.reuse, R22, R17 ;  /* 0x00000016f9117224 */ /* 0x040fe200078e0211 */
[----:B------:R-:W-:Y:S01]  /*3870*/  STL [R1+0x4650], R7 ;  /* 0x0046500701007387 */ /* 0x000fe20000100800 */
[----:B------:R-:W-:Y:S01]  /*3880*/  IMAD.MOV R22, RZ, RZ, -R11 ;  /* 0x000000ffff167224 */ /* 0x000fe200078e0a0b */
[----:B------:R-:W-:Y:S01]  /*3890*/  ISETP.GT.U32.AND P6, PT, R249, R42, PT ;  /* 0x0000002af900720c */ /* 0x000fe20003fc4070 */
[----:B------:R-:W-:Y:S01]  /*38a0*/  IMAD.HI.U32 R11, R250, R23, RZ ;  /* 0x00000017fa0b7227 */ /* 0x000fe200078e00ff */
[----:B------:R-:W-:Y:S01]  /*38b0*/  IABS R25, R5 ;  /* 0x0000000500197213 */ /* 0x000fe20000000000 */
[----:B------:R2:W-:Y:S01]  /*38c0*/  STL [R1+0x48e8], R9 ;  /* 0x0048e80901007387 */ /* 0x0005e20000100800 */
[----:B-1----:R-:W-:Y:S01]  /*38d0*/  IADD3 R2, PT, PT, R43, 0x5d, RZ ;  /* 0x0000005d2b027810 */ /* 0x002fe20007ffe0ff */
[----:B------:R-:W-:Y:S01]  /*38e0*/  IMAD.MOV.U32 R230, RZ, RZ, R46 ;  /* 0x000000ffffe67224 */ /* 0x000fe200078e002e */
[----:B------:R-:W-:Y:S01]  /*38f0*/  IADD3 R46, PT, PT, -R11, RZ, RZ ;  /* 0x000000ff0b2e7210 */ /* 0x000fe20007ffe1ff */
[----:B------:R1:W-:Y:S01]  /*3900*/  STL [R1+0x464c], R6 ;  /* 0x00464c0601007387 */ /* 0x0003e20000100800 */
[----:B------:R-:W-:Y:S01]  /*3910*/  IABS R33, R2 ;  /* 0x0000000200217213 */ /* 0x000fe20000000000 */
[C---:B------:R-:W-:Y:S01]  /*3920*/  IMAD R22, R249.reuse, R22, R19 ;  /* 0x00000016f9167224 */ /* 0x040fe200078e0213 */
[----:B------:R-:W-:Y:S01]  /*3930*/  @!P0 IADD3 R230, PT, PT, -R230, RZ, RZ ;  /* 0x000000ffe6e68210 */ /* 0x000fe20007ffe1ff */
[----:B------:R-:W-:Y:S01]  /*3940*/  STL [R1+0x4648], R5 ;  /* 0x0046480501007387 */ /* 0x000fe20000100800 */
[----:B------:R-:W-:Y:S01]  /*3950*/  ISETP.GT.U32.AND P0, PT, R249, R26, PT ;  /* 0x0000001af900720c */ /* 0x000fe20003f04070 */
[----:B------:R-:W-:Y:S01]  /*3960*/  IMAD.HI.U32 R21, R250, R33, RZ ;  /* 0x00000021fa157227 */ /* 0x000fe200078e00ff */
[----:B--2---:R-:W-:Y:S01]  /*3970*/  IADD3 R9, PT, PT, R43, 0x6e, RZ ;  /* 0x0000006e2b097810 */ /* 0x004fe20007ffe0ff */
[----:B------:R2:W-:Y:S02]  /*3980*/  STL [R1+0x4644], R2 ;  /* 0x0046440201007387 */ /* 0x0005e40000100800 */
[----:B-1----:R-:W-:-:S02]  /*3990*/  IMAD R6, R249, R46, R23 ;  /* 0x0000002ef9067224 */ /* 0x002fc400078e0217 */
[----:B------:R-:W-:Y:S01]  /*39a0*/  IMAD.HI.U32 R19, R250, R25, RZ ;  /* 0x00000019fa137227 */ /* 0x000fe200078e00ff */
[----:B------:R1:W-:Y:S03]  /*39b0*/  STL [R1+0x26c], R8 ;  /* 0x00026c0801007387 */ /* 0x0003e60000100800 */
[----:B------:R-:W-:Y:S01]  /*39c0*/  IMAD.MOV R50, RZ, RZ, -R21 ;  /* 0x000000ffff327224 */ /* 0x000fe200078e0a15 */
[----:B------:R3:W-:Y:S01]  /*39d0*/  STL [R1+0xb4], R6 ;  /* 0x0000b40601007387 */ /* 0x0007e20000100800 */
[----:B--2---:R-:W-:Y:S02]  /*39e0*/  VIADD R2, R43, 0x5e ;  /* 0x0000005e2b027836 */ /* 0x004fe40000000000 */
[----:B------:R-:W-:Y:S01]  /*39f0*/  @!P6 IMAD.IADD R42, R42, 0x1, -R249 ;  /* 0x000000012a2ae824 */ /* 0x000fe200078e0af9 */
[----:B------:R-:W-:Y:S01]  /*3a00*/  ISETP.GE.AND P6, PT, R3, RZ, PT ;  /* 0x000000ff0300720c */ /* 0x000fe20003fc6270 */
[----:B------:R-:W-:Y:S01]  /*3a10*/  IMAD.MOV R48, RZ, RZ, -R19 ;  /* 0x000000ffff307224 */ /* 0x000fe200078e0a13 */
[----:B------:R2:W-:Y:S01]  /*3a20*/  STL [R1+0x4640], R2 ;  /* 0x0046400201007387 */ /* 0x0005e20000100800 */
[----:B-1----:R-:W-:Y:S01]  /*3a30*/  IMAD R8, R249, R50, R33 ;  /* 0x00000032f9087224 */ /* 0x002fe200078e0221 */
[----:B------:R-:W-:Y:S01]  /*3a40*/  IABS R19, R2 ;  /* 0x0000000200137213 */ /* 0x000fe20000000000 */
[----:B------:R-:W-:Y:S01]  /*3a50*/  @!P0 IMAD.IADD R26, R26, 0x1, -R249 ;  /* 0x000000011a1a8824 */ /* 0x000fe200078e0af9 */
[C---:B------:R-:W-:Y:S01]  /*3a60*/  IADD3 R3, PT, PT, R43.reuse, 0x62, RZ ;  /* 0x000000622b037810 */ /* 0x040fe20007ffe0ff */
[----:B---3--:R-:W-:Y:S01]  /*3a70*/  VIADD R6, R43, 0x5f ;  /* 0x0000005f2b067836 */ /* 0x008fe20000000000 */
[----:B------:R1:W-:Y:S01]  /*3a80*/  STL [R1+0xb0], R8 ;  /* 0x0000b00801007387 */ /* 0x0003e20000100800 */
[----:B------:R-:W-:Y:S01]  /*3a90*/  IMAD.HI.U32 R11, R250, R19, RZ ;  /* 0x00000013fa0b7227 */ /* 0x000fe200078e00ff */
[----:B------:R-:W-:-:S02]  /*3aa0*/  ISETP.GT.U32.AND P0, PT, R249, R26, PT ;  /* 0x0000001af900720c */ /* 0x000fc40003f04070 */
[----:B--2---:R-:W-:Y:S01]  /*3ab0*/  IADD3 R2, PT, PT, R43, 0x60, RZ ;  /* 0x000000602b027810 */ /* 0x004fe20007ffe0ff */
[----:B------:R-:W-:Y:S01]  /*3ac0*/  STL [R1+0x463c], R6 ;  /* 0x00463c0601007387 */ /* 0x000fe20000100800 */
[----:B------:R-:W-:Y:S01]  /*3ad0*/  IABS R33, R6 ;  /* 0x0000000600217213 */ /* 0x000fe20000000000 */
[----:B------:R-:W-:Y:S01]  /*3ae0*/  IMAD.HI.U32 R21, R250, R37, RZ ;  /* 0x00000025fa157227 */ /* 0x000fe200078e00ff */
[----:B------:R-:W-:Y:S01]  /*3af0*/  IABS R35, R2 ;  /* 0x0000000200237213 */ /* 0x000fe20000000000 */
[----:B------:R2:W-:Y:S01]  /*3b00*/  STL [R1+0x4638], R2 ;  /* 0x0046380201007387 */ /* 0x0005e20000100800 */
[----:B------:R-:W-:Y:S01]  /*3b10*/  IABS R39, R3 ;  /* 0x0000000300277213 */ /* 0x000fe20000000000 */
[----:B------:R-:W-:Y:S01]  /*3b20*/  IMAD R25, R249, R48, R25 ;  /* 0x00000030f9197224 */ /* 0x000fe200078e0219 */
[----:B------:R-:W-:Y:S01]  /*3b30*/  IADD3 R48, PT, PT, -R21, RZ, RZ ;  /* 0x000000ff15307210 */ /* 0x000fe20007ffe1ff */
[----:B------:R-:W-:Y:S01]  /*3b40*/  STL [R1+0x4634], R70 ;  /* 0x0046344601007387 */ /* 0x000fe20000100800 */
[----:B-1----:R-:W-:-:S02]  /*3b50*/  VIADD R8, R43, 0x65 ;  /* 0x000000652b087836 */ /* 0x002fc40000000000 */
[----:B------:R-:W-:Y:S01]  /*3b60*/  @!P0 IMAD.IADD R26, R26, 0x1, -R249 ;  /* 0x000000011a1a8824 */ /* 0x000fe200078e0af9 */
[----:B------:R-:W-:Y:S01]  /*3b70*/  STL [R1+0x4630], R3 ;  /* 0x0046300301007387 */ /* 0x000fe20000100800 */
[----:B------:R-:W-:Y:S01]  /*3b80*/  ISETP.GE.AND P0, PT, R0, RZ, PT ;  /* 0x000000ff0000720c */ /* 0x000fe20003f06270 */
[----:B--2---:R-:W-:Y:S01]  /*3b90*/  IMAD.MOV.U32 R2, RZ, RZ, R42 ;  /* 0x000000ffff027224 */ /* 0x004fe200078e002a */
[----:B------:R-:W-:Y:S01]  /*3ba0*/  IADD3 R42, PT, PT, -R11, RZ, RZ ;  /* 0x000000ff0b2a7210 */ /* 0x000fe20007ffe1ff */
[----:B------:R-:W-:-:S04]  /*3bb0*/  IMAD.HI.U32 R11, R250, R33, RZ ;  /* 0x00000021fa0b7227 */ /* 0x000fc800078e00ff */
[----:B------:R-:W-:Y:S01]  /*3bc0*/  @!P6 IMAD.MOV R2, RZ, RZ, -R2 ;  /* 0x000000ffff02e224 */ /* 0x000fe200078e0a02 */
[----:B------:R-:W-:Y:S01]  /*3bd0*/  ISETP.GT.U32.AND P6, PT, R249, R10, PT ;  /* 0x0000000af900720c */ /* 0x000fe20003fc4070 */
[----:B------:R-:W-:-:S03]  /*3be0*/  IMAD.HI.U32 R23, R250, R39, RZ ;  /* 0x00000027fa177227 */ /* 0x000fc600078e00ff */
[----:B------:R1:W-:Y:S01]  /*3bf0*/  STL [R1+0x278], R2 ;  /* 0x0002780201007387 */ /* 0x0003e20000100800 */
[----:B------:R-:W-:Y:S02]  /*3c00*/  IMAD.MOV R50, RZ, RZ, -R23 ;  /* 0x000000ffff327224 */ /* 0x000fe400078e0a17 */
[----:B------:R-:W-:Y:S02]  /*3c10*/  VIADD R6, R43, 0x66 ;  /* 0x000000662b067836 */ /* 0x000fe40000000000 */
[----:B------:R-:W-:-:S03]  /*3c20*/  IMAD R21, R249, R50, R39 ;  /* 0x00000032f9157224 */ /* 0x000fc600078e0227 */
[----:B------:R-:W-:Y:S01]  /*3c30*/  IABS R39, R6 ;  /* 0x0000000600277213 */ /* 0x000fe20000000000 */
[----:B------:R-:W-:Y:S02]  /*3c40*/  @!P6 IMAD.IADD R10, R10, 0x1, -R249 ;  /* 0x000000010a0ae824 */ /* 0x000fe400078e0af9 */
[----:B-1----:R-:W-:Y:S01]  /*3c50*/  IMAD R2, R249, R42, R19 ;  /* 0x0000002af9027224 */ /* 0x002fe200078e0213 */
[----:B------:R-:W-:Y:S01]  /*3c60*/  IADD3 R42, PT, PT, -R11, RZ, RZ ;  /* 0x000000ff0b2a7210 */ /* 0x000fe20007ffe1ff */
[----:B------:R-:W-:Y:S01]  /*3c70*/  IMAD.HI.U32 R19, R250, R35, RZ ;  /* 0x00000023fa137227 */ /* 0x000fe200078e00ff */
[C---:B------:R-:W-:Y:S02]  /*3c80*/  ISETP.GT.U32.AND P6, PT, R249.reuse, R10, PT ;  /* 0x0000000af900720c */ /* 0x040fe40003fc4070 */
[----:B------:R1:W-:Y:S01]  /*3c90*/  STL [R1+0xac], R2 ;  /* 0x0000ac0201007387 */ /* 0x0003e20000100800 */
[----:B------:R-:W-:Y:S02]  /*3ca0*/  IMAD.MOV R46, RZ, RZ, -R19 ;  /* 0x000000ffff2e7224 */ /* 0x000fe400078e0a13 */
[C---:B------:R-:W-:Y:S01]  /*3cb0*/  IMAD R19, R249.reuse, R48, R37 ;  /* 0x00000030f9137224 */ /* 0x040fe200078e0225 */
[----:B------:R-:W-:Y:S01]  /*3cc0*/  IABS R37, R8 ;  /* 0x0000000800257213 */ /* 0x000fe20000000000 */
[C---:B------:R-:W-:Y:S01]  /*3cd0*/  IMAD R0, R249.reuse, R46, R35 ;  /* 0x0000002ef9007224 */ /* 0x040fe200078e0223 */
[----:B------:R-:W-:Y:S01]  /*3ce0*/  IABS R35, R69 ;  /* 0x0000004500237213 */ /* 0x000fe20000000000 */
[----:B-1----:R-:W-:-:S04]  /*3cf0*/  IMAD R2, R249, R42, R33 ;  /* 0x0000002af9027224 */ /* 0x002fc800078e0221 */
[----:B------:R-:W-:Y:S01]  /*3d00*/  @!P6 IADD3 R10, PT, PT, R10, -R249, RZ ;  /* 0x800000f90a0ae210 */ /* 0x000fe20007ffe0ff */
[----:B------:R-:W-:Y:S01]  /*3d10*/  IMAD.HI.U32 R23, R250, R35, RZ ;  /* 0x00000023fa177227 */ /* 0x000fe200078e00ff */
[----:B------:R-:W-:Y:S01]  /*3d20*/  ISETP.GE.AND P6, PT, R64, RZ, PT ;  /* 0x000000ff4000720c */ /* 0x000fe20003fc6270 */
[----:B------:R1:W-:Y:S01]  /*3d30*/  STL [R1+0xa8], R2 ;  /* 0x0000a80201007387 */ /* 0x0003e20000100800 */
[----:B------:R-:W-:Y:S01]  /*3d40*/  IABS R33, R67 ;  /* 0x0000004300217213 */ /* 0x000fe20000000000 */
[----:B------:R-:W-:Y:S02]  /*3d50*/  IMAD.MOV.U32 R227, RZ, RZ, R10 ;  /* 0x000000ffffe37224 */ /* 0x000fe400078e000a */
[----:B------:R2:W-:Y:S01]  /*3d60*/  STL [R1+0xa4], R0 ;  /* 0x0000a40001007387 */ /* 0x0005e20000100800 */
[----:B------:R-:W-:Y:S02]  /*3d70*/  IMAD.MOV R42, RZ, RZ, -R23 ;  /* 0x000000ffff2a7224 */ /* 0x000fe400078e0a17 */
[C---:B------:R-:W-:Y:S01]  /*3d80*/  IMAD.HI.U32 R11, R250.reuse, R33, RZ ;  /* 0x00000021fa0b7227 */ /* 0x040fe200078e00ff */
[----:B------:R-:W-:Y:S04]  /*3d90*/  STL [R1+0x462c], R67 ;  /* 0x00462c4301007387 */ /* 0x000fe80000100800 */
[----:B------:R-:W-:Y:S01]  /*3da0*/  @!P6 IADD3 R227, PT, PT, -R227, RZ, RZ ;  /* 0x000000ffe3e3e210 */ /* 0x000fe20007ffe1ff */
[----:B-1----:R-:W-:Y:S01]  /*3db0*/  VIADD R2, R43, 0x67 ;  /* 0x000000672b027836 */ /* 0x002fe20000000000 */
[----:B------:R-:W-:Y:S01]  /*3dc0*/  ISETP.GT.U32.AND P6, PT, R249, R30, PT ;  /* 0x0000001ef900720c */ /* 0x000fe20003fc4070 */
[----:B--2---:R-:W-:Y:S01]  /*3dd0*/  IMAD.MOV.U32 R0, RZ, RZ, R26 ;  /* 0x000000ffff007224 */ /* 0x004fe200078e001a */
[----:B------:R-:W-:Y:S01]  /*3de0*/  IADD3 R10, PT, PT, -R11, RZ, RZ ;  /* 0x000000ff0b0a7210 */ /* 0x000fe20007ffe1ff */
[----:B------:R-:W-:Y:S01]  /*3df0*/  IMAD.HI.U32 R26, R250, R37, RZ ;  /* 0x00000025fa1a7227 */ /* 0x000fe200078e00ff */
[----:B------:R-:W-:Y:S02]  /*3e00*/  STL [R1+0x4624], R8 ;  /* 0x0046240801007387 */ /* 0x000fe40000100800 */
[----:B------:R-:W-:Y:S01]  /*3e10*/  @!P0 IADD3 R0, PT, PT, -R0, RZ, RZ ;  /* 0x000000ff00008210 */ /* 0x000fe20007ffe1ff */
[----:B------:R-:W-:Y:S01]  /*3e20*/  IMAD.MOV R46, RZ, RZ, -R26 ;  /* 0x000000ffff2e7224 */ /* 0x000fe200078e0a1a */
[C---:B------:R-:W-:Y:S01]  /*3e30*/  ISETP.GT.U32.AND P0, PT, R249.reuse, R28, PT ;  /* 0x0000001cf900720c */ /* 0x040fe20003f04070 */
[----:B------:R-:W-:Y:S01]  /*3e40*/  IMAD.HI.U32 R11, R250, R39, RZ ;  /* 0x00000027fa0b7227 */ /* 0x000fe200078e00ff */
[----:B------:R-:W-:Y:S03]  /*3e50*/  STL [R1+0x4628], R69 ;  /* 0x0046284501007387 */ /* 0x000fe60000100800 */
[C---:B------:R-:W-:Y:S01]  /*3e60*/  IMAD R23, R249.reuse, R10, R33 ;  /* 0x0000000af9177224 */ /* 0x040fe200078e0221 */
[----:B------:R1:W-:Y:S01]  /*3e70*/  STL [R1+0x4620], R6 ;  /* 0x0046200601007387 */ /* 0x0003e20000100800 */
[C---:B------:R-:W-:Y:S01]  /*3e80*/  IMAD R26, R249.reuse, R42, R35 ;  /* 0x0000002af91a7224 */ /* 0x040fe200078e0223 */
[----:B------:R-:W-:Y:S01]  /*3e90*/  IABS R33, R2 ;  /* 0x0000000200217213 */ /* 0x000fe20000000000 */
[----:B------:R-:W-:Y:S01]  /*3ea0*/  IMAD R10, R249, R46, R37 ;  /* 0x0000002ef90a7224 */ /* 0x000fe200078e0225 */
[----:B------:R2:W-:Y:S01]  /*3eb0*/  STL [R1+0x461c], R2 ;  /* 0x00461c0201007387 */ /* 0x0005e20000100800 */
[----:B------:R-:W-:Y:S01]  /*3ec0*/  IMAD.MOV R42, RZ, RZ, -R11 ;  /* 0x000000ffff2a7224 */ /* 0x000fe200078e0a0b */
[----:B------:R-:W-:Y:S01]  /*3ed0*/  IABS R37, R73 ;  /* 0x0000004900257213 */ /* 0x000fe20000000000 */
[--C-:B------:R-:W-:Y:S01]  /*3ee0*/  @!P0 IMAD.IADD R28, R28, 0x1, -R249.reuse ;  /* 0x000000011c1c8824 */ /* 0x100fe200078e0af9 */
[----:B------:R3:W-:Y:S01]  /*3ef0*/  STL [R1+0x48ec], R10 ;  /* 0x0048ec0a01007387 */ /* 0x0007e20000100800 */
[----:B------:R-:W-:-:S02]  /*3f00*/  @!P6 IMAD.IADD R30, R30, 0x1, -R249 ;  /* 0x000000011e1ee824 */ /* 0x000fc400078e0af9 */
[C---:B-1----:R-:W-:Y:S01]  /*3f10*/  IMAD R6, R249.reuse, R42, R39 ;  /* 0x0000002af9067224 */ /* 0x042fe200078e0227 */
[C---:B------:R-:W-:Y:S01]  /*3f20*/  ISETP.GT.U32.AND P0, PT, R249.reuse, R28, PT ;  /* 0x0000001cf900720c */ /* 0x040fe20003f04070 */
[----:B------:R-:W-:Y:S01]  /*3f30*/  IMAD.HI.U32 R11, R250, R33, RZ ;  /* 0x00000021fa0b7227 */ /* 0x000fe200078e00ff */
[----:B------:R-:W-:-:S03]  /*3f40*/  ISETP.GT.U32.AND P6, PT, R249, R30, PT ;  /* 0x0000001ef900720c */ /* 0x000fc60003fc4070 */
[C---:B--2---:R-:W-:Y:S01]  /*3f50*/  VIADD R2, R43.reuse, 0x68 ;  /* 0x000000682b027836 */ /* 0x044fe20000000000 */
[C---:B---3--:R-:W-:Y:S01]  /*3f60*/  IADD3 R10, PT, PT, R43.reuse, 0x6a, RZ ;  /* 0x0000006a2b0a7810 */ /* 0x048fe20007ffe0ff */
[----:B------:R-:W-:-:S03]  /*3f70*/  VIADD R8, R43, 0x6f ;  /* 0x0000006f2b087836 */ /* 0x000fc60000000000 */
[----:B------:R1:W-:Y:S01]  /*3f80*/  STL [R1+0x4618], R2 ;  /* 0x0046180201007387 */ /* 0x0003e20000100800 */
[----:B------:R-:W-:Y:S02]  /*3f90*/  IABS R35, R2 ;  /* 0x0000000200237213 */ /* 0x000fe40000000000 */
[-C--:B------:R-:W-:Y:S01]  /*3fa0*/  @!P0 IADD3 R28, PT, PT, R28, -R249.reuse, RZ ;  /* 0x800000f91c1c8210 */ /* 0x080fe20007ffe0ff */
[----:B------:R2:W-:Y:S01]  /*3fb0*/  STL [R1+0xc8], R6 ;  /* 0x0000c80601007387 */ /* 0x0005e20000100800 */
[----:B------:R-:W-:Y:S02]  /*3fc0*/  ISETP.GE.AND P0, PT, R41, RZ, PT ;  /* 0x000000ff2900720c */ /* 0x000fe40003f06270 */
[----:B------:R-:W-:Y:S01]  /*3fd0*/  @!P6 IADD3 R30, PT, PT, R30, -R249, RZ ;  /* 0x800000f91e1ee210 */ /* 0x000fe20007ffe0ff */
[----:B------:R-:W-:Y:S01]  /*3fe0*/  STL [R1+0x4614], R73 ;  /* 0x0046144901007387 */ /* 0x000fe20000100800 */
[----:B------:R-:W-:Y:S01]  /*3ff0*/  ISETP.GE.AND P6, PT, R47, RZ, PT ;  /* 0x000000ff2f00720c */ /* 0x000fe20003fc6270 */
[----:B-1----:R-:W-:Y:S01]  /*4000*/  IMAD.MOV.U32 R2, RZ, RZ, R28 ;  /* 0x000000ffff027224 */ /* 0x002fe200078e001c */
[----:B------:R-:W-:Y:S01]  /*4010*/  IABS R39, R10 ;  /* 0x0000000a00277213 */ /* 0x000fe20000000000 */
[----:B------:R-:W-:Y:S01]  /*4020*/  IMAD.MOV R28, RZ, RZ, -R11 ;  /* 0x000000ffff1c7224 */ /* 0x000fe200078e0a0b */
[----:B------:R-:W-:Y:S01]  /*4030*/  STL [R1+0x4610], R10 ;  /* 0x0046100a01007387 */ /* 0x000fe20000100800 */
[----:B--2---:R-:W-:Y:S01]  /*4040*/  IADD3 R6, PT, PT, R43, 0x6b, RZ ;  /* 0x0000006b2b067810 */ /* 0x004fe20007ffe0ff */
[----:B------:R-:W-:-:S03]  /*4050*/  IMAD.HI.U32 R11, R250, R35, RZ ;  /* 0x00000023fa0b7227 */ /* 0x000fc600078e00ff */
[----:B------:R-:W-:Y:S01]  /*4060*/  IABS R41, R6 ;  /* 0x0000000600297213 */ /* 0x000fe20000000000 */
[----:B------:R-:W-:Y:S01]  /*4070*/  @!P0 IMAD.MOV R2, RZ, RZ, -R2 ;  /* 0x000000ffff028224 */ /* 0x000fe200078e0a02 */
[----:B------:R-:W-:Y:S01]  /*4080*/  ISETP.GT.U32.AND P0, PT, R249, R32, PT ;  /* 0x00000020f900720c */ /* 0x000fe20003f04070 */
[----:B------:R-:W-:Y:S04]  /*4090*/  STL [R1+0x460c], R6 ;  /* 0x00460c0601007387 */ /* 0x000fe80000100800 */
[----:B------:R1:W-:Y:S08]  /*40a0*/  STL [R1+0x280], R2 ;  /* 0x0002800201007387 */ /* 0x0003f00000100800 */
[----:B------:R-:W-:-:S02]  /*40b0*/  @!P0 IMAD.IADD R32, R32, 0x1, -R249 ;  /* 0x0000000120208824 */ /* 0x000fc400078e0af9 */
[C---:B-1----:R-:W-:Y:S02]  /*40c0*/  IMAD R2, R249.reuse, R28, R33 ;  /* 0x0000001cf9027224 */ /* 0x042fe400078e0221 */
[----:B------:R-:W-:Y:S01]  /*40d0*/  IMAD.MOV R28, RZ, RZ, -R11 ;  /* 0x000000ffff1c7224 */ /* 0x000fe200078e0a0b */
[----:B------:R-:W-:Y:S01]  /*40e0*/  ISETP.GT.U32.AND P0, PT, R249, R32, PT ;  /* 0x00000020f900720c */ /* 0x000fe20003f04070 */
[C---:B------:R-:W-:Y:S01]  /*40f0*/  IMAD.HI.U32 R11, R250.reuse, R37, RZ ;  /* 0x00000025fa0b7227 */ /* 0x040fe200078e00ff */
[----:B------:R1:W-:Y:S03]  /*4100*/  STL [R1+0xc4], R2 ;  /* 0x0000c40201007387 */ /* 0x0003e60000100800 */
[----:B------:R-:W-:-:S04]  /*4110*/  IMAD.HI.U32 R33, R250, R41, RZ ;  /* 0x00000029fa217227 */ /* 0x000fc800078e00ff */
[----:B------:R-:W-:Y:S02]  /*4120*/  IMAD.MOV R42, RZ, RZ, -R33 ;  /* 0x000000ffff2a7224 */ /* 0x000fe400078e0a21 */
[----:B-1----:R-:W-:Y:S01]  /*4130*/  IMAD R2, R249, R28, R35 ;  /* 0x0000001cf9027224 */ /* 0x002fe200078e0223 */
[----:B------:R-:W-:Y:S01]  /*4140*/  IABS R35, R66 ;  /* 0x0000004200237213 */ /* 0x000fe20000000000 */
[----:B------:R-:W-:Y:S01]  /*4150*/  @!P0 IMAD.IADD R32, R32, 0x1, -R249 ;  /* 0x0000000120208824 */ /* 0x000fe200078e0af9 */
[----:B------:R-:W-:Y:S01]  /*4160*/  ISETP.GE.AND P0, PT, R45, RZ, PT ;  /* 0x000000ff2d00720c */ /* 0x000fe20003f06270 */
[----:B------:R-:W-:Y:S01]  /*4170*/  IMAD.HI.U32 R28, R250, R39, RZ ;  /* 0x00000027fa1c7227 */ /* 0x000fe200078e00ff */
[----:B------:R1:W-:Y:S01]  /*4180*/  STL [R1+0xc0], R2 ;  /* 0x0000c00201007387 */ /* 0x0003e20000100800 */
[----:B------:R-:W-:Y:S02]  /*4190*/  IABS R45, R8 ;  /* 0x00000008002d7213 */ /* 0x000fe40000000000 */
[----:B------:R-:W-:-:S02]  /*41a0*/  IMAD.MOV.U32 R240, RZ, RZ, R32 ;  /* 0x000000fffff07224 */ /* 0x000fc400078e0020 */
[----:B------:R-:W-:-:S04]  /*41b0*/  IMAD.MOV R28, RZ, RZ, -R28 ;  /* 0x000000ffff1c7224 */ /* 0x000fc800078e0a1c */
[----:B------:R-:W-:Y:S02]  /*41c0*/  IMAD R28, R249, R28, R39 ;  /* 0x0000001cf91c7224 */ /* 0x000fe400078e0227 */
[----:B-1----:R-:W-:Y:S01]  /*41d0*/  IMAD.MOV.U32 R2, RZ, RZ, R30 ;  /* 0x000000ffff027224 */ /* 0x002fe200078e001e */
[----:B------:R-:W-:Y:S01]  /*41e0*/  IADD3 R30, PT, PT, -R11, RZ, RZ ;  /* 0x000000ff0b1e7210 */ /* 0x000fe20007ffe1ff */
[----:B------:R-:W-:Y:S02]  /*41f0*/  VIADD R11, R43, 0x6d ;  /* 0x0000006d2b0b7836 */ /* 0x000fe40000000000 */
[----:B------:R-:W-:Y:S01]  /*4200*/  @!P0 IMAD.MOV R240, RZ, RZ, -R240 ;  /* 0x000000fffff08224 */ /* 0x000fe200078e0af0 */
[----:B------:R-:W-:Y:S01]  /*4210*/  @!P6 IADD3 R2, PT, PT, -R2, RZ, RZ ;  /* 0x000000ff0202e210 */ /* 0x000fe20007ffe1ff */
[C---:B------:R-:W-:Y:S01]  /*4220*/  IMAD R33, R249.reuse, R30, R37 ;  /* 0x0000001ef9217224 */ /* 0x040fe200078e0225 */
[C---:B------:R-:W-:Y:S01]  /*4230*/  ISETP.GT.U32.AND P6, PT, R249.reuse, R40, PT ;  /* 0x00000028f900720c */ /* 0x040fe20003fc4070 */
[C---:B------:R-:W-:Y:S01]  /*4240*/  IMAD R30, R249.reuse, R42, R41 ;  /* 0x0000002af91e7224 */ /* 0x040fe200078e0229 */
[----:B------:R-:W-:Y:S01]  /*4250*/  IABS R41, R11 ;  /* 0x0000000b00297213 */ /* 0x000fe20000000000 */
[----:B------:R1:W-:Y:S01]  /*4260*/  STL [R1+0x22c], R2 ;  /* 0x00022c0201007387 */ /* 0x0003e20000100800 */
[----:B------:R-:W-:Y:S01]  /*4270*/  IMAD.HI.U32 R37, R250, R45, RZ ;  /* 0x0000002dfa257227 */ /* 0x000fe200078e00ff */
[----:B------:R-:W-:-:S02]  /*4280*/  ISETP.GT.U32.AND P0, PT, R249, R34, PT ;  /* 0x00000022f900720c */ /* 0x000fc40003f04070 */
[----:B------:R-:W-:Y:S02]  /*4290*/  STL [R1+0x4608], R66 ;  /* 0x0046084201007387 */ /* 0x000fe40000100800 */
[----:B------:R-:W-:Y:S02]  /*42a0*/  IADD3 R48, PT, PT, -R37, RZ, RZ ;  /* 0x000000ff25307210 */ /* 0x000fe40007ffe1ff */
[----:B------:R2:W-:Y:S01]  /*42b0*/  STL [R1+0x4604], R11 ;  /* 0x0046040b01007387 */ /* 0x0005e20000100800 */
[----:B-1----:R-:W-:Y:S01]  /*42c0*/  IADD3 R2, PT, PT, R43, 0x70, RZ ;  /* 0x000000702b027810 */ /* 0x002fe20007ffe0ff */
[--C-:B------:R-:W-:Y:S01]  /*42d0*/  @!P6 IMAD.IADD R40, R40, 0x1, -R249.reuse ;  /* 0x000000012828e824 */ /* 0x100fe200078e0af9 */
[----:B------:R-:W-:Y:S01]  /*42e0*/  IABS R43, R9 ;  /* 0x00000009002b7213 */ /* 0x000fe20000000000 */
[----:B------:R-:W-:Y:S01]  /*42f0*/  STL [R1+0x4600], R9 ;  /* 0x0046000901007387 */ /* 0x000fe20000100800 */
[----:B------:R-:W-:Y:S02]  /*4300*/  IABS R47, R2 ;  /* 0x00000002002f7213 */ /* 0x000fe40000000000 */
[----:B------:R-:W-:Y:S01]  /*4310*/  @!P0 IMAD.IADD R34, R34, 0x1, -R249 ;  /* 0x0000000122228824 */ /* 0x000fe200078e0af9 */
[----:B------:R-:W-:Y:S01]  /*4320*/  ISETP.GT.U32.AND P6, PT, R249, R40, PT ;  /* 0x00000028f900720c */ /* 0x000fe20003fc4070 */
[----:B------:R1:W-:Y:S01]  /*4330*/  STL [R1+0x45fc], R8 ;  /* 0x0045fc0801007387 */ /* 0x0003e20000100800 */
[----:B--2---:R-:W-:-:S02]  /*4340*/  IMAD.HI.U32 R11, R250, R35, RZ ;  /* 0x00000023fa0b7227 */ /* 0x004fc400078e00ff */
[----:B------:R-:W-:Y:S01]  /*4350*/  ISETP.GT.U32.AND P0, PT, R249, R34, PT ;  /* 0x00000022f900720c */ /* 0x000fe20003f04070 */
[----:B------:R2:W-:Y:S01]  /*4360*/  STL [R1+0x45f8], R2 ;  /* 0x0045f80201007387 */ /* 0x0005e20000100800 */
[----:B------:R-:W-:Y:S01]  /*4370*/  IMAD.HI.U32 R39, R250, R47, RZ ;  /* 0x0000002ffa277227 */ /* 0x000fe200078e00ff */
[----:B------:R-:W-:-:S03]  /*4380*/  IADD3 R32, PT, PT, -R11, RZ, RZ ;  /* 0x000000ff0b207210 */ /* 0x000fc60007ffe1ff */
[----:B------:R-:W-:-:S04]  /*4390*/  IMAD.HI.U32 R11, R250, R41, RZ ;  /* 0x00000029fa0b7227 */ /* 0x000fc800078e00ff */
[----:B------:R-:W-:Y:S01]  /*43a0*/  IMAD R32, R249, R32, R35 ;  /* 0x00000020f9207224 */ /* 0x000fe200078e0223 */
[----:B------:R-:W-:Y:S01]  /*43b0*/  IADD3 R42, PT, PT, -R11, RZ, RZ ;  /* 0x000000ff0b2a7210 */ /* 0x000fe20007ffe1ff */
[----:B------:R-:W-:-:S04]  /*43c0*/  IMAD.HI.U32 R35, R250, R43, RZ ;  /* 0x0000002bfa237227 */ /* 0x000fc800078e00ff */
[----:B------:R-:W-:Y:S02]  /*43d0*/  IMAD.MOV R46, RZ, RZ, -R35 ;  /* 0x000000ffff2e7224 */ /* 0x000fe400078e0a23 */
[C---:B-1----:R-:W-:Y:S02]  /*43e0*/  IMAD R8, R249.reuse, R42, R41 ;  /* 0x0000002af9087224 */ /* 0x042fe400078e0229 */
[C---:B------:R-:W-:Y:S02]  /*43f0*/  IMAD R11, R249.reuse, R48, R45 ;  /* 0x00000030f90b7224 */ /* 0x040fe400078e022d */
[----:B--2---:R-:W-:Y:S01]  /*4400*/  IMAD R2, R249, R46, R43 ;  /* 0x0000002ef9027224 */ /* 0x004fe200078e022b */
[----:B------:R-:W-:Y:S01]  /*4410*/  STL [R1+0xbc], R8 ;  /* 0x0000bc0801007387 */ /* 0x000fe20000100800 */
[----:B------:R-:W-:Y:S01]  /*4420*/  @!P6 IMAD.IADD R40, R40, 0x1, -R249 ;  /* 0x000000012828e824 */ /* 0x000fe200078e0af9 */
[----:B------:R-:W-:Y:S01]  /*4430*/  ISETP.GE.AND P6, PT, R63, RZ, PT ;  /* 0x000000ff3f00720c */ /* 0x000fe20003fc6270 */
[----:B------:R-:W-:Y:S01]  /*4440*/  IMAD.MOV R50, RZ, RZ, -R39 ;  /* 0x000000ffff327224 */ /* 0x000fe200078e0a27 */
[----:B------:R1:W-:Y:S04]  /*4450*/  STL [R1+0x48bc], R11 ;  /* 0x0048bc0b01007387 */ /* 0x0003e80000100800 */
[----:B------:R2:W-:Y:S04]  /*4460*/  STL [R1+0xb8], R2 ;  /* 0x0000b80201007387 */ /* 0x0005e80000100800 */
[----:B-1----:R-:W3:Y:S01]  /*4470*/  LDL R11, [R1+0xc54] ;  /* 0x000c5400010b7983 */ /* 0x002ee20000100800 */
[----:B------:R-:W-:Y:S01]  /*4480*/  IMAD.MOV.U32 R224, RZ, RZ, R40 ;  /* 0x000000ffffe07224 */ /* 0x000fe200078e0028 */
[----:B------:R-:W-:Y:S01]  /*4490*/  @!P0 IADD3 R34, PT, PT, R34, -R249, RZ ;  /* 0x800000f922228210 */ /* 0x000fe20007ffe0ff */
[----:B------:R-:W-:Y:S01]  /*44a0*/  UMOV UR5, 0x400 ;  /* 0x0000040000057882 */ /* 0x000fe20000000000 */
[----:B------:R-:W-:Y:S01]  /*44b0*/  ISETP.GE.AND P0, PT, R74, RZ, PT ;  /* 0x000000ff4a00720c */ /* 0x000fe20003f06270 */
[C---:B--2---:R-:W-:Y:S01]  /*44c0*/  IMAD R2, R249.reuse, R50, R47 ;  /* 0x00000032f9027224 */ /* 0x044fe200078e022f */
[----:B------:R-:W-:Y:S01]  /*44d0*/  @!P6 IADD3 R224, PT, PT, -R224, RZ, RZ ;  /* 0x000000ffe0e0e210 */ /* 0x000fe20007ffe1ff */
[----:B------:R-:W-:Y:S01]  /*44e0*/  IMAD.MOV.U32 R234, RZ, RZ, R34 ;  /* 0x000000ffffea7224 */ /* 0x000fe200078e0022 */
[----:B------:R-:W-:Y:S01]  /*44f0*/  ISETP.GT.U32.AND P6, PT, R249, R38, PT ;  /* 0x00000026f900720c */ /* 0x000fe20003fc4070 */
[----:B------:R-:W1:Y:S01]  /*4500*/  LDCU.64 UR6, c[0x0][0x358] ;  /* 0x00006b00ff0677ac */ /* 0x000e620008000a00 */
[----:B------:R2:W-:Y:S07]  /*4510*/  STL [R1+0xdc], R2 ;  /* 0x0000dc0201007387 */ /* 0x0005ee0000100800 */
[----:B------:R-:W-:-:S02]  /*4520*/  @!P0 IADD3 R234, PT, PT, -R234, RZ, RZ ;  /* 0x000000ffeaea8210 */ /* 0x000fc40007ffe1ff */
[----:B------:R-:W-:Y:S02]  /*4530*/  ISETP.GT.U32.AND P0, PT, R249, R12, PT ;  /* 0x0000000cf900720c */ /* 0x000fe40003f04070 */
[----:B------:R-:W-:-:S05]  /*4540*/  @!P6 IMAD.IADD R38, R38, 0x1, -R249 ;  /* 0x000000012626e824 */ /* 0x000fca00078e0af9 */
[----:B------:R-:W-:-:S06]  /*4550*/  ISETP.GT.U32.AND P6, PT, R249, R38, PT ;  /* 0x00000026f900720c */ /* 0x000fcc0003fc4070 */
[----:B------:R-:W-:-:S05]  /*4560*/  @!P0 IMAD.IADD R12, R12, 0x1, -R249 ;  /* 0x000000010c0c8824 */ /* 0x000fca00078e0af9 */
[----:B------:R-:W-:Y:S02]  /*4570*/  ISETP.GT.U32.AND P0, PT, R249, R12, PT ;  /* 0x0000000cf900720c */ /* 0x000fe40003f04070 */
[----:B------:R-:W-:Y:S02]  /*4580*/  @!P6 IADD3 R38, PT, PT, R38, -R249, RZ ;  /* 0x800000f92626e210 */ /* 0x000fe40007ffe0ff */
[----:B------:R-:W-:-:S09]  /*4590*/  ISETP.GE.AND P6, PT, R72, RZ, PT ;  /* 0x000000ff4800720c */ /* 0x000fd20003fc6270 */
[----:B------:R-:W-:Y:S02]  /*45a0*/  @!P0 IADD3 R12, PT, PT, R12, -R249, RZ ;  /* 0x800000f90c0c8210 */ /* 0x000fe40007ffe0ff */
[----:B------:R-:W-:-:S03]  /*45b0*/  ISETP.GE.AND P0, PT, R68, RZ, PT ;  /* 0x000000ff4400720c */ /* 0x000fc60003f06270 */
[----:B------:R-:W-:-:S10]  /*45c0*/  IMAD.MOV.U32 R233, RZ, RZ, R12 ;  /* 0x000000ffffe97224 */ /* 0x000fd400078e000c */
[----:B------:R-:W-:Y:S02]  /*45d0*/  @!P0 IADD3 R233, PT, PT, -R233, RZ, RZ ;  /* 0x000000ffe9e98210 */ /* 0x000fe40007ffe1ff */
[----:B------:R-:W-:-:S13]  /*45e0*/  ISETP.GT.U32.AND P0, PT, R249, R13, PT ;  /* 0x0000000df900720c */ /* 0x000fda0003f04070 */
[----:B------:R-:W-:-:S05]  /*45f0*/  @!P0 IMAD.IADD R13, R13, 0x1, -R249 ;  /* 0x000000010d0d8824 */ /* 0x000fca00078e0af9 */
[----:B------:R-:W-:-:S13]  /*4600*/  ISETP.GT.U32.AND P0, PT, R249, R13, PT ;  /* 0x0000000df900720c */ /* 0x000fda0003f04070 */
[----:B------:R-:W-:Y:S01]  /*4610*/  @!P0 IMAD.IADD R13, R13, 0x1, -R249 ;  /* 0x000000010d0d8824 */ /* 0x000fe200078e0af9 */
[----:B------:R-:W-:-:S03]  /*4620*/  ISETP.GE.AND P0, PT, R53, RZ, PT ;  /* 0x000000ff3500720c */ /* 0x000fc60003f06270 */
[----:B------:R-:W-:-:S10]  /*4630*/  IMAD.MOV.U32 R229, RZ, RZ, R13 ;  /* 0x000000ffffe57224 */ /* 0x000fd400078e000d */
[----:B------:R-:W-:Y:S02]  /*4640*/  @!P0 IADD3 R229, PT, PT, -R229, RZ, RZ ;  /* 0x000000ffe5e58210 */ /* 0x000fe40007ffe1ff */
[----:B------:R-:W-:-:S13]  /*4650*/  ISETP.GT.U32.AND P0, PT, R249, R29, PT ;  /* 0x0000001df900720c */ /* 0x000fda0003f04070 */
[----:B------:R-:W-:-:S05]  /*4660*/  @!P0 IMAD.IADD R29, R29, 0x1, -R249 ;  /* 0x000000011d1d8824 */ /* 0x000fca00078e0af9 */
[----:B------:R-:W-:-:S13]  /*4670*/  ISETP.GT.U32.AND P0, PT, R249, R29, PT ;  /* 0x0000001df900720c */ /* 0x000fda0003f04070 */
[----:B------:R-:W-:Y:S02]  /*4680*/  @!P0 IADD3 R29, PT, PT, R29, -R249, RZ ;  /* 0x800000f91d1d8210 */ /* 0x000fe40007ffe0ff */
[----:B------:R-:W-:-:S03]  /*4690*/  ISETP.GE.AND P0, PT, R59, RZ, PT ;  /* 0x000000ff3b00720c */ /* 0x000fc60003f06270 */
[----:B------:R-:W-:-:S10]  /*46a0*/  IMAD.MOV.U32 R239, RZ, RZ, R29 ;  /* 0x000000ffffef7224 */ /* 0x000fd400078e001d */
[----:B------:R-:W-:Y:S01]  /*46b0*/  @!P0 IMAD.MOV R239, RZ, RZ, -R239 ;  /* 0x000000ffffef8224 */ /* 0x000fe200078e0aef */
[----:B------:R-:W-:-:S13]  /*46c0*/  ISETP.GT.U32.AND P0, PT, R249, R14, PT ;  /* 0x0000000ef900720c */ /* 0x000fda0003f04070 */
[----:B------:R-:W-:-:S05]  /*46d0*/  @!P0 IMAD.IADD R14, R14, 0x1, -R249 ;  /* 0x000000010e0e8824 */ /* 0x000fca00078e0af9 */
[----:B------:R-:W-:-:S13]  /*46e0*/  ISETP.GT.U32.AND P0, PT, R249, R14, PT ;  /* 0x0000000ef900720c */ /* 0x000fda0003f04070 */
[----:B------:R-:W-:Y:S01]  /*46f0*/  @!P0 IMAD.IADD R14, R14, 0x1, -R249 ;  /* 0x000000010e0e8824 */ /* 0x000fe200078e0af9 */
[----:B------:R-:W-:-:S03]  /*4700*/  ISETP.GE.AND P0, PT, R51, RZ, PT ;  /* 0x000000ff3300720c */ /* 0x000fc60003f06270 */
[----:B------:R-:W-:-:S10]  /*4710*/  IMAD.MOV.U32 R226, RZ, RZ, R14 ;  /* 0x000000ffffe27224 */ /* 0x000fd400078e000e */
[----:B------:R-:W-:Y:S01]  /*4720*/  @!P0 IMAD.MOV R226, RZ, RZ, -R226 ;  /* 0x000000ffffe28224 */ /* 0x000fe200078e0ae2 */
[----:B------:R-:W-:-:S13]  /*4730*/  ISETP.GT.U32.AND P0, PT, R249, R20, PT ;  /* 0x00000014f900720c */ /* 0x000fda0003f04070 */
[----:B------:R-:W-:-:S05]  /*4740*/  @!P0 IMAD.IADD R20, R20, 0x1, -R249 ;  /* 0x0000000114148824 */ /* 0x000fca00078e0af9 */
[----:B------:R-:W-:-:S13]  /*4750*/  ISETP.GT.U32.AND P0, PT, R249, R20, PT ;  /* 0x00000014f900720c */ /* 0x000fda0003f04070 */
[----:B------:R-:W-:Y:S02]  /*4760*/  @!P0 IADD3 R20, PT, PT, R20, -R249, RZ ;  /* 0x800000f914148210 */ /* 0x000fe40007ffe0ff */
[----:B------:R-:W-:-:S03]  /*4770*/  ISETP.GE.AND P0, PT, R57, RZ, PT ;  /* 0x000000ff3900720c */ /* 0x000fc60003f06270 */
[----:B------:R-:W-:-:S10]  /*4780*/  IMAD.MOV.U32 R235, RZ, RZ, R20 ;  /* 0x000000ffffeb7224 */ /* 0x000fd400078e0014 */
[----:B------:R-:W-:Y:S02]  /*4790*/  @!P0 IADD3 R235, PT, PT, -R235, RZ, RZ ;  /* 0x000000ffebeb8210 */ /* 0x000fe40007ffe1ff */
[----:B------:R-:W-:-:S13]  /*47a0*/  ISETP.GT.U32.AND P0, PT, R249, R31, PT ;  /* 0x0000001ff900720c */ /* 0x000fda0003f04070 */
[----:B------:R-:W-:-:S05]  /*47b0*/  @!P0 IMAD.IADD R31, R31, 0x1, -R249 ;  /* 0x000000011f1f8824 */ /* 0x000fca00078e0af9 */
[----:B------:R-:W-:-:S13]  /*47c0*/  ISETP.GT.U32.AND P0, PT, R249, R31, PT ;  /* 0x0000001ff900720c */ /* 0x000fda0003f04070 */
[----:B------:R-:W-:Y:S02]  /*47d0*/  @!P0 IADD3 R31, PT, PT, R31, -R249, RZ ;  /* 0x800000f91f1f8210 */ /* 0x000fe40007ffe0ff */
[----:B------:R-:W-:Y:S02]  /*47e0*/  ISETP.GE.AND P0, PT, R61, RZ, PT ;  /* 0x000000ff3d00720c */ /* 0x000fe40003f06270 */
[C---:B---3--:R-:W-:Y:S01]  /*47f0*/  IADD3 R8, PT, PT, R11.reuse, 0x71, RZ ;  /* 0x000000710b087810 */ /* 0x048fe20007ffe0ff */
[C---:B------:R-:W-:Y:S01]  /*4800*/  VIADD R64, R11.reuse, 0x72 ;  /* 0x000000720b407836 */ /* 0x040fe20000000000 */
[C---:B------:R-:W-:Y:S01]  /*4810*/  IADD3 R68, PT, PT, R11.reuse, 0x9a, RZ ;  /* 0x0000009a0b447810 */ /* 0x040fe20007ffe0ff */
[C---:B------:R-:W-:Y:S01]  /*4820*/  VIADD R63, R11.reuse, 0x73 ;  /* 0x000000730b3f7836 */ /* 0x040fe20000000000 */
[----:B------:R-:W-:Y:S01]  /*4830*/  IABS R40, R8 ;  /* 0x0000000800287213 */ /* 0x000fe20000000000 */
[----:B------:R-:W-:Y:S01]  /*4840*/  VIADD R9, R11, 0x74 ;  /* 0x000000740b097836 */ /* 0x000fe20000000000 */
[----:B------:R-:W-:Y:S01]  /*4850*/  IABS R41, R64 ;  /* 0x0000004000297213 */ /* 0x000fe20000000000 */
[----:B------:R3:W-:Y:S01]  /*4860*/  STL [R1+0x45f4], R8 ;  /* 0x0045f40801007387 */ /* 0x0007e20000100800 */
[----:B------:R-:W-:Y:S01]  /*4870*/  IABS R43, R63 ;  /* 0x0000003f002b7213 */ /* 0x000fe20000000000 */
[C---:B------:R-:W-:Y:S01]  /*4880*/  IMAD.HI.U32 R35, R250.reuse, R40, RZ ;  /* 0x00000028fa237227 */ /* 0x040fe200078e00ff */
[----:B------:R-:W-:Y:S01]  /*4890*/  IABS R45, R9 ;  /* 0x00000009002d7213 */ /* 0x000fe20000000000 */
[----:B------:R-:W-:Y:S01]  /*48a0*/  STL [R1+0x45f0], R64 ;  /* 0x0045f04001007387 */ /* 0x000fe20000100800 */
[----:B------:R-:W-:Y:S01]  /*48b0*/  IABS R61, R68 ;  /* 0x00000044003d7213 */ /* 0x000fe20000000000 */
[C---:B------:R-:W-:Y:S01]  /*48c0*/  IMAD.HI.U32 R37, R250.reuse, R41, RZ ;  /* 0x00000029fa257227 */ /* 0x040fe200078e00ff */
[----:B------:R-:W-:Y:S01]  /*48d0*/  IADD3 R34, PT, PT, -R35, RZ, RZ ;  /* 0x000000ff23227210 */ /* 0x000fe20007ffe1ff */
[----:B------:R-:W-:Y:S01]  /*48e0*/  STL [R1+0x45ec], R63 ;  /* 0x0045ec3f01007387 */ /* 0x000fe20000100800 */
[C---:B------:R-:W-:Y:S01]  /*48f0*/  IADD3 R78, PT, PT, R11.reuse, 0xab, RZ ;  /* 0x000000ab0b4e7810 */ /* 0x040fe20007ffe0ff */
[----:B------:R-:W-:Y:S01]  /*4900*/  IMAD.HI.U32 R39, R250, R43, RZ ;  /* 0x0000002bfa277227 */ /* 0x000fe200078e00ff */
[----:B------:R-:W-:Y:S01]  /*4910*/  IADD3 R83, PT, PT, R11, 0xba, RZ ;  /* 0x000000ba0b537810 */ /* 0x000fe20007ffe0ff */
[----:B------:R-:W-:Y:S02]  /*4920*/  STL [R1+0x45e8], R9 ;  /* 0x0045e80901007387 */ /* 0x000fe40000100800 */
[----:B------:R-:W-:Y:S01]  /*4930*/  IMAD.MOV R42, RZ, RZ, -R37 ;  /* 0x000000ffff2a7224 */ /* 0x000fe200078e0a25 */
[----:B------:R-:W-:Y:S01]  /*4940*/  IABS R80, R83 ;  /* 0x0000005300507213 */ /* 0x000fe20000000000 */
[----:B------:R-:W-:-:S02]  /*4950*/  IMAD.MOV R46, RZ, RZ, -R39 ;  /* 0x000000ffff2e7224 */ /* 0x000fc400078e0a27 */
[----:B--2---:R-:W-:Y:S02]  /*4960*/  VIADD R2, R11, 0x75 ;  /* 0x000000750b027836 */ /* 0x004fe40000000000 */
[C---:B---3--:R-:W-:Y:S02]  /*4970*/  IMAD R8, R249.reuse, R34, R40 ;  /* 0x00000022f9087224 */ /* 0x048fe400078e0228 */
[C---:B------:R-:W-:Y:S01]  /*4980*/  IMAD R34, R249.reuse, R42, R41 ;  /* 0x0000002af9227224 */ /* 0x040fe200078e0229 */
[----:B------:R2:W-:Y:S01]  /*4990*/  STL [R1+0x45e4], R2 ;  /* 0x0045e40201007387 */ /* 0x0005e20000100800 */
[----:B------:R-:W-:Y:S01]  /*49a0*/  IMAD.HI.U32 R35, R250, R45, RZ ;  /* 0x0000002dfa237227 */ /* 0x000fe200078e00ff */
[----:B------:R-:W-:Y:S02]  /*49b0*/  IABS R39, R2 ;  /* 0x0000000200277213 */ /* 0x000fe40000000000 */
[----:B------:R3:W-:Y:S01]  /*49c0*/  STL [R1+0xd8], R8 ;  /* 0x0000d80801007387 */ /* 0x0007e20000100800 */
[----:B------:R-:W-:-:S02]  /*49d0*/  IMAD R41, R249, R46, R43 ;  /* 0x0000002ef9297224 */ /* 0x000fc400078e022b */
[----:B------:R-:W-:Y:S02]  /*49e0*/  IMAD.MOV.U32 R43, RZ, RZ, R38 ;  /* 0x000000ffff2b7224 */ /* 0x000fe400078e0026 */
[----:B------:R-:W-:Y:S02]  /*49f0*/  IMAD.MOV R40, RZ, RZ, -R35 ;  /* 0x000000ffff287224 */ /* 0x000fe400078e0a23 */
[----:B--2---:R-:W-:Y:S02]  /*4a00*/  VIADD R2, R11, 0x76 ;  /* 0x000000760b027836 */ /* 0x004fe40000000000 */
[----:B------:R-:W-:Y:S01]  /*4a10*/  @!P6 IMAD.MOV R43, RZ, RZ, -R43 ;  /* 0x000000ffff2be224 */ /* 0x000fe200078e0a2b */
[C---:B------:R-:W-:Y:S01]  /*4a20*/  ISETP.GT.U32.AND P6, PT, R249.reuse, R36, PT ;  /* 0x00000024f900720c */ /* 0x040fe20003fc4070 */
[----:B------:R-:W-:Y:S01]  /*4a30*/  IMAD R37, R249, R40, R45 ;  /* 0x00000028f9257224 */ /* 0x000fe200078e022d */
[----:B------:R-:W-:Y:S01]  /*4a40*/  IABS R40, R2 ;  /* 0x0000000200287213 */ /* 0x000fe20000000000 */
[----:B------:R-:W-:Y:S01]  /*4a50*/  IMAD.HI.U32 R35, R250, R39, RZ ;  /* 0x00000027fa237227 */ /* 0x000fe200078e00ff */
[----:B------:R2:W-:Y:S01]  /*4a60*/  STL [R1+0x45e0], R2 ;  /* 0x0045e00201007387 */ /* 0x0005e20000100800 */
[----:B---3--:R-:W-:-:S02]  /*4a70*/  IADD3 R8, PT, PT, R11, 0x78, RZ ;  /* 0x000000780b087810 */ /* 0x008fc40007ffe0ff */
[C---:B------:R-:W-:Y:S02]  /*4a80*/  VIADD R42, R11.reuse, 0x77 ;  /* 0x000000770b2a7836 */ /* 0x040fe40000000000 */
[----:B------:R-:W-:Y:S02]  /*4a90*/  IMAD.MOV R38, RZ, RZ, -R35 ;  /* 0x000000ffff267224 */ /* 0x000fe400078e0a23 */
[----:B------:R-:W-:Y:S01]  /*4aa0*/  IMAD.HI.U32 R35, R250, R40, RZ ;  /* 0x00000028fa237227 */ /* 0x000fe200078e00ff */
[----:B------:R3:W-:Y:S01]  /*4ab0*/  STL [R1+0x45dc], R42 ;  /* 0x0045dc2a01007387 */ /* 0x0007e20000100800 */
[----:B--2---:R-:W-:Y:S02]  /*4ac0*/  IADD3 R2, PT, PT, R11, 0x79, RZ ;  /* 0x000000790b027810 */ /* 0x004fe40007ffe0ff */
[----:B------:R-:W-:Y:S01]  /*4ad0*/  IMAD.MOV R35, RZ, RZ, -R35 ;  /* 0x000000ffff237224 */ /* 0x000fe200078e0a23 */
[----:B------:R-:W-:Y:S01]  /*4ae0*/  STL [R1+0x45d8], R8 ;  /* 0x0045d80801007387 */ /* 0x000fe20000100800 */
[----:B------:R-:W-:Y:S01]  /*4af0*/  @!P6 IMAD.IADD R36, R36, 0x1, -R249 ;  /* 0x000000012424e824 */ /* 0x000fe200078e0af9 */
[----:B------:R-:W-:Y:S01]  /*4b00*/  IABS R45, R2 ;  /* 0x00000002002d7213 */ /* 0x000fe20000000000 */
[----:B------:R-:W-:Y:S01]  /*4b10*/  IMAD R38, R249, R38, R39 ;  /* 0x00000026f9267224 */ /* 0x000fe200078e0227 */
[----:B------:R2:W-:Y:S01]  /*4b20*/  STL [R1+0x45d4], R2 ;  /* 0x0045d40201007387 */ /* 0x0005e20000100800 */
[----:B------:R-:W-:Y:S01]  /*4b30*/  VIADD R46, R11, 0x7b ;  /* 0x0000007b0b2e7836 */ /* 0x000fe20000000000 */
[----:B---3--:R-:W-:Y:S01]  /*4b40*/  IABS R42, R42 ;  /* 0x0000002a002a7213 */ /* 0x008fe20000000000 */
[----:B------:R-:W-:Y:S01]  /*4b50*/  IMAD.HI.U32 R39, R250, R45, RZ ;  /* 0x0000002dfa277227 */ /* 0x000fe200078e00ff */
[----:B------:R3:W-:Y:S01]  /*4b60*/  STL [R1+0x228], R43 ;  /* 0x0002282b01007387 */ /* 0x0007e20000100800 */
[----:B------:R-:W-:-:S02]  /*4b70*/  ISETP.GT.U32.AND P6, PT, R249, R36, PT ;  /* 0x00000024f900720c */ /* 0x000fc40003fc4070 */
[C---:B------:R-:W-:Y:S01]  /*4b80*/  VIADD R54, R11.reuse, 0x82 ;  /* 0x000000820b367836 */ /* 0x040fe20000000000 */
[----:B------:R4:W-:Y:S01]  /*4b90*/  STL [R1+0xd4], R38 ;  /* 0x0000d42601007387 */ /* 0x0009e20000100800 */
[----:B------:R-:W-:Y:S02]  /*4ba0*/  VIADD R53, R11, 0x83 ;  /* 0x000000830b357836 */ /* 0x000fe40000000000 */
[----:B--2---:R-:W-:Y:S02]  /*4bb0*/  IMAD R2, R249, R35, R40 ;  /* 0x00000023f9027224 */ /* 0x004fe400078e0228 */
[C---:B------:R-:W-:Y:S01]  /*4bc0*/  IMAD.HI.U32 R35, R250.reuse, R42, RZ ;  /* 0x0000002afa237227 */ /* 0x040fe200078e00ff */
[----:B---3--:R-:W-:Y:S02]  /*4bd0*/  IABS R43, R8 ;  /* 0x00000008002b7213 */ /* 0x008fe40000000000 */
[----:B------:R2:W-:Y:S01]  /*4be0*/  STL [R1+0xd0], R2 ;  /* 0x0000d00201007387 */ /* 0x0005e20000100800 */
[----:B------:R-:W-:Y:S01]  /*4bf0*/  IMAD.MOV R40, RZ, RZ, -R39 ;  /* 0x000000ffff287224 */ /* 0x000fe200078e0a27 */
[----:B------:R-:W-:Y:S01]  /*4c00*/  IADD3 R35, PT, PT, -R35, RZ, RZ ;  /* 0x000000ff23237210 */ /* 0x000fe20007ffe1ff */
[----:B----4-:R-:W-:-:S04]  /*4c10*/  IMAD.HI.U32 R38, R250, R43, RZ ;  /* 0x0000002bfa267227 */ /* 0x010fc800078e00ff */
[----:B------:R-:W-:Y:S02]  /*4c20*/  IMAD.MOV R38, RZ, RZ, -R38 ;  /* 0x000000ffff267224 */ /* 0x000fe400078e0a26 */
[C---:B------:R-:W-:Y:S02]  /*4c30*/  IMAD R8, R249.reuse, R35, R42 ;  /* 0x00000023f9087224 */ /* 0x040fe400078e022a */
[----:B------:R-:W-:Y:S01]  /*4c40*/  IMAD R12, R249, R38, R43 ;  /* 0x00000026f90c7224 */ /* 0x000fe200078e022b */
[----:B------:R-:W-:Y:S01]  /*4c50*/  IABS R38, R46 ;  /* 0x0000002e00267213 */ /* 0x000fe20000000000 */
[C---:B--2---:R-:W-:Y:S01]  /*4c60*/  VIADD R2, R11.reuse, 0x7a ;  /* 0x0000007a0b027836 */ /* 0x044fe20000000000 */
[----:B------:R2:W-:Y:S01]  /*4c70*/  STL [R1+0xcc], R8 ;  /* 0x0000cc0801007387 */ /* 0x0005e20000100800 */
[----:B------:R-:W-:Y:S01]  /*4c80*/  @!P6 IMAD.IADD R36, R36, 0x1, -R249 ;  /* 0x000000012424e824 */ /* 0x000fe200078e0af9 */
[----:B------:R-:W-:Y:S01]  /*4c90*/  ISETP.GE.AND P6, PT, R62, RZ, PT ;  /* 0x000000ff3e00720c */ /* 0x000fe20003fc6270 */
[C---:B------:R-:W-:Y:S01]  /*4ca0*/  VIADD R50, R11.reuse, 0x84 ;  /* 0x000000840b327836 */ /* 0x040fe20000000000 */
[----:B------:R-:W-:Y:S01]  /*4cb0*/  STL [R1+0x48f0], R12 ;  /* 0x0048f00c01007387 */ /* 0x000fe20000100800 */
[----:B------:R-:W-:-:S02]  /*4cc0*/  VIADD R56, R11, 0x8b ;  /* 0x0000008b0b387836 */ /* 0x000fc40000000000 */
[----:B------:R-:W-:Y:S01]  /*4cd0*/  VIADD R62, R11, 0x92 ;  /* 0x000000920b3e7836 */ /* 0x000fe20000000000 */
[----:B------:R3:W-:Y:S01]  /*4ce0*/  STL [R1+0x45d0], R2 ;  /* 0x0045d00201007387 */ /* 0x0007e20000100800 */
[----:B------:R-:W-:Y:S01]  /*4cf0*/  IABS R47, R50 ;  /* 0x00000032002f7213 */ /* 0x000fe20000000000 */
[----:B--2---:R-:W-:Y:S01]  /*4d00*/  IMAD R8, R249, R40, R45 ;  /* 0x00000028f9087224 */ /* 0x004fe200078e022d */
[----:B------:R-:W-:Y:S01]  /*4d10*/  IABS R40, R2 ;  /* 0x0000000200287213 */ /* 0x000fe20000000000 */
[C---:B------:R-:W-:Y:S01]  /*4d20*/  IMAD.HI.U32 R45, R250.reuse, R38, RZ ;  /* 0x00000026fa2d7227 */ /* 0x040fe200078e00ff */
[----:B------:R-:W-:Y:S02]  /*4d30*/  IABS R52, R56 ;  /* 0x0000003800347213 */ /* 0x000fe40000000000 */
[----:B------:R2:W-:Y:S01]  /*4d40*/  STL [R1+0xf0], R8 ;  /* 0x0000f00801007387 */ /* 0x0005e20000100800 */
[----:B------:R-:W-:Y:S01]  /*4d50*/  IMAD.HI.U32 R35, R250, R40, RZ ;  /* 0x00000028fa237227 */ /* 0x000fe200078e00ff */
[----:B------:R-:W-:-:S02]  /*4d60*/  IADD3 R45, PT, PT, -R45, RZ, RZ ;  /* 0x000000ff2d2d7210 */ /* 0x000fc40007ffe1ff */
[C---:B---3--:R-:W-:Y:S01]  /*4d70*/  IADD3 R2, PT, PT, R11.reuse, 0x7c, RZ ;  /* 0x0000007c0b027810 */ /* 0x048fe20007ffe0ff */
[----:B------:R-:W-:Y:S01]  /*4d80*/  STL [R1+0x45cc], R46 ;  /* 0x0045cc2e01007387 */ /* 0x000fe20000100800 */
[----:B------:R-:W-:Y:S01]  /*4d90*/  VIADD R12, R11, 0x7d ;  /* 0x0000007d0b0c7836 */ /* 0x000fe20000000000 */
[----:B------:R-:W-:Y:S01]  /*4da0*/  IABS R57, R62 ;  /* 0x0000003e00397213 */ /* 0x000fe20000000000 */
[----:B------:R-:W-:Y:S01]  /*4db0*/  IMAD R38, R249, R45, R38 ;  /* 0x0000002df9267224 */ /* 0x000fe200078e0226 */
[----:B------:R3:W-:Y:S01]  /*4dc0*/  STL [R1+0x45c8], R2 ;  /* 0x0045c80201007387 */ /* 0x0007e20000100800 */
[----:B------:R-:W-:Y:S01]  /*4dd0*/  IABS R42, R2 ;  /* 0x00000002002a7213 */ /* 0x000fe20000000000 */
[C---:B------:R-:W-:Y:S01]  /*4de0*/  VIADD R45, R11.reuse, 0x81 ;  /* 0x000000810b2d7836 */ /* 0x040fe20000000000 */
[----:B--2---:R-:W-:Y:S01]  /*4df0*/  IADD3 R8, PT, PT, R11, 0x7e, RZ ;  /* 0x0000007e0b087810 */ /* 0x004fe20007ffe0ff */
[----:B------:R2:W-:Y:S01]  /*4e00*/  STL [R1+0x45c4], R12 ;  /* 0x0045c40c01007387 */ /* 0x0005e20000100800 */
[----:B------:R-:W-:Y:S01]  /*4e10*/  IABS R39, R12 ;  /* 0x0000000c00277213 */ /* 0x000fe20000000000 */
[----:B------:R-:W-:-:S02]  /*4e20*/  IMAD.HI.U32 R43, R250, R42, RZ ;  /* 0x0000002afa2b7227 */ /* 0x000fc400078e00ff */
[----:B------:R-:W-:Y:S02]  /*4e30*/  STL [R1+0x45c0], R8 ;  /* 0x0045c00801007387 */ /* 0x000fe40000100800 */
[----:B---3--:R-:W-:Y:S01]  /*4e40*/  IMAD.MOV.U32 R2, RZ, RZ, R36 ;  /* 0x000000ffff027224 */ /* 0x008fe200078e0024 */
[----:B------:R-:W-:Y:S01]  /*4e50*/  IADD3 R36, PT, PT, -R35, RZ, RZ ;  /* 0x000000ff23247210 */ /* 0x000fe20007ffe1ff */
[----:B------:R-:W-:Y:S01]  /*4e60*/  IMAD.MOV R43, RZ, RZ, -R43 ;  /* 0x000000ffff2b7224 */ /* 0x000fe200078e0a2b */
[----:B------:R-:W-:Y:S01]  /*4e70*/  IABS R35, R8 ;  /* 0x0000000800237213 */ /* 0x000fe20000000000 */
[----:B------:R-:W-:Y:S01]  /*4e80*/  @!P6 IMAD.MOV R2, RZ, RZ, -R2 ;  /* 0x000000ffff02e224 */ /* 0x000fe200078e0a02 */
[C---:B------:R-:W-:Y:S01]  /*4e90*/  ISETP.GT.U32.AND P6, PT, R249.reuse, R24, PT ;  /* 0x00000018f900720c */ /* 0x040fe20003fc4070 */
[----:B--2---:R-:W-:Y:S01]  /*4ea0*/  IMAD R12, R249, R43, R42 ;  /* 0x0000002bf90c7224 */ /* 0x004fe200078e022a */
[----:B------:R-:W-:Y:S01]  /*4eb0*/  IABS R43, R54 ;  /* 0x00000036002b7213 */ /* 0x000fe20000000000 */
[----:B------:R-:W-:Y:S01]  /*4ec0*/  IMAD.HI.U32 R29, R250, R47, RZ ;  /* 0x0000002ffa1d7227 */ /* 0x000fe200078e00ff */
[----:B------:R2:W-:Y:S01]  /*4ed0*/  STL [R1+0x294], R2 ;  /* 0x0002940201007387 */ /* 0x0005e20000100800 */
[----:B------:R-:W-:-:S02]  /*4ee0*/  IABS R42, R45 ;  /* 0x0000002d002a7213 */ /* 0x000fc40000000000 */
[----:B------:R-:W-:Y:S02]  /*4ef0*/  IMAD.MOV R29, RZ, RZ, -R29 ;  /* 0x000000ffff1d7224 */ /* 0x000fe400078e0a1d */
[----:B------:R-:W-:Y:S02]  /*4f00*/  VIADD R72, R11, 0x99 ;  /* 0x000000990b487836 */ /* 0x000fe40000000000 */
[C---:B------:R-:W-:Y:S02]  /*4f10*/  IMAD R47, R249.reuse, R29, R47 ;  /* 0x0000001df92f7224 */ /* 0x040fe400078e022f */
[----:B------:R-:W-:Y:S02]  /*4f20*/  @!P6 IMAD.IADD R24, R24, 0x1, -R249 ;  /* 0x000000011818e824 */ /* 0x000fe400078e0af9 */
[C---:B--2---:R-:W-:Y:S02]  /*4f30*/  IMAD R2, R249.reuse, R36, R40 ;  /* 0x00000024f9027224 */ /* 0x044fe400078e0228 */
[----:B------:R-:W-:Y:S01]  /*4f40*/  IMAD.HI.U32 R40, R250, R39, RZ ;  /* 0x00000027fa287227 */ /* 0x000fe200078e00ff */
[----:B------:R-:W-:-:S02]  /*4f50*/  ISETP.GT.U32.AND P6, PT, R249, R24, PT ;  /* 0x00000018f900720c */ /* 0x000fc40003fc4070 */
[----:B------:R2:W-:Y:S01]  /*4f60*/  STL [R1+0xec], R2 ;  /* 0x0000ec0201007387 */ /* 0x0005e20000100800 */
[----:B------:R-:W-:Y:S01]  /*4f70*/  IMAD.HI.U32 R36, R250, R35, RZ ;  /* 0x00000023fa247227 */ /* 0x000fe200078e00ff */
[----:B------:R-:W-:Y:S02]  /*4f80*/  IADD3 R40, PT, PT, -R40, RZ, RZ ;  /* 0x000000ff28287210 */ /* 0x000fe40007ffe1ff */
[----:B------:R-:W-:Y:S01]  /*4f90*/  STL [R1+0xe8], R12 ;  /* 0x0000e80c01007387 */ /* 0x000fe20000100800 */
[----:B------:R-:W-:Y:S02]  /*4fa0*/  IMAD.MOV R36, RZ, RZ, -R36 ;  /* 0x000000ffff247224 */ /* 0x000fe400078e0a24 */
[----:B------:R-:W-:Y:S02]  /*4fb0*/  IMAD R8, R249, R40, R39 ;  /* 0x00000028f9087224 */ /* 0x000fe400078e0227 */
[----:B------:R-:W-:Y:S02]  /*4fc0*/  VIADD R74, R11, 0xb1 ;  /* 0x000000b10b4a7836 */ /* 0x000fe40000000000 */
[----:B------:R-:W-:Y:S01]  /*4fd0*/  @!P6 IADD3 R24, PT, PT, R24, -R249, RZ ;  /* 0x800000f91818e210 */ /* 0x000fe20007ffe0ff */
[----:B--2---:R-:W-:Y:S01]  /*4fe0*/  IMAD R2, R249, R36, R35 ;  /* 0x00000024f9027224 */ /* 0x004fe200078e0223 */
[----:B------:R-:W-:Y:S01]  /*4ff0*/  ISETP.GE.AND P6, PT, R49, RZ, PT ;  /* 0x000000ff3100720c */ /* 0x000fe20003fc6270 */
[----:B------:R2:W-:Y:S01]  /*5000*/  STL [R1+0xe4], R8 ;  /* 0x0000e40801007387 */ /* 0x0005e20000100800 */
[----:B------:R-:W-:Y:S01]  /*5010*/  IABS R49, R53 ;  /* 0x0000003500317213 */ /* 0x000fe20000000000 */
[----:B------:R-:W-:-:S02]  /*5020*/  IMAD.MOV.U32 R251, RZ, RZ, R24 ;  /* 0x000000fffffb7224 */ /* 0x000fc400078e0018 */
[----:B------:R3:W-:Y:S01]  /*5030*/  STL [R1+0xe0], R2 ;  /* 0x0000e00201007387 */ /* 0x0007e20000100800 */
[----:B------:R-:W-:-:S04]  /*5040*/  IMAD.HI.U32 R24, R250, R43, RZ ;  /* 0x0000002bfa187227 */ /* 0x000fc800078e00ff */
[----:B------:R-:W-:Y:S01]  /*5050*/  IMAD.MOV R24, RZ, RZ, -R24 ;  /* 0x000000ffff187224 */ /* 0x000fe200078e0a18 */
[C---:B--2---:R-:W-:Y:S01]  /*5060*/  IADD3 R8, PT, PT, R11.reuse, 0x7f, RZ ;  /* 0x0000007f0b087810 */ /* 0x044fe20007ffe0ff */
[----:B------:R-:W-:Y:S01]  /*5070*/  VIADD R12, R11, 0x85 ;  /* 0x000000850b0c7836 */ /* 0x000fe20000000000 */
[----:B------:R-:W-:Y:S01]  /*5080*/  @!P6 IADD3 R251, PT, PT, -R251, RZ, RZ ;  /* 0x000000fffbfbe210 */ /* 0x000fe20007ffe1ff */
[C---:B------:R-:W-:Y:S01]  /*5090*/  IMAD R43, R249.reuse, R24, R43 ;  /* 0x00000018f92b7224 */ /* 0x040fe200078e022b */
[----:B------:R-:W-:Y:S01]  /*50a0*/  ISETP.GT.U32.AND P6, PT, R249, R44, PT ;  /* 0x0000002cf900720c */ /* 0x000fe20003fc4070 */
[----:B---3--:R-:W-:Y:S01]  /*50b0*/  VIADD R2, R11, 0x80 ;  /* 0x000000800b027836 */ /* 0x008fe20000000000 */
[----:B------:R-:W-:Y:S01]  /*50c0*/  IABS R13, R8 ;  /* 0x00000008000d7213 */ /* 0x000fe20000000000 */
[----:B------:R2:W-:Y:S01]  /*50d0*/  STL [R1+0x45bc], R8 ;  /* 0x0045bc0801007387 */ /* 0x0005e20000100800 */
[C---:B------:R-:W-:Y:S02]  /*50e0*/  IMAD.HI.U32 R24, R250.reuse, R49, RZ ;  /* 0x00000031fa187227 */ /* 0x040fe400078e00ff */
[----:B------:R-:W-:Y:S01]  /*50f0*/  IABS R36, R2 ;  /* 0x0000000200247213 */ /* 0x000fe20000000000 */
[----:B------:R3:W-:Y:S01]  /*5100*/  STL [R1+0x45b8], R2 ;  /* 0x0045b80201007387 */ /* 0x0007e20000100800 */
[----:B------:R-:W-:-:S03]  /*5110*/  IMAD.HI.U32 R40, R250, R13, RZ ;  /* 0x0000000dfa287227 */ /* 0x000fc600078e00ff */
[----:B------:R-:W-:Y:S01]  /*5120*/  STL [R1+0x45b4], R45 ;  /* 0x0045b42d01007387 */ /* 0x000fe20000100800 */
[----:B------:R-:W-:Y:S01]  /*5130*/  IMAD.HI.U32 R39, R250, R36, RZ ;  /* 0x00000024fa277227 */ /* 0x000fe200078e00ff */
[----:B------:R-:W-:Y:S02]  /*5140*/  IADD3 R40, PT, PT, -R40, RZ, RZ ;  /* 0x000000ff28287210 */ /* 0x000fe40007ffe1ff */
[----:B------:R-:W-:Y:S01]  /*5150*/  STL [R1+0x45b0], R54 ;  /* 0x0045b03601007387 */ /* 0x000fe20000100800 */
[----:B------:R-:W-:Y:S01]  /*5160*/  @!P6 IMAD.IADD R44, R44, 0x1, -R249 ;  /* 0x000000012c2ce824 */ /* 0x000fe200078e0af9 */
[----:B--2---:R-:W-:Y:S01]  /*5170*/  IADD3 R8, PT, PT, R11, 0x86, RZ ;  /* 0x000000860b087810 */ /* 0x004fe20007ffe0ff */
[----:B------:R-:W-:Y:S01]  /*5180*/  IMAD.MOV R39, RZ, RZ, -R39 ;  /* 0x000000ffff277224 */ /* 0x000fe200078e0a27 */
[----:B------:R-:W-:Y:S01]  /*5190*/  STL [R1+0x45ac], R53 ;  /* 0x0045ac3501007387 */ /* 0x000fe20000100800 */
[C---:B------:R-:W-:Y:S01]  /*51a0*/  IMAD R13, R249.reuse, R40, R13 ;  /* 0x00000028f90d7224 */ /* 0x040fe200078e020d */
[C---:B------:R-:W-:Y:S01]  /*51b0*/  ISETP.GT.U32.AND P6, PT, R249.reuse, R44, PT ;  /* 0x0000002cf900720c */ /* 0x040fe20003fc4070 */
[----:B---3--:R-:W-:Y:S01]  /*51c0*/  IMAD R2, R249, R39, R36 ;  /* 0x00000027f9027224 */ /* 0x008fe200078e0224 */
[----:B------:R-:W-:Y:S01]  /*51d0*/  IABS R39, R12 ;  /* 0x0000000c00277213 */ /* 0x000fe20000000000 */
[----:B------:R-:W-:Y:S01]  /*51e0*/  IMAD.MOV R24, RZ, RZ, -R24 ;  /* 0x000000ffff187224 */ /* 0x000fe200078e0a18 */
[----:B------:R-:W-:Y:S01]  /*51f0*/  STL [R1+0x48f4], R13 ;  /* 0x0048f40d01007387 */ /* 0x000fe20000100800 */
[----:B------:R-:W-:-:S03]  /*5200*/  IMAD.HI.U32 R35, R250, R42, RZ ;  /* 0x0000002afa237227 */ /* 0x000fc600078e00ff */
[----:B------:R2:W-:Y:S01]  /*5210*/  STL [R1+0x104], R2 ;  /* 0x0001040201007387 */ /* 0x0005e20000100800 */
[----:B------:R-:W-:Y:S02]  /*5220*/  IMAD R49, R249, R24, R49 ;  /* 0x00000018f9317224 */ /* 0x000fe400078e0231 */
[----:B------:R-:W-:Y:S01]  /*5230*/  IMAD.MOV R35, RZ, RZ, -R35 ;  /* 0x000000ffff237224 */ /* 0x000fe200078e0a23 */
[----:B------:R-:W-:Y:S01]  /*5240*/  STL [R1+0x45a8], R50 ;  /* 0x0045a83201007387 */ /* 0x000fe20000100800 */
[----:B------:R-:W-:Y:S01]  /*5250*/  @!P6 IADD3 R44, PT, PT, R44, -R249, RZ ;  /* 0x800000f92c2ce210 */ /* 0x000fe20007ffe0ff */
[----:B------:R-:W-:Y:S01]  /*5260*/  IMAD.HI.U32 R40, R250, R39, RZ ;  /* 0x00000027fa287227 */ /* 0x000fe200078e00ff */
[----:B------:R-:W-:Y:S01]  /*5270*/  ISETP.GE.AND P6, PT, R55, RZ, PT ;  /* 0x000000ff3700720c */ /* 0x000fe20003fc6270 */
[----:B------:R-:W-:Y:S01]  /*5280*/  STL [R1+0x45a4], R12 ;  /* 0x0045a40c01007387 */ /* 0x000fe20000100800 */
[----:B------:R-:W-:Y:S01]  /*5290*/  IADD3 R55, PT, PT, R11, 0x8a, RZ ;  /* 0x0000008a0b377810 */ /* 0x000fe20007ffe0ff */
[----:B------:R-:W-:Y:S01]  /*52a0*/  IMAD R42, R249, R35, R42 ;  /* 0x00000023f92a7224 */ /* 0x000fe200078e022a */
[C---:B--2---:R-:W-:Y:S01]  /*52b0*/  IADD3 R2, PT, PT, R11.reuse, 0x87, RZ ;  /* 0x000000870b027810 */ /* 0x044fe20007ffe0ff */
[----:B------:R-:W-:Y:S01]  /*52c0*/  STL [R1+0x45a0], R8 ;  /* 0x0045a00801007387 */ /* 0x000fe20000100800 */
[----:B------:R-:W-:Y:S01]  /*52d0*/  IABS R35, R8 ;  /* 0x0000000800237213 */ /* 0x000fe20000000000 */
[----:B------:R-:W-:Y:S01]  /*52e0*/  VIADD R248, R11, 0xf7 ;  /* 0x000000f70bf87836 */ /* 0x000fe20000000000 */
[----:B------:R-:W-:Y:S01]  /*52f0*/  IABS R24, R2 ;  /* 0x0000000200187213 */ /* 0x000fe20000000000 */
[----:B------:R2:W-:Y:S01]  /*5300*/  STL [R1+0x459c], R2 ;  /* 0x00459c0201007387 */ /* 0x0005e20000100800 */
[----:B------:R-:W-:Y:S01]  /*5310*/  IADD3 R40, PT, PT, -R40, RZ, RZ ;  /* 0x000000ff28287210 */ /* 0x000fe20007ffe1ff */
[----:B------:R-:W-:Y:S01]  /*5320*/  IMAD.HI.U32 R36, R250, R35, RZ ;  /* 0x00000023fa247227 */ /* 0x000fe200078e00ff */
[----:B------:R-:W-:-:S03]  /*5330*/  IABS R51, R55 ;  /* 0x0000003700337213 */ /* 0x000fc60000000000 */
[----:B------:R-:W-:-:S04]  /*5340*/  IMAD.HI.U32 R29, R250, R24, RZ ;  /* 0x00000018fa1d7227 */ /* 0x000fc800078e00ff */
[----:B--2---:R-:W-:Y:S02]  /*5350*/  IMAD.MOV.U32 R2, RZ, RZ, R44 ;  /* 0x000000ffff027224 */ /* 0x004fe400078e002c */
[----:B------:R-:W-:Y:S02]  /*5360*/  IMAD.MOV R29, RZ, RZ, -R29 ;  /* 0x000000ffff1d7224 */ /* 0x000fe400078e0a1d */
[----:B------:R-:W-:Y:S01]  /*5370*/  VIADD R8, R11, 0x88 ;  /* 0x000000880b087836 */ /* 0x000fe20000000000 */
[----:B------:R-:W-:Y:S01]  /*5380*/  @!P6 IADD3 R2, PT, PT, -R2, RZ, RZ ;  /* 0x000000ff0202e210 */ /* 0x000fe20007ffe1ff */
[----:B------:R-:W-:Y:S01]  /*5390*/  IMAD.MOV R36, RZ, RZ, -R36 ;  /* 0x000000ffff247224 */ /* 0x000fe200078e0a24 */
[C---:B------:R-:W-:Y:S01]  /*53a0*/  ISETP.GT.U32.AND P6, PT, R249.reuse, R15, PT ;  /* 0x0000000ff900720c */ /* 0x040fe20003fc4070 */
[C---:B------:R-:W-:Y:S01]  /*53b0*/  IMAD R12, R249.reuse, R29, R24 ;  /* 0x0000001df90c7224 */ /* 0x040fe200078e0218 */
[----:B------:R-:W-:Y:S01]  /*53c0*/  IABS R24, R8 ;  /* 0x0000000800187213 */ /* 0x000fe20000000000 */
[----:B------:R2:W-:Y:S01]  /*53d0*/  STL [R1+0x2a0], R2 ;  /* 0x0002a00201007387 */ /* 0x0005e20000100800 */
[----:B------:R-:W-:-:S02]  /*53e0*/  IMAD R13, R249, R36, R35 ;  /* 0x00000024f90d7224 */ /* 0x000fc400078e0223 */
[----:B------:R-:W-:-:S04]  /*53f0*/  IMAD.HI.U32 R35, R250, R51, RZ ;  /* 0x00000033fa237227 */ /* 0x000fc800078e00ff */
[----:B------:R-:W-:-:S04]  /*5400*/  IMAD.HI.U32 R29, R250, R24, RZ ;  /* 0x00000018fa1d7227 */ /* 0x000fc800078e00ff */
[----:B------:R-:W-:Y:S01]  /*5410*/  @!P6 IMAD.IADD R15, R15, 0x1, -R249 ;  /* 0x000000010f0fe824 */ /* 0x000fe200078e0af9 */
[----:B------:R-:W-:Y:S01]  /*5420*/  IADD3 R29, PT, PT, -R29, RZ, RZ ;  /* 0x000000ff1d1d7210 */ /* 0x000fe20007ffe1ff */
[----:B--2---:R-:W-:Y:S01]  /*5430*/  IMAD R2, R249, R40, R39 ;  /* 0x00000028f9027224 */ /* 0x004fe200078e0227 */
[----:B------:R-:W-:Y:S01]  /*5440*/  IADD3 R39, PT, PT, R11, 0x8d, RZ ;  /* 0x0000008d0b277810 */ /* 0x000fe20007ffe0ff */
[----:B------:R-:W-:Y:S01]  /*5450*/  IMAD.MOV R35, RZ, RZ, -R35 ;  /* 0x000000ffff237224 */ /* 0x000fe200078e0a23 */
[----:B------:R-:W-:Y:S01]  /*5460*/  ISETP.GT.U32.AND P6, PT, R249, R15, PT ;  /* 0x0000000ff900720c */ /* 0x000fe20003fc4070 */
[----:B------:R-:W-:Y:S01]  /*5470*/  VIADD R40, R11, 0x8e ;  /* 0x0000008e0b287836 */ /* 0x000fe20000000000 */
[----:B------:R2:W-:Y:S01]  /*5480*/  STL [R1+0x100], R2 ;  /* 0x0001000201007387 */ /* 0x0005e20000100800 */
[----:B------:R-:W-:-:S03]  /*5490*/  IMAD R51, R249, R35, R51 ;  /* 0x00000023f9337224 */ /* 0x000fc600078e0233 */
[----:B------:R-:W-:Y:S01]  /*54a0*/  STL [R1+0xfc], R13 ;  /* 0x0000fc0d01007387 */ /* 0x000fe20000100800 */
[----:B------:R-:W-:-:S03]  /*54b0*/  IABS R35, R40 ;  /* 0x0000002800237213 */ /* 0x000fc60000000000 */
[----:B------:R3:W-:Y:S01]  /*54c0*/  STL [R1+0x4598], R8 ;  /* 0x0045980801007387 */ /* 0x0007e20000100800 */
[----:B--2---:R-:W-:Y:S02]  /*54d0*/  VIADD R2, R11, 0x89 ;  /* 0x000000890b027836 */ /* 0x004fe40000000000 */
[----:B------:R-:W-:Y:S01]  /*54e0*/  @!P6 IMAD.IADD R15, R15, 0x1, -R249 ;  /* 0x000000010f0fe824 */ /* 0x000fe200078e0af9 */
[----:B------:R-:W-:Y:S01]  /*54f0*/  ISETP.GE.AND P6, PT, R58, RZ, PT ;  /* 0x000000ff3a00720c */ /* 0x000fe20003fc6270 */
[----:B------:R2:W-:Y:S01]  /*5500*/  STL [R1+0xf8], R12 ;  /* 0x0000f80c01007387 */ /* 0x0005e20000100800 */
[----:B------:R-:W-:Y:S01]  /*5510*/  IABS R48, R2 ;  /* 0x0000000200307213 */ /* 0x000fe20000000000 */
[----:B------:R-:W-:Y:S01]  /*5520*/  IMAD.MOV.U32 R225, RZ, RZ, R15 ;  /* 0x000000ffffe17224 */ /* 0x000fe200078e000f */
[C---:B---3--:R-:W-:Y:S01]  /*5530*/  IADD3 R8, PT, PT, R11.reuse, 0x8c, RZ ;  /* 0x0000008c0b087810 */ /* 0x048fe20007ffe0ff */
[----:B------:R-:W-:Y:S02]  /*5540*/  STL [R1+0x4594], R2 ;  /* 0x0045940201007387 */ /* 0x000fe40000100800 */
[----:B------:R-:W-:Y:S01]  /*5550*/  IMAD.HI.U32 R36, R250, R48, RZ ;  /* 0x00000030fa247227 */ /* 0x000fe200078e00ff */
[----:B------:R-:W-:Y:S01]  /*5560*/  IABS R14, R8 ;  /* 0x00000008000e7213 */ /* 0x000fe20000000000 */
[----:B------:R-:W-:Y:S02]  /*5570*/  STL [R1+0x4590], R55 ;  /* 0x0045903701007387 */ /* 0x000fe40000100800 */
[C---:B------:R-:W-:Y:S01]  /*5580*/  VIADD R13, R11.reuse, 0x8f ;  /* 0x0000008f0b0d7836 */ /* 0x040fe20000000000 */
[----:B------:R-:W-:Y:S01]  /*5590*/  IADD3 R36, PT, PT, -R36, RZ, RZ ;  /* 0x000000ff24247210 */ /* 0x000fe20007ffe1ff */
[----:B--2---:R-:W-:Y:S01]  /*55a0*/  VIADD R12, R11, 0x90 ;  /* 0x000000900b0c7836 */ /* 0x004fe20000000000 */
[----:B------:R-:W-:Y:S01]  /*55b0*/  @!P6 IADD3 R225, PT, PT, -R225, RZ, RZ ;  /* 0x000000ffe1e1e210 */ /* 0x000fe20007ffe1ff */
[----:B------:R-:W-:Y:S01]  /*55c0*/  STL [R1+0x458c], R56 ;  /* 0x00458c3801007387 */ /* 0x000fe20000100800 */
[C---:B------:R-:W-:Y:S01]  /*55d0*/  ISETP.GT.U32.AND P6, PT, R249.reuse, R18, PT ;  /* 0x00000012f900720c */ /* 0x040fe20003fc4070 */
[----:B------:R-:W-:Y:S01]  /*55e0*/  IMAD R48, R249, R36, R48 ;  /* 0x00000024f9307224 */ /* 0x000fe200078e0230 */
[----:B------:R-:W-:Y:S01]  /*55f0*/  IABS R15, R12 ;  /* 0x0000000c000f7213 */ /* 0x000fe20000000000 */
[----:B------:R2:W-:Y:S01]  /*5600*/  STL [R1+0x4588], R8 ;  /* 0x0045880801007387 */ /* 0x0005e20000100800 */
[----:B------:R-:W-:-:S04]  /*5610*/  IMAD.HI.U32 R36, R250, R35, RZ ;  /* 0x00000023fa247227 */ /* 0x000fc800078e00ff */
[----:B------:R-:W-:Y:S02]  /*5620*/  IMAD.MOV R36, RZ, RZ, -R36 ;  /* 0x000000ffff247224 */ /* 0x000fe400078e0a24 */
[----:B------:R-:W-:-:S04]  /*5630*/  IMAD.HI.U32 R20, R250, R15, RZ ;  /* 0x0000000ffa147227 */ /* 0x000fc800078e00ff */
[----:B--2---:R-:W-:Y:S02]  /*5640*/  IMAD R8, R249, R29, R24 ;  /* 0x0000001df9087224 */ /* 0x004fe400078e0218 */
[----:B------:R-:W-:-:S03]  /*5650*/  IMAD.HI.U32 R24, R250, R14, RZ ;  /* 0x0000000efa187227 */ /* 0x000fc600078e00ff */
[----:B------:R2:W-:Y:S01]  /*5660*/  STL [R1+0xf4], R8 ;  /* 0x0000f40801007387 */ /* 0x0005e20000100800 */
[----:B------:R-:W-:Y:S02]  /*5670*/  IMAD.MOV R24, RZ, RZ, -R24 ;  /* 0x000000ffff187224 */ /* 0x000fe400078e0a18 */
[----:B------:R-:W-:Y:S02]  /*5680*/  @!P6 IMAD.IADD R18, R18, 0x1, -R249 ;  /* 0x000000011212e824 */ /* 0x000fe400078e0af9 */
[C---:B------:R-:W-:Y:S01]  /*5690*/  IMAD R14, R249.reuse, R24, R14 ;  /* 0x00000018f90e7224 */ /* 0x040fe200078e020e */
[----:B------:R-:W-:Y:S01]  /*56a0*/  IABS R24, R13 ;  /* 0x0000000d00187213 */ /* 0x000fe20000000000 */
[C---:B------:R-:W-:Y:S01]  /*56b0*/  IMAD.HI.U32 R29, R250.reuse, R52, RZ ;  /* 0x00000034fa1d7227 */ /* 0x040fe200078e00ff */
[----:B------:R-:W-:Y:S02]  /*56c0*/  ISETP.GT.U32.AND P6, PT, R249, R18, PT ;  /* 0x00000012f900720c */ /* 0x000fe40003fc4070 */
[----:B------:R-:W-:Y:S01]  /*56d0*/  STL [R1+0x48f8], R14 ;  /* 0x0048f80e01007387 */ /* 0x000fe20000100800 */
[----:B--2---:R-:W-:Y:S01]  /*56e0*/  VIADD R8, R11, 0x91 ;  /* 0x000000910b087836 */ /* 0x004fe20000000000 */
[----:B------:R-:W-:Y:S01]  /*56f0*/  IADD3 R29, PT, PT, -R29, RZ, RZ ;  /* 0x000000ff1d1d7210 */ /* 0x000fe20007ffe1ff */
[----:B------:R-:W-:Y:S01]  /*5700*/  IMAD.MOV R20, RZ, RZ, -R20 ;  /* 0x000000ffff147224 */ /* 0x000fe200078e0a14 */
[----:B------:R2:W-:Y:S02]  /*5710*/  STL [R1+0x4584], R39 ;  /* 0x0045842701007387 */ /* 0x0005e40000100800 */
[----:B------:R-:W-:Y:S01]  /*5720*/  IABS R58, R8 ;  /* 0x00000008003a7213 */ /* 0x000fe20000000000 */
[----:B------:R-:W-:Y:S01]  /*5730*/  IMAD R52, R249, R29, R52 ;  /* 0x0000001df9347224 */ /* 0x000fe200078e0234 */
[----:B------:R3:W-:Y:S01]  /*5740*/  STL [R1+0x4580], R40 ;  /* 0x0045802801007387 */ /* 0x0007e20000100800 */
[----:B------:R-:W-:-:S02]  /*5750*/  IMAD.HI.U32 R29, R250, R24, RZ ;  /* 0x00000018fa1d7227 */ /* 0x000fc400078e00ff */
[----:B------:R-:W-:Y:S01]  /*5760*/  @!P6 IADD3 R18, PT, PT, R18, -R249, RZ ;  /* 0x800000f91212e210 */ /* 0x000fe20007ffe0ff */
[----:B------:R4:W-:Y:S01]  /*5770*/  STL [R1+0x457c], R13 ;  /* 0x00457c0d01007387 */ /* 0x0009e20000100800 */
[----:B------:R-:W-:Y:S01]  /*5780*/  ISETP.GE.AND P6, PT, R4, RZ, PT ;  /* 0x000000ff0400720c */ /* 0x000fe20003fc6270 */
[----:B------:R-:W-:Y:S01]  /*5790*/  IMAD.MOV R29, RZ, RZ, -R29 ;  /* 0x000000ffff1d7224 */ /* 0x000fe200078e0a1d */
[----:B--2---:R-:W-:Y:S01]  /*57a0*/  IABS R39, R39 ;  /* 0x0000002700277213 */ /* 0x004fe20000000000 */
[----:B------:R2:W-:Y:S01]  /*57b0*/  STL [R1+0x4578], R12 ;  /* 0x0045780c01007387 */ /* 0x0005e20000100800 */
[----:B------:R-:W-:-:S03]  /*57c0*/  VIADD R4, R11, 0x93 ;  /* 0x000000930b047836 */ /* 0x000fc60000000000 */
[----:B---3--:R-:W-:Y:S01]  /*57d0*/  IMAD.HI.U32 R40, R250, R39, RZ ;  /* 0x00000027fa287227 */ /* 0x008fe200078e00ff */
[----:B------:R-:W-:Y:S01]  /*57e0*/  STL [R1+0x4574], R8 ;  /* 0x0045740801007387 */ /* 0x000fe20000100800 */
[----:B------:R-:W-:Y:S02]  /*57f0*/  IABS R59, R4 ;  /* 0x00000004003b7213 */ /* 0x000fe40000000000 */
[C---:B----4-:R-:W-:Y:S01]  /*5800*/  IMAD R13, R249.reuse, R36, R35 ;  /* 0x00000024f90d7224 */ /* 0x050fe200078e0223 */
[----:B------:R-:W-:Y:S01]  /*5810*/  IADD3 R40, PT, PT, -R40, RZ, RZ ;  /* 0x000000ff28287210 */ /* 0x000fe20007ffe1ff */
[----:B--2---:R-:W-:Y:S02]  /*5820*/  IMAD R12, R249, R29, R24 ;  /* 0x0000001df90c7224 */ /* 0x004fe400078e0218 */
[----:B------:R-:W-:-:S04]  /*5830*/  IMAD.HI.U32 R29, R250, R59, RZ ;  /* 0x0000003bfa1d7227 */ /* 0x000fc800078e00ff */
[----:B------:R-:W-:Y:S01]  /*5840*/  IMAD R14, R249, R40, R39 ;  /* 0x00000028f90e7224 */ /* 0x000fe200078e0227 */
[----:B------:R-:W-:-:S04]  /*5850*/  IADD3 R29, PT, PT, -R29, RZ, RZ ;  /* 0x000000ff1d1d7210 */ /* 0x000fc80007ffe1ff */
[----:B------:R2:W-:Y:S01]  /*5860*/  STL [R1+0x118], R14 ;  /* 0x0001180e01007387 */ /* 0x0005e20000100800 */
[----:B------:R-:W-:-:S03]  /*5870*/  IMAD R59, R249, R29, R59 ;  /* 0x0000001df93b7224 */ /* 0x000fc600078e023b */
[----:B------:R3:W-:Y:S04]  /*5880*/  STL [R1+0x114], R13 ;  /* 0x0001140d01007387 */ /* 0x0007e80000100800 */
[----:B------:R4:W-:Y:S01]  /*5890*/  STL [R1+0x110], R12 ;  /* 0x0001100c01007387 */ /* 0x0009e20000100800 */
[----:B--2---:R-:W-:-:S03]  /*58a0*/  IMAD.MOV.U32 R14, RZ, RZ, R18 ;  /* 0x000000ffff0e7224 */ /* 0x004fc600078e0012 */
[----:B------:R-:W-:Y:S01]  /*58b0*/  STL [R1+0x4570], R62 ;  /* 0x0045703e01007387 */ /* 0x000fe20000100800 */
[----:B------:R-:W-:Y:S01]  /*58c0*/  IMAD.HI.U32 R18, R250, R57, RZ ;  /* 0x00000039fa127227 */ /* 0x000fe200078e00ff */
[----:B---3--:R-:W-:-:S03]  /*58d0*/  IADD3 R13, PT, PT, R11, 0x94, RZ ;  /* 0x000000940b0d7810 */ /* 0x008fc60007ffe0ff */
[----:B------:R-:W-:Y:S01]  /*58e0*/  @!P6 IMAD.MOV R14, RZ, RZ, -R14 ;  /* 0x000000ffff0ee224 */ /* 0x000fe200078e0a0e */
[C---:B------:R-:W-:Y:S01]  /*58f0*/  ISETP.GT.U32.AND P6, PT, R249.reuse, R27, PT ;  /* 0x0000001bf900720c */ /* 0x040fe20003fc4070 */
[----:B----4-:R-:W-:Y:S01]  /*5900*/  IMAD R12, R249, R20, R15 ;  /* 0x00000014f90c7224 */ /* 0x010fe200078e020f */
[----:B------:R-:W-:Y:S01]  /*5910*/  IABS R20, R13 ;  /* 0x0000000d00147213 */ /* 0x000fe20000000000 */
[----:B------:R-:W-:-:S03]  /*5920*/  IMAD.HI.U32 R15, R250, R58, RZ ;  /* 0x0000003afa0f7227 */ /* 0x000fc600078e00ff */
[----:B------:R2:W-:Y:S01]  /*5930*/  STL [R1+0x10c], R12 ;  /* 0x00010c0c01007387 */ /* 0x0005e20000100800 */
[----:B------:R-:W-:Y:S02]  /*5940*/  IMAD.MOV R15, RZ, RZ, -R15 ;  /* 0x000000ffff0f7224 */ /* 0x000fe400078e0a0f */
[----:B------:R-:W-:Y:S01]  /*5950*/  IMAD.MOV R18, RZ, RZ, -R18 ;  /* 0x000000ffff127224 */ /* 0x000fe200078e0a12 */
[----:B------:R-:W-:Y:S01]  /*5960*/  STL [R1+0x456c], R4 ;  /* 0x00456c0401007387 */ /* 0x000fe20000100800 */
[----:B------:R-:W-:Y:S02]  /*5970*/  IMAD R58, R249, R15, R58 ;  /* 0x0000000ff93a7224 */ /* 0x000fe400078e023a */
[----:B------:R-:W-:Y:S01]  /*5980*/  @!P6 IMAD.IADD R27, R27, 0x1, -R249 ;  /* 0x000000011b1be824 */ /* 0x000fe200078e0af9 */
[----:B------:R-:W-:Y:S01]  /*5990*/  STL [R1+0x4568], R13 ;  /* 0x0045680d01007387 */ /* 0x000fe20000100800 */
[----:B------:R-:W-:Y:S01]  /*59a0*/  IMAD R57, R249, R18, R57 ;  /* 0x00000012f9397224 */ /* 0x000fe200078e0239 */
[----:B--2---:R-:W-:Y:S01]  /*59b0*/  IADD3 R12, PT, PT, R11, 0x95, RZ ;  /* 0x000000950b0c7810 */ /* 0x004fe20007ffe0ff */
[----:B------:R-:W-:Y:S01]  /*59c0*/  IMAD.HI.U32 R24, R250, R20, RZ ;  /* 0x00000014fa187227 */ /* 0x000fe200078e00ff */
[----:B------:R-:W-:-:S02]  /*59d0*/  ISETP.GT.U32.AND P6, PT, R249, R27, PT ;  /* 0x0000001bf900720c */ /* 0x000fc40003fc4070 */
[----:B------:R-:W-:Y:S01]  /*59e0*/  IABS R15, R12 ;  /* 0x0000000c000f7213 */ /* 0x000fe20000000000 */
[----:B------:R2:W-:Y:S01]  /*59f0*/  STL [R1+0x4564], R12 ;  /* 0x0045640c01007387 */ /* 0x0005e20000100800 */
[----:B------:R-:W-:-:S03]  /*5a00*/  IMAD.MOV R24, RZ, RZ, -R24 ;  /* 0x000000ffff187224 */ /* 0x000fc600078e0a18 */
[----:B------:R-:W-:Y:S01]  /*5a10*/  IMAD.HI.U32 R18, R250, R15, RZ ;  /* 0x0000000ffa127227 */ /* 0x000fe200078e00ff */
[----:B------:R3:W-:Y:S03]  /*5a20*/  STL [R1+0x2b0], R14 ;  /* 0x0002b00e01007387 */ /* 0x0007e60000100800 */
[----:B------:R-:W-:Y:S02]  /*5a30*/  IMAD.MOV R18, RZ, RZ, -R18 ;  /* 0x000000ffff127224 */ /* 0x000fe400078e0a12 */
[----:B--2---:R-:W-:Y:S02]  /*5a40*/  IMAD.MOV.U32 R12, RZ, RZ, R31 ;  /* 0x000000ffff0c7224 */ /* 0x004fe400078e001f */
[C---:B------:R-:W-:Y:S02]  /*5a50*/  IMAD R15, R249.reuse, R18, R15 ;  /* 0x00000012f90f7224 */ /* 0x040fe400078e020f */
[----:B------:R-:W-:Y:S01]  /*5a60*/  IMAD R13, R249, R24, R20 ;  /* 0x00000018f90d7224 */ /* 0x000fe200078e0214 */
[----:B------:R-:W-:Y:S01]  /*5a70*/  @!P0 IADD3 R12, PT, PT, -R12, RZ, RZ ;  /* 0x000000ff0c0c8210 */ /* 0x000fe20007ffe1ff */
[----:B------:R-:W-:Y:S01]  /*5a80*/  @!P6 IMAD.IADD R27, R27, 0x1, -R249 ;  /* 0x000000011b1be824 */ /* 0x000fe200078e0af9 */
[----:B------:R-:W-:Y:S01]  /*5a90*/  ISETP.GT.U32.AND P0, PT, R249, R16, PT ;  /* 0x00000010f900720c */ /* 0x000fe20003f04070 */
[----:B---3--:R-:W-:Y:S01]  /*5aa0*/  VIADD R14, R11, 0x9d ;  /* 0x0000009d0b0e7836 */ /* 0x008fe20000000000 */
[----:B------:R-:W-:Y:S01]  /*5ab0*/  ISETP.GE.AND P6, PT, R60, RZ, PT ;  /* 0x000000ff3c00720c */ /* 0x000fe20003fc6270 */
[----:B------:R2:W-:Y:S01]  /*5ac0*/  STL [R1+0x220], R12 ;  /* 0x0002200c01007387 */ /* 0x0005e20000100800 */
[----:B------:R-:W-:Y:S01]  /*5ad0*/  IMAD.MOV.U32 R221, RZ, RZ, R27 ;  /* 0x000000ffffdd7224 */ /* 0x000fe200078e001b */
[----:B------:R-:W-:-:S02]  /*5ae0*/  IABS R60, R72 ;  /* 0x00000048003c7213 */ /* 0x000fc40000000000 */
[----:B------:R-:W-:Y:S04]  /*5af0*/  STL [R1+0x48fc], R15 ;  /* 0x0048fc0f01007387 */ /* 0x000fe80000100800 */
[----:B------:R3:W-:Y:S01]  /*5b00*/  STL [R1+0x108], R13 ;  /* 0x0001080d01007387 */ /* 0x0007e20000100800 */
[----:B--2---:R-:W-:Y:S02]  /*5b10*/  VIADD R12, R11, 0x96 ;  /* 0x000000960b0c7836 */ /* 0x004fe40000000000 */
[----:B------:R-:W-:Y:S02]  /*5b20*/  @!P0 IMAD.IADD R16, R16, 0x1, -R249 ;  /* 0x0000000110108824 */ /* 0x000fe400078e0af9 */
[----:B------:R-:W-:Y:S01]  /*5b30*/  @!P6 IMAD.MOV R221, RZ, RZ, -R221 ;  /* 0x000000ffffdde224 */ /* 0x000fe200078e0add */
[----:B------:R-:W-:Y:S01]  /*5b40*/  IABS R18, R12 ;  /* 0x0000000c00127213 */ /* 0x000fe20000000000 */
[----:B------:R2:W-:Y:S01]  /*5b50*/  STL [R1+0x4560], R12 ;  /* 0x0045600c01007387 */ /* 0x0005e20000100800 */
[----:B------:R-:W-:Y:S01]  /*5b60*/  ISETP.GT.U32.AND P0, PT, R249, R16, PT ;  /* 0x00000010f900720c */ /* 0x000fe20003f04070 */
[----:B---3--:R-:W-:Y:S01]  /*5b70*/  VIADD R13, R11, 0x97 ;  /* 0x000000970b0d7836 */ /* 0x008fe20000000000 */
[----:B------:R-:W-:Y:S01]  /*5b80*/  ISETP.GT.U32.AND P6, PT, R249, R17, PT ;  /* 0x00000011f900720c */ /* 0x000fe20003fc4070 */
[----:B------:R-:W-:Y:S01]  /*5b90*/  IMAD.HI.U32 R20, R250, R18, RZ ;  /* 0x00000012fa147227 */ /* 0x000fe200078e00ff */
[----:B------:R-:W-:-:S02]  /*5ba0*/  IADD3 R15, PT, PT, R11, 0x9b, RZ ;  /* 0x0000009b0b0f7810 */ /* 0x000fc40007ffe0ff */
[----:B------:R-:W-:Y:S01]  /*5bb0*/  IABS R29, R13 ;  /* 0x0000000d001d7213 */ /* 0x000fe20000000000 */
[----:B------:R-:W-:Y:S01]  /*5bc0*/  STL [R1+0x455c], R13 ;  /* 0x00455c0d01007387 */ /* 0x000fe20000100800 */
[----:B------:R-:W-:Y:S02]  /*5bd0*/  IADD3 R20, PT, PT, -R20, RZ, RZ ;  /* 0x000000ff14147210 */ /* 0x000fe40007ffe1ff */
[----:B--2---:R-:W-:Y:S01]  /*5be0*/  IADD3 R12, PT, PT, R11, 0x98, RZ ;  /* 0x000000980b0c7810 */ /* 0x004fe20007ffe0ff */
[----:B------:R-:W-:-:S03]  /*5bf0*/  IMAD.HI.U32 R31, R250, R29, RZ ;  /* 0x0000001dfa1f7227 */ /* 0x000fc600078e00ff */
[----:B------:R-:W-:Y:S01]  /*5c00*/  IABS R24, R12 ;  /* 0x0000000c00187213 */ /* 0x000fe20000000000 */
[----:B------:R2:W-:Y:S01]  /*5c10*/  STL [R1+0x4558], R12 ;  /* 0x0045580c01007387 */ /* 0x0005e20000100800 */
[----:B------:R-:W-:Y:S01]  /*5c20*/  IADD3 R31, PT, PT, -R31, RZ, RZ ;  /* 0x000000ff1f1f7210 */ /* 0x000fe20007ffe1ff */
[----:B------:R-:W-:Y:S01]  /*5c30*/  @!P0 IMAD.IADD R16, R16, 0x1, -R249 ;  /* 0x0000000110108824 */ /* 0x000fe200078e0af9 */
[----:B------:R-:W-:Y:S01]  /*5c40*/  ISETP.GE.AND P0, PT, R71, RZ, PT ;  /* 0x000000ff4700720c */ /* 0x000fe20003f06270 */
[----:B------:R-:W-:Y:S01]  /*5c50*/  IMAD.HI.U32 R27, R250, R24, RZ ;  /* 0x00000018fa1b7227 */ /* 0x000fe200078e00ff */
[----:B------:R-:W-:Y:S01]  /*5c60*/  STL [R1+0x4554], R72 ;  /* 0x0045544801007387 */ /* 0x000fe20000100800 */
[----:B------:R-:W-:Y:S02]  /*5c70*/  IABS R71, R15 ;  /* 0x0000000f00477213 */ /* 0x000fe40000000000 */
[----:B------:R-:W-:Y:S01]  /*5c80*/  IMAD.MOV R27, RZ, RZ, -R27 ;  /* 0x000000ffff1b7224 */ /* 0x000fe200078e0a1b */
[----:B------:R-:W-:Y:S01]  /*5c90*/  STL [R1+0x4550], R68 ;  /* 0x0045504401007387 */ /* 0x000fe20000100800 */
[----:B--2---:R-:W-:-:S02]  /*5ca0*/  IMAD R12, R249, R20, R18 ;  /* 0x00000014f90c7224 */ /* 0x004fc400078e0212 */
[----:B------:R-:W-:Y:S02]  /*5cb0*/  IMAD R13, R249, R31, R29 ;  /* 0x0000001ff90d7224 */ /* 0x000fe400078e021d */
[----:B------:R-:W-:Y:S01]  /*5cc0*/  @!P6 IMAD.IADD R17, R17, 0x1, -R249 ;  /* 0x000000011111e824 */ /* 0x000fe200078e0af9 */
[----:B------:R2:W-:Y:S01]  /*5cd0*/  STL [R1+0x12c], R12 ;  /* 0x00012c0c01007387 */ /* 0x0005e20000100800 */
[----:B------:R-:W-:Y:S02]  /*5ce0*/  VIADD R29, R11, 0x9c ;  /* 0x0000009c0b1d7836 */ /* 0x000fe40000000000 */
[C---:B------:R-:W-:Y:S01]  /*5cf0*/  IMAD.HI.U32 R18, R250.reuse, R61, RZ ;  /* 0x0000003dfa127227 */ /* 0x040fe200078e00ff */
[----:B------:R3:W-:Y:S01]  /*5d00*/  STL [R1+0x128], R13 ;  /* 0x0001280d01007387 */ /* 0x0007e20000100800 */
[----:B------:R-:W-:Y:S02]  /*5d10*/  ISETP.GT.U32.AND P6, PT, R249, R17, PT ;  /* 0x00000011f900720c */ /* 0x000fe40003fc4070 */
[----:B------:R-:W-:-:S04]  /*5d20*/  IMAD.HI.U32 R20, R250, R60, RZ ;  /* 0x0000003cfa147227 */ /* 0x000fc800078e00ff */
[----:B--2---:R-:W-:Y:S01]  /*5d30*/  IMAD R12, R249, R27, R24 ;  /* 0x0000001bf90c7224 */ /* 0x004fe200078e0218 */
[----:B------:R-:W-:Y:S01]  /*5d40*/  IADD3 R20, PT, PT, -R20, RZ, RZ ;  /* 0x000000ff14147210 */ /* 0x000fe20007ffe1ff */
[----:B------:R-:W-:Y:S01]  /*5d50*/  IMAD.MOV R18, RZ, RZ, -R18 ;  /* 0x000000ffff127224 */ /* 0x000fe200078e0a12 */
[----:B------:R-:W-:Y:S01]  /*5d60*/  IABS R24, R29 ;  /* 0x0000001d00187213 */ /* 0x000fe20000000000 */
[----:B---3--:R-:W-:Y:S01]  /*5d70*/  VIADD R13, R11, 0x9e ;  /* 0x0000009e0b0d7836 */ /* 0x008fe20000000000 */
[----:B------:R2:W-:Y:S01]  /*5d80*/  STL [R1+0x124], R12 ;  /* 0x0001240c01007387 */ /* 0x0005e20000100800 */
[----:B------:R-:W-:Y:S01]  /*5d90*/  IMAD R61, R249, R18, R61 ;  /* 0x00000012f93d7224 */ /* 0x000fe200078e023d */
[----:B------:R-:W-:Y:S01]  /*5da0*/  @!P6 IADD3 R17, PT, PT, R17, -R249, RZ ;  /* 0x800000f91111e210 */ /* 0x000fe20007ffe0ff */
[----:B------:R-:W-:Y:S01]  /*5db0*/  IMAD R60, R249, R20, R60 ;  /* 0x00000014f93c7224 */ /* 0x000fe200078e023c */
[----:B------:R-:W-:Y:S01]  /*5dc0*/  ISETP.GE.AND P6, PT, R65, RZ, PT ;  /* 0x000000ff4100720c */ /* 0x000fe20003fc6270 */
[----:B------:R-:W-:Y:S01]  /*5dd0*/  STL [R1+0x454c], R15 ;  /* 0x00454c0f01007387 */ /* 0x000fe20000100800 */
[----:B------:R-:W-:Y:S01]  /*5de0*/  IABS R18, R14 ;  /* 0x0000000e00127213 */ /* 0x000fe20000000000 */
[----:B------:R-:W-:-:S02]  /*5df0*/  IMAD.HI.U32 R27, R250, R24, RZ ;  /* 0x00000018fa1b7227 */ /* 0x000fc400078e00ff */
[----:B------:R3:W-:Y:S02]  /*5e00*/  STL [R1+0x4548], R29 ;  /* 0x0045481d01007387 */ /* 0x0007e40000100800 */
[----:B--2---:R-:W-:Y:S01]  /*5e10*/  IMAD.MOV.U32 R12, RZ, RZ, R16 ;  /* 0x000000ffff0c7224 */ /* 0x004fe200078e0010 */
[----:B------:R-:W-:Y:S01]  /*5e20*/  IABS R16, R13 ;  /* 0x0000000d00107213 */ /* 0x000fe20000000000 */
[----:B------:R-:W-:-:S03]  /*5e30*/  IMAD.HI.U32 R20, R250, R18, RZ ;  /* 0x00000012fa147227 */ /* 0x000fc600078e00ff */
[----:B------:R-:W-:Y:S01]  /*5e40*/  @!P0 IADD3 R12, PT, PT, -R12, RZ, RZ ;  /* 0x000000ff0c0c8210 */ /* 0x000fe20007ffe1ff */
[----:B------:R-:W-:Y:S01]  /*5e50*/  IMAD.MOV R20, RZ, RZ, -R20 ;  /* 0x000000ffff147224 */ /* 0x000fe200078e0a14 */
[----:B------:R-:W-:Y:S01]  /*5e60*/  ISETP.GT.U32.AND P0, PT, R249, R22, PT ;  /* 0x00000016f900720c */ /* 0x000fe20003f04070 */
[----:B------:R-:W-:Y:S02]  /*5e70*/  IMAD.MOV R27, RZ, RZ, -R27 ;  /* 0x000000ffff1b7224 */ /* 0x000fe400078e0a1b */
[----:B------:R2:W-:Y:S01]  /*5e80*/  STL [R1+0x2b8], R12 ;  /* 0x0002b80c01007387 */ /* 0x0005e20000100800 */
[----:B---3--:R-:W-:-:S03]  /*5e90*/  IMAD.HI.U32 R29, R250, R71, RZ ;  /* 0x00000047fa1d7227 */ /* 0x008fc600078e00ff */
[----:B------:R3:W-:Y:S02]  /*5ea0*/  STL [R1+0x4544], R14 ;  /* 0x0045440e01007387 */ /* 0x0007e40000100800 */
[----:B------:R-:W-:Y:S02]  /*5eb0*/  IADD3 R29, PT, PT, -R29, RZ, RZ ;  /* 0x000000ff1d1d7210 */ /* 0x000fe40007ffe1ff */
[----:B------:R4:W-:Y:S02]  /*5ec0*/  STL [R1+0x4540], R13 ;  /* 0x0045400d01007387 */ /* 0x0009e40000100800 */
[----:B------:R-:W-:Y:S02]  /*5ed0*/  @!P0 IMAD.IADD R22, R22, 0x1, -R249 ;  /* 0x0000000116168824 */ /* 0x000fe400078e0af9 */
[----:B--2---:R-:W-:Y:S02]  /*5ee0*/  VIADD R12, R11, 0x9f ;  /* 0x0000009f0b0c7836 */ /* 0x004fe40000000000 */
[C---:B---3--:R-:W-:Y:S01]  /*5ef0*/  IMAD R14, R249.reuse, R27, R24 ;  /* 0x0000001bf90e7224 */ /* 0x048fe200078e0218 */
[C---:B------:R-:W-:Y:S01]  /*5f00*/  ISETP.GT.U32.AND P0, PT, R249.reuse, R22, PT ;  /* 0x00000016f900720c */ /* 0x040fe20003f04070 */
[----:B------:R-:W-:Y:S01]  /*5f10*/  IMAD R71, R249, R29, R71 ;  /* 0x0000001df9477224 */ /* 0x000fe200078e0247 */
[----:B------:R-:W-:Y:S01]  /*5f20*/  STL [R1+0x453c], R12 ;  /* 0x00453c0c01007387 */ /* 0x000fe20000100800 */
[----:B----4-:R-:W-:-:S02]  /*5f30*/  IMAD.MOV.U32 R13, RZ, RZ, R17 ;  /* 0x000000ffff0d7224 */ /* 0x010fc400078e0011 */
[----:B------:R-:W-:-:S03]  /*5f40*/  IMAD.HI.U32 R17, R250, R16, RZ ;  /* 0x00000010fa117227 */ /* 0x000fc600078e00ff */
[----:B------:R-:W-:Y:S02]  /*5f50*/  @!P6 IADD3 R13, PT, PT, -R13, RZ, RZ ;  /* 0x000000ff0d0de210 */ /* 0x000fe40007ffe1ff */
[----:B------:R-:W-:-:S03]  /*5f60*/  ISETP.GT.U32.AND P6, PT, R249, R25, PT ;  /* 0x00000019f900720c */ /* 0x000fc60003fc4070 */
[----:B------:R-:W-:Y:S01]  /*5f70*/  @!P0 IADD3 R22, PT, PT, R22, -R249, RZ ;  /* 0x800000f916168210 */ /* 0x000fe20007ffe0ff */
[----:B------:R2:W-:Y:S01]  /*5f80*/  STL [R1+0x21c], R13 ;  /* 0x00021c0d01007387 */ /* 0x0005e20000100800 */
[----:B------:R-:W-:Y:S01]  /*5f90*/  ISETP.GE.AND P0, PT, R7, RZ, PT ;  /* 0x000000ff0700720c */ /* 0x000fe20003f06270 */
[----:B------:R-:W-:Y:S02]  /*5fa0*/  VIADD R7, R11, 0xa1 ;  /* 0x000000a10b077836 */ /* 0x000fe40000000000 */
[----:B------:R-:W-:Y:S01]  /*5fb0*/  IMAD.MOV.U32 R231, RZ, RZ, R22 ;  /* 0x000000ffffe77224 */ /* 0x000fe200078e0016 */
[----:B------:R-:W-:Y:S02]  /*5fc0*/  STL [R1+0x120], R14 ;  /* 0x0001200e01007387 */ /* 0x000fe40000100800 */
[----:B------:R-:W-:Y:S02]  /*5fd0*/  IABS R65, R7 ;  /* 0x0000000700417213 */ /* 0x000fe40000000000 */
[----:B------:R-:W-:Y:S01]  /*5fe0*/  @!P6 IADD3 R25, PT, PT, R25, -R249, RZ ;  /* 0x800000f91919e210 */ /* 0x000fe20007ffe0ff */
[C---:B--2---:R-:W-:Y:S01]  /*5ff0*/  IMAD R13, R249.reuse, R20, R18 ;  /* 0x00000014f90d7224 */ /* 0x044fe200078e0212 */
[----:B------:R-:W-:Y:S01]  /*6000*/  IABS R18, R12 ;  /* 0x0000000c00127213 */ /* 0x000fe20000000000 */
[----:B------:R-:W-:Y:S01]  /*6010*/  IMAD.MOV R20, RZ, RZ, -R17 ;  /* 0x000000ffff147224 */ /* 0x000fe200078e0a11 */
[----:B------:R-:W-:Y:S01]  /*6020*/  ISETP.GT.U32.AND P6, PT, R249, R25, PT ;  /* 0x00000019f900720c */ /* 0x000fe20003fc4070 */
[----:B------:R-:W-:Y:S01]  /*6030*/  VIADD R12, R11, 0xa0 ;  /* 0x000000a00b0c7836 */ /* 0x000fe20000000000 */
[----:B------:R2:W-:Y:S01]  /*6040*/  STL [R1+0x11c], R13 ;  /* 0x00011c0d01007387 */ /* 0x0005e20000100800 */
[----:B------:R-:W-:-:S02]  /*6050*/  IMAD.MOV.U32 R17, RZ, RZ, R18 ;  /* 0x000000ffff117224 */ /* 0x000fc400078e0012 */
[----:B------:R-:W-:Y:S01]  /*6060*/  @!P0 IMAD.MOV R231, RZ, RZ, -R231 ;  /* 0x000000ffffe78224 */ /* 0x000fe200078e0ae7 */
[C---:B------:R-:W-:Y:S01]  /*6070*/  ISETP.GT.U32.AND P0, PT, R249.reuse, R19, PT ;  /* 0x00000013f900720c */ /* 0x040fe20003f04070 */
[----:B------:R-:W-:Y:S01]  /*6080*/  IMAD R16, R249, R20, R16 ;  /* 0x00000014f9107224 */ /* 0x000fe200078e0210 */
[----:B------:R-:W-:Y:S01]  /*6090*/  IABS R18, R12 ;  /* 0x0000000c00127213 */ /* 0x000fe20000000000 */
[C---:B------:R-:W-:Y:S01]  /*60a0*/  IMAD.HI.U32 R20, R250.reuse, R17, RZ ;  /* 0x00000011fa147227 */ /* 0x040fe200078e00ff */
[----:B------:R3:W-:Y:S03]  /*60b0*/  STL [R1+0x4538], R12 ;  /* 0x0045380c01007387 */ /* 0x0007e60000100800 */
[----:B------:R-:W-:Y:S01]  /*60c0*/  IMAD.HI.U32 R22, R250, R18, RZ ;  /* 0x00000012fa167227 */ /* 0x000fe200078e00ff */
[----:B------:R-:W-:Y:S01]  /*60d0*/  IADD3 R20, PT, PT, -R20, RZ, RZ ;  /* 0x000000ff14147210 */ /* 0x000fe20007ffe1ff */
[----:B------:R-:W-:Y:S02]  /*60e0*/  STL [R1+0x4900], R16 ;  /* 0x0049001001007387 */ /* 0x000fe40000100800 */
[----:B--2---:R-:W-:Y:S01]  /*60f0*/  VIADD R13, R11, 0xa2 ;  /* 0x000000a20b0d7836 */ /* 0x004fe20000000000 */
[----:B------:R-:W-:Y:S01]  /*6100*/  IADD3 R22, PT, PT, -R22, RZ, RZ ;  /* 0x000000ff16167210 */ /* 0x000fe20007ffe1ff */
[----:B------:R-:W-:Y:S01]  /*6110*/  @!P6 IMAD.IADD R25, R25, 0x1, -R249 ;  /* 0x000000011919e824 */ /* 0x000fe200078e0af9 */
[----:B------:R-:W-:Y:S01]  /*6120*/  ISETP.GE.AND P6, PT, R5, RZ, PT ;  /* 0x000000ff0500720c */ /* 0x000fe20003fc6270 */
[----:B---3--:R-:W-:Y:S01]  /*6130*/  VIADD R12, R11, 0xa3 ;  /* 0x000000a30b0c7836 */ /* 0x008fe20000000000 */
[----:B------:R-:W-:Y:S01]  /*6140*/  STL [R1+0x4534], R7 ;  /* 0x0045340701007387 */ /* 0x000fe20000100800 */
[----:B------:R-:W-:Y:S01]  /*6150*/  IMAD R14, R249, R20, R17 ;  /* 0x00000014f90e7224 */ /* 0x000fe200078e0211 */
[----:B------:R-:W-:Y:S01]  /*6160*/  IABS R20, R13 ;  /* 0x0000000d00147213 */ /* 0x000fe20000000000 */
[----:B------:R-:W-:Y:S01]  /*6170*/  @!P0 IMAD.IADD R19, R19, 0x1, -R249 ;  /* 0x0000000113138824 */ /* 0x000fe200078e0af9 */
[----:B------:R-:W-:Y:S01]  /*6180*/  IABS R17, R12 ;  /* 0x0000000c00117213 */ /* 0x000fe20000000000 */
[C---:B------:R-:W-:Y:S01]  /*6190*/  IMAD R5, R249.reuse, R22, R18 ;  /* 0x00000016f9057224 */ /* 0x040fe200078e0212 */
[----:B------:R-:W-:Y:S01]  /*61a0*/  MOV R232, R25 ;  /* 0x0000001900e87202 */ /* 0x000fe20000000f00 */
[C---:B------:R-:W-:Y:S01]  /*61b0*/  IMAD.HI.U32 R22, R250.reuse, R20, RZ ;  /* 0x00000014fa167227 */ /* 0x040fe200078e00ff */
[----:B------:R-:W-:Y:S01]  /*61c0*/  ISETP.GT.U32.AND P0, PT, R249, R19, PT ;  /* 0x00000013f900720c */ /* 0x000fe20003f04070 */
[----:B------:R2:W-:Y:S02]  /*61d0*/  STL [R1+0x4530], R13 ;  /* 0x0045300d01007387 */ /* 0x0005e40000100800 */
[----:B------:R-:W-:-:S02]  /*61e0*/  IMAD.HI.U32 R18, R250, R17, RZ ;  /* 0x00000011fa127227 */ /* 0x000fc400078e00ff */
[----:B------:R3:W-:Y:S02]  /*61f0*/  STL [R1+0x452c], R12 ;  /* 0x00452c0c01007387 */ /* 0x0007e40000100800 */
[----:B------:R-:W-:Y:S01]  /*6200*/  IMAD.MOV R22, RZ, RZ, -R22 ;  /* 0x000000ffff167224 */ /* 0x000fe200078e0a16 */
[----:B------:R-:W-:Y:S01]  /*6210*/  IADD3 R18, PT, PT, -R18, RZ, RZ ;  /* 0x000000ff12127210 */ /* 0x000fe20007ffe1ff */
[----:B------:R-:W-:Y:S01]  /*6220*/  @!P6 IMAD.MOV R232, RZ, RZ, -R232 ;  /* 0x000000ffffe8e224 */ /* 0x000fe200078e0ae8 */
[C---:B------:R-:W-:Y:S01]  /*6230*/  ISETP.GT.U32.AND P6, PT, R249.reuse, R21, PT ;  /* 0x00000015f900720c */ /* 0x040fe20003fc4070 */
[----:B------:R4:W-:Y:S01]  /*6240*/  STL [R1+0x140], R14 ;  /* 0x0001400e01007387 */ /* 0x0009e20000100800 */
[----:B--2---:R-:W-:Y:S02]  /*6250*/  IMAD R13, R249, R22, R20 ;  /* 0x00000016f90d7224 */ /* 0x004fe400078e0214 */
[----:B------:R-:W-:Y:S01]  /*6260*/  IMAD.HI.U32 R24, R250, R65, RZ ;  /* 0x00000041fa187227 */ /* 0x000fe200078e00ff */
[----:B------:R2:W-:Y:S03]  /*6270*/  STL [R1+0x13c], R5 ;  /* 0x00013c0501007387 */ /* 0x0005e60000100800 */
[----:B------:R-:W-:Y:S01]  /*6280*/  @!P0 IMAD.IADD R19, R19, 0x1, -R249 ;  /* 0x0000000113138824 */ /* 0x000fe200078e0af9 */
[----:B------:R1:W-:Y:S01]  /*6290*/  STL [R1+0x138], R13 ;  /* 0x0001380d01007387 */ /* 0x0003e20000100800 */
[----:B---3--:R-:W-:Y:S01]  /*62a0*/  IMAD R12, R249, R18, R17 ;  /* 0x00000012f90c7224 */ /* 0x008fe200078e0211 */
[----:B------:R-:W-:Y:S01]  /*62b0*/  ISETP.GE.AND P0, PT, R70, RZ, PT ;  /* 0x000000ff4600720c */ /* 0x000fe20003f06270 */
[----:B------:R-:W-:Y:S01]  /*62c0*/  IMAD.MOV R24, RZ, RZ, -R24 ;  /* 0x000000ffff187224 */ /* 0x000fe200078e0a18 */
[----:B----4-:R-:W-:Y:S01]  /*62d0*/  IADD3 R14, PT, PT, R11, 0xa5, RZ ;  /* 0x000000a50b0e7810 */ /* 0x010fe20007ffe0ff */
[----:B------:R-:W-:Y:S01]  /*62e0*/  @!P6 IMAD.IADD R21, R21, 0x1, -R249 ;  /* 0x000000011515e824 */ /* 0x000fe200078e0af9 */
[----:B------:R-:W-:Y:S01]  /*62f0*/  IABS R70, R78 ;  /* 0x0000004e00467213 */ /* 0x000fe20000000000 */
[----:B--2---:R-:W-:Y:S01]  /*6300*/  VIADD R5, R11, 0xa4 ;  /* 0x000000a40b057836 */ /* 0x004fe20000000000 */
[----:B------:R-:W-:Y:S01]  /*6310*/  IABS R17, R14 ;  /* 0x0000000e00117213 */ /* 0x000fe20000000000 */
[----:B------:R-:W-:Y:S01]  /*6320*/  IMAD R65, R249, R24, R65 ;  /* 0x00000018f9417224 */ /* 0x000fe200078e0241 */
[C---:B-1----:R-:W-:Y:S01]  /*6330*/  IADD3 R13, PT, PT, R11.reuse, 0xa7, RZ ;  /* 0x000000a70b0d7810 */ /* 0x042fe20007ffe0ff */
[----:B------:R-:W-:Y:S01]  /*6340*/  VIADD R16, R11, 0xb4 ;  /* 0x000000b40b107836 */ /* 0x000fe20000000000 */
[----:B------:R1:W-:Y:S01]  /*6350*/  STL [R1+0x4528], R5 ;  /* 0x0045280501007387 */ /* 0x0003e20000100800 */
[----:B------:R-:W-:Y:S01]  /*6360*/  IABS R22, R5 ;  /* 0x0000000500167213 */ /* 0x000fe20000000000 */
[C---:B------:R-:W-:Y:S01]  /*6370*/  IMAD.HI.U32 R27, R250.reuse, R17, RZ ;  /* 0x00000011fa1b7227 */ /* 0x040fe200078e00ff */
[----:B------:R-:W-:Y:S01]  /*6380*/  ISETP.GT.U32.AND P6, PT, R249, R21, PT ;  /* 0x00000015f900720c */ /* 0x000fe20003fc4070 */
[----:B------:R2:W-:Y:S02]  /*6390*/  STL [R1+0x134], R12 ;  /* 0x0001340c01007387 */ /* 0x0005e40000100800 */
[----:B------:R-:W-:-:S02]  /*63a0*/  IMAD.HI.U32 R24, R250, R22, RZ ;  /* 0x00000016fa187227 */ /* 0x000fc400078e00ff */
[----:B------:R-:W-:Y:S02]  /*63b0*/  STL [R1+0x4524], R14 ;  /* 0x0045240e01007387 */ /* 0x000fe40000100800 */
[C---:B-1----:R-:W-:Y:S02]  /*63c0*/  VIADD R5, R11.reuse, 0xa6 ;  /* 0x000000a60b057836 */ /* 0x042fe40000000000 */
[----:B------:R-:W-:Y:S02]  /*63d0*/  IMAD.MOV R24, RZ, RZ, -R24 ;  /* 0x000000ffff187224 */ /* 0x000fe400078e0a18 */
[----:B--2---:R-:W-:Y:S01]  /*63e0*/  VIADD R12, R11, 0xa8 ;  /* 0x000000a80b0c7836 */ /* 0x004fe20000000000 */
[----:B------:R1:W-:Y:S01]  /*63f0*/  STL [R1+0x4520], R5 ;  /* 0x0045200501007387 */ /* 0x0003e20000100800 */
[----:B------:R-:W-:Y:S01]  /*6400*/  IABS R18, R5 ;  /* 0x0000000500127213 */ /* 0x000fe20000000000 */
[----:B------:R-:W-:Y:S01]  /*6410*/  IMAD.MOV R27, RZ, RZ, -R27 ;  /* 0x000000ffff1b7224 */ /* 0x000fe200078e0a1b */
[----:B------:R-:W-:Y:S01]  /*6420*/  @!P6 IADD3 R21, PT, PT, R21, -R249, RZ ;  /* 0x800000f91515e210 */ /* 0x000fe20007ffe0ff */
[----:B------:R-:W-:Y:S01]  /*6430*/  STL [R1+0x451c], R13 ;  /* 0x00451c0d01007387 */ /* 0x000fe20000100800 */
[----:B------:R-:W-:Y:S01]  /*6440*/  IABS R20, R12 ;  /* 0x0000000c00147213 */ /* 0x000fe20000000000 */
[----:B------:R-:W-:Y:S01]  /*6450*/  IMAD.HI.U32 R25, R250, R18, RZ ;  /* 0x00000012fa197227 */ /* 0x000fe200078e00ff */
[----:B------:R-:W-:Y:S01]  /*6460*/  ISETP.GE.AND P6, PT, R3, RZ, PT ;  /* 0x000000ff0300720c */ /* 0x000fe20003fc6270 */
[----:B------:R2:W-:Y:S01]  /*6470*/  STL [R1+0x4518], R12 ;  /* 0x0045180c01007387 */ /* 0x0005e20000100800 */
[----:B-1----:R-:W-:Y:S01]  /*6480*/  MOV R5, R19 ;  /* 0x0000001300057202 */ /* 0x002fe20000000f00 */
[----:B------:R-:W-:Y:S01]  /*6490*/  IMAD R17, R249, R27, R17 ;  /* 0x0000001bf9117224 */ /* 0x000fe200078e0211 */
[----:B------:R-:W-:Y:S01]  /*64a0*/  IABS R19, R13 ;  /* 0x0000000d00137213 */ /* 0x000fe20000000000 */
[----:B------:R-:W-:Y:S01]  /*64b0*/  VIADD R14, R11, 0xa9 ;  /* 0x000000a90b0e7836 */ /* 0x000fe20000000000 */
[----:B------:R-:W-:Y:S01]  /*64c0*/  IADD3 R25, PT, PT, -R25, RZ, RZ ;  /* 0x000000ff19197210 */ /* 0x000fe20007ffe1ff */
[----:B------:R-:W-:Y:S01]  /*64d0*/  @!P0 IMAD.MOV R5, RZ, RZ, -R5 ;  /* 0x000000ffff058224 */ /* 0x000fe200078e0a05 */
[----:B------:R-:W-:Y:S01]  /*64e0*/  ISETP.GT.U32.AND P0, PT, R249, R23, PT ;  /* 0x00000017f900720c */ /* 0x000fe20003f04070 */
[----:B------:R-:W-:-:S02]  /*64f0*/  VIADD R3, R11, 0xaa ;  /* 0x000000aa0b037836 */ /* 0x000fc40000000000 */
[----:B--2---:R-:W-:Y:S02]  /*6500*/  IMAD R12, R249, R24, R22 ;  /* 0x00000018f90c7224 */ /* 0x004fe400078e0216 */
[----:B------:R-:W-:-:S03]  /*6510*/  IMAD.HI.U32 R24, R250, R19, RZ ;  /* 0x00000013fa187227 */ /* 0x000fc600078e00ff */
[----:B------:R1:W-:Y:S01]  /*6520*/  STL [R1+0x130], R12 ;  /* 0x0001300c01007387 */ /* 0x0003e20000100800 */
[----:B------:R-:W-:-:S03]  /*6530*/  IMAD.HI.U32 R22, R250, R20, RZ ;  /* 0x00000014fa167227 */ /* 0x000fc600078e00ff */
[----:B------:R-:W-:Y:S01]  /*6540*/  STL [R1+0x48ac], R17 ;  /* 0x0048ac1101007387 */ /* 0x000fe20000100800 */
[----:B------:R-:W-:Y:S02]  /*6550*/  IMAD.MOV R24, RZ, RZ, -R24 ;  /* 0x000000ffff187224 */ /* 0x000fe400078e0a18 */
[----:B------:R-:W-:Y:S02]  /*6560*/  IMAD.MOV R22, RZ, RZ, -R22 ;  /* 0x000000ffff167224 */ /* 0x000fe400078e0a16 */
[----:B------:R-:W-:Y:S01]  /*6570*/  IMAD R18, R249, R25, R18 ;  /* 0x00000019f9127224 */ /* 0x000fe200078e0212 */
[----:B-1----:R-:W-:Y:S01]  /*6580*/  IADD3 R12, PT, PT, R11, 0xad, RZ ;  /* 0x000000ad0b0c7810 */ /* 0x002fe20007ffe0ff */
[C---:B------:R-:W-:Y:S02]  /*6590*/  IMAD R19, R249.reuse, R24, R19 ;  /* 0x00000018f9137224 */ /* 0x040fe400078e0213 */
[----:B------:R-:W-:Y:S01]  /*65a0*/  IMAD R20, R249, R22, R20 ;  /* 0x00000016f9147224 */ /* 0x000fe200078e0214 */
[----:B------:R-:W-:Y:S01]  /*65b0*/  STL [R1+0x48b0], R18 ;  /* 0x0048b01201007387 */ /* 0x000fe20000100800 */
[----:B------:R-:W-:-:S02]  /*65c0*/  @!P0 IMAD.IADD R23, R23, 0x1, -R249 ;  /* 0x0000000117178824 */ /* 0x000fc400078e0af9 */
[----:B------:R-:W-:Y:S01]  /*65d0*/  VIADD R13, R11, 0xac ;  /* 0x000000ac0b0d7836 */ /* 0x000fe20000000000 */
[----:B------:R1:W-:Y:S01]  /*65e0*/  STL [R1+0x48a8], R19 ;  /* 0x0048a81301007387 */ /* 0x0003e20000100800 */
[----:B------:R-:W-:Y:S01]  /*65f0*/  IMAD.HI.U32 R24, R250, R70, RZ ;  /* 0x00000046fa187227 */ /* 0x000fe200078e00ff */
[----:B------:R-:W-:Y:S02]  /*6600*/  ISETP.GT.U32.AND P0, PT, R249, R23, PT ;  /* 0x00000017f900720c */ /* 0x000fe40003f04070 */
[----:B------:R2:W-:Y:S01]  /*6610*/  STL [R1+0x48b4], R20 ;  /* 0x0048b41401007387 */ /* 0x0005e20000100800 */
[----:B------:R-:W-:Y:S02]  /*6620*/  IABS R22, R13 ;  /* 0x0000000d00167213 */ /* 0x000fe40000000000 */
[----:B------:R-:W-:Y:S01]  /*6630*/  IADD3 R24, PT, PT, -R24, RZ, RZ ;  /* 0x000000ff18187210 */ /* 0x000fe20007ffe1ff */
[----:B------:R-:W-:Y:S01]  /*6640*/  STL [R1+0x4514], R14 ;  /* 0x0045140e01007387 */ /* 0x000fe20000100800 */
[----:B-1----:R-:W-:-:S03]  /*6650*/  VIADD R19, R11, 0xc5 ;  /* 0x000000c50b137836 */ /* 0x002fc60000000000 */
[----:B------:R-:W-:Y:S01]  /*6660*/  STL [R1+0x4510], R3 ;  /* 0x0045100301007387 */ /* 0x000fe20000100800 */
[----:B------:R-:W-:Y:S01]  /*6670*/  IMAD R70, R249, R24, R70 ;  /* 0x00000018f9467224 */ /* 0x000fe200078e0246 */
[----:B--2---:R-:W-:Y:S01]  /*6680*/  MOV R20, R21 ;  /* 0x0000001500147202 */ /* 0x004fe20000000f00 */
[----:B------:R-:W-:Y:S01]  /*6690*/  @!P0 IMAD.IADD R23, R23, 0x1, -R249 ;  /* 0x0000000117178824 */ /* 0x000fe200078e0af9 */
[----:B------:R-:W-:Y:S01]  /*66a0*/  ISETP.GE.AND P0, PT, R67, RZ, PT ;  /* 0x000000ff4300720c */ /* 0x000fe20003f06270 */
[----:B------:R-:W-:Y:S01]  /*66b0*/  STL [R1+0x450c], R78 ;  /* 0x00450c4e01007387 */ /* 0x000fe20000100800 */
[----:B------:R-:W-:Y:S01]  /*66c0*/  IABS R21, R14 ;  /* 0x0000000e00157213 */ /* 0x000fe20000000000 */
[----:B------:R-:W-:Y:S01]  /*66d0*/  @!P6 IMAD.MOV R20, RZ, RZ, -R20 ;  /* 0x000000ffff14e224 */ /* 0x000fe200078e0a14 */
[----:B------:R-:W-:Y:S01]  /*66e0*/  ISETP.GT.U32.AND P6, PT, R249, R26, PT ;  /* 0x0000001af900720c */ /* 0x000fe20003fc4070 */
[----:B------:R1:W-:Y:S01]  /*66f0*/  STL [R1+0x4508], R13 ;  /* 0x0045080d01007387 */ /* 0x0003e20000100800 */
[----:B------:R-:W-:Y:S01]  /*6700*/  MOV R17, R23 ;  /* 0x0000001700117202 */ /* 0x000fe20000000f00 */
[----:B------:R-:W-:Y:S01]  /*6710*/  IMAD.HI.U32 R27, R250, R21, RZ ;  /* 0x00000015fa1b7227 */ /* 0x000fe200078e00ff */
[----:B------:R-:W-:Y:S01]  /*6720*/  IABS R67, R3 ;  /* 0x0000000300437213 */ /* 0x000fe20000000000 */
[----:B------:R2:W-:Y:S01]  /*6730*/  STL [R1+0x4504], R12 ;  /* 0x0045040c01007387 */ /* 0x0005e20000100800 */
[----:B------:R-:W-:Y:S01]  /*6740*/  IABS R24, R12 ;  /* 0x0000000c00187213 */ /* 0x000fe20000000000 */
[----:B------:R-:W-:-:S02]  /*6750*/  IMAD.MOV R27, RZ, RZ, -R27 ;  /* 0x000000ffff1b7224 */ /* 0x000fc400078e0a1b */
[----:B------:R-:W-:Y:S01]  /*6760*/  @!P0 IMAD.MOV R17, RZ, RZ, -R17 ;  /* 0x000000ffff118224 */ /* 0x000fe200078e0a11 */
[C---:B------:R-:W-:Y:S01]  /*6770*/  ISETP.GT.U32.AND P0, PT, R249.reuse, R33, PT ;  /* 0x00000021f900720c */ /* 0x040fe20003f04070 */
[----:B------:R-:W-:Y:S01]  /*6780*/  IMAD R21, R249, R27, R21 ;  /* 0x0000001bf9157224 */ /* 0x000fe200078e0215 */
[C---:B-1----:R-:W-:Y:S01]  /*6790*/  IADD3 R13, PT, PT, R11.reuse, 0xaf, RZ ;  /* 0x000000af0b0d7810 */ /* 0x042fe20007ffe0ff */
[----:B------:R-:W-:Y:S01]  /*67a0*/  @!P6 IMAD.IADD R26, R26, 0x1, -R249 ;  /* 0x000000011a1ae824 */ /* 0x000fe200078e0af9 */
[----:B------:R1:W-:Y:S01]  /*67b0*/  STL [R1+0x4a98], R17 ;  /* 0x004a981101007387 */ /* 0x0003e20000100800 */
[----:B------:R-:W-:Y:S01]  /*67c0*/  IMAD.HI.U32 R25, R250, R67, RZ ;  /* 0x00000043fa197227 */ /* 0x000fe200078e00ff */
[----:B--2---:R-:W-:Y:S02]  /*67d0*/  IADD3 R12, PT, PT, R11, 0xae, RZ ;  /* 0x000000ae0b0c7810 */ /* 0x004fe40007ffe0ff */
[----:B------:R-:W-:Y:S01]  /*67e0*/  ISETP.GT.U32.AND P6, PT, R249, R26, PT ;  /* 0x0000001af900720c */ /* 0x000fe20003fc4070 */
[----:B------:R2:W-:Y:S01]  /*67f0*/  STL [R1+0x48a4], R21 ;  /* 0x0048a41501007387 */ /* 0x0005e20000100800 */
[----:B------:R-:W-:-:S02]  /*6800*/  IMAD.MOV R25, RZ, RZ, -R25 ;  /* 0x000000ffff197224 */ /* 0x000fc400078e0a19 */
[----:B------:R-:W-:Y:S01]  /*6810*/  IMAD.HI.U32 R23, R250, R22, RZ ;  /* 0x00000016fa177227 */ /* 0x000fe200078e00ff */
[----:B------:R3:W-:Y:S01]  /*6820*/  STL [R1+0x4500], R12 ;  /* 0x0045000c01007387 */ /* 0x0007e20000100800 */
[----:B-1----:R-:W-:Y:S02]  /*6830*/  IADD3 R17, PT, PT, R11, 0xbd, RZ ;  /* 0x000000bd0b117810 */ /* 0x002fe40007ffe0ff */
[----:B------:R-:W-:Y:S02]  /*6840*/  @!P0 IMAD.IADD R33, R33, 0x1, -R249 ;  /* 0x0000000121218824 */ /* 0x000fe400078e0af9 */
[C---:B------:R-:W-:Y:S02]  /*6850*/  IMAD R67, R249.reuse, R25, R67 ;  /* 0x00000019f9437224 */ /* 0x040fe400078e0243 */
[----:B------:R-:W-:Y:S01]  /*6860*/  IMAD.MOV R25, RZ, RZ, -R23 ;  /* 0x000000ffff197224 */ /* 0x000fe200078e0a17 */
[----:B------:R-:W-:Y:S01]  /*6870*/  ISETP.GT.U32.AND P0, PT, R249, R33, PT ;  /* 0x00000021f900720c */ /* 0x000fe20003f04070 */
[----:B------:R-:W-:Y:S01]  /*6880*/  @!P6 IMAD.IADD R26, R26, 0x1, -R249 ;  /* 0x000000011a1ae824 */ /* 0x000fe200078e0af9 */
[----:B------:R-:W-:Y:S01]  /*6890*/  ISETP.GE.AND P6, PT, R69, RZ, PT ;  /* 0x000000ff4500720c */ /* 0x000fe20003fc6270 */
[----:B------:R-:W-:Y:S01]  /*68a0*/  IMAD.MOV.U32 R23, RZ, RZ, R24 ;  /* 0x000000ffff177224 */ /* 0x000fe200078e0018 */
[----:B------:R-:W-:Y:S01]  /*68b0*/  IABS R24, R12 ;  /* 0x0000000c00187213 */ /* 0x000fe20000000000 */
[----:B------:R-:W-:Y:S01]  /*68c0*/  IMAD R22, R249, R25, R22 ;  /* 0x00000019f9167224 */ /* 0x000fe200078e0216 */
[----:B--2---:R-:W-:Y:S01]  /*68d0*/  MOV R21, R26 ;  /* 0x0000001a00157202 */ /* 0x004fe20000000f00 */
[----:B------:R-:W-:Y:S01]  /*68e0*/  IMAD.HI.U32 R25, R250, R23, RZ ;  /* 0x00000017fa197227 */ /* 0x000fe200078e00ff */
[----:B------:R-:W-:-:S02]  /*68f0*/  IABS R69, R74 ;  /* 0x0000004a00457213 */ /* 0x000fc40000000000 */
[----:B------:R-:W-:Y:S01]  /*6900*/  STL [R1+0x489c], R22 ;  /* 0x00489c1601007387 */ /* 0x000fe20000100800 */
[----:B------:R-:W-:Y:S02]  /*6910*/  IMAD.MOV R25, RZ, RZ, -R25 ;  /* 0x000000ffff197224 */ /* 0x000fe400078e0a19 */
[----:B------:R-:W-:Y:S01]  /*6920*/  @!P0 IMAD.IADD R33, R33, 0x1, -R249 ;  /* 0x0000000121218824 */ /* 0x000fe200078e0af9 */
[----:B------:R-:W-:Y:S01]  /*6930*/  ISETP.GE.AND P0, PT, R73, RZ, PT ;  /* 0x000000ff4900720c */ /* 0x000fe20003f06270 */
[----:B---3--:R-:W-:Y:S01]  /*6940*/  VIADD R12, R11, 0xb0 ;  /* 0x000000b00b0c7836 */ /* 0x008fe20000000000 */
[----:B------:R-:W-:Y:S01]  /*6950*/  @!P6 IADD3 R21, PT, PT, -R21, RZ, RZ ;  /* 0x000000ff1515e210 */ /* 0x000fe20007ffe1ff */
[----:B------:R-:W-:Y:S01]  /*6960*/  IMAD.MOV.U32 R252, RZ, RZ, R33 ;  /* 0x000000fffffc7224 */ /* 0x000fe200078e0021 */
[C---:B------:R-:W-:Y:S01]  /*6970*/  ISETP.GT.U32.AND P6, PT, R249.reuse, R28, PT ;  /* 0x0000001cf900720c */ /* 0x040fe20003fc4070 */
[----:B------:R-:W-:Y:S01]  /*6980*/  IMAD R23, R249, R25, R23 ;  /* 0x00000019f9177224 */ /* 0x000fe200078e0217 */
[----:B------:R-:W-:Y:S01]  /*6990*/  IABS R25, R13 ;  /* 0x0000000d00197213 */ /* 0x000fe20000000000 */
[----:B------:R-:W-:Y:S01]  /*69a0*/  IMAD.HI.U32 R27, R250, R24, RZ ;  /* 0x00000018fa1b7227 */ /* 0x000fe200078e00ff */
[----:B------:R-:W-:Y:S01]  /*69b0*/  IABS R26, R12 ;  /* 0x0000000c001a7213 */ /* 0x000fe20000000000 */
[----:B------:R1:W-:Y:S02]  /*69c0*/  STL [R1+0x44fc], R13 ;  /* 0x0044fc0d01007387 */ /* 0x0003e40000100800 */
[----:B------:R-:W-:-:S02]  /*69d0*/  IMAD.MOV R27, RZ, RZ, -R27 ;  /* 0x000000ffff1b7224 */ /* 0x000fc400078e0a1b */
[----:B------:R-:W-:Y:S01]  /*69e0*/  @!P0 IMAD.MOV R252, RZ, RZ, -R252 ;  /* 0x000000fffffc8224 */ /* 0x000fe200078e0afc */
[----:B------:R-:W-:Y:S01]  /*69f0*/  ISETP.GT.U32.AND P0, PT, R249, R30, PT ;  /* 0x0000001ef900720c */ /* 0x000fe20003f04070 */
[----:B------:R-:W-:Y:S01]  /*6a00*/  IMAD.HI.U32 R31, R250, R25, RZ ;  /* 0x00000019fa1f7227 */ /* 0x000fe200078e00ff */
[----:B------:R-:W-:Y:S01]  /*6a10*/  STL [R1+0x44f8], R12 ;  /* 0x0044f80c01007387 */ /* 0x000fe20000100800 */
[----:B------:R-:W-:Y:S02]  /*6a20*/  @!P6 IADD3 R28, PT, PT, R28, -R249, RZ ;  /* 0x800000f91c1ce210 */ /* 0x000fe40007ffe0ff */
[----:B-1----:R-:W-:Y:S01]  /*6a30*/  IADD3 R13, PT, PT, R11, 0xb2, RZ ;  /* 0x000000b20b0d7810 */ /* 0x002fe20007ffe0ff */
[C---:B------:R-:W-:Y:S01]  /*6a40*/  IMAD.HI.U32 R29, R250.reuse, R26, RZ ;  /* 0x0000001afa1d7227 */ /* 0x040fe200078e00ff */
[C---:B------:R-:W-:Y:S01]  /*6a50*/  ISETP.GT.U32.AND P6, PT, R249.reuse, R28, PT ;  /* 0x0000001cf900720c */ /* 0x040fe20003fc4070 */
[----:B------:R-:W-:Y:S01]  /*6a60*/  STL [R1+0x44f4], R74 ;  /* 0x0044f44a01007387 */ /* 0x000fe20000100800 */
[----:B------:R-:W-:Y:S01]  /*6a70*/  IABS R77, R13 ;  /* 0x0000000d004d7213 */ /* 0x000fe20000000000 */
[----:B------:R-:W-:Y:S01]  /*6a80*/  IMAD R24, R249, R27, R24 ;  /* 0x0000001bf9187224 */ /* 0x000fe200078e0218 */
[----:B------:R-:W-:Y:S01]  /*6a90*/  IADD3 R29, PT, PT, -R29, RZ, RZ ;  /* 0x000000ff1d1d7210 */ /* 0x000fe20007ffe1ff */
[----:B------:R-:W-:Y:S01]  /*6aa0*/  IMAD.HI.U32 R27, R250, R69, RZ ;  /* 0x00000045fa1b7227 */ /* 0x000fe200078e00ff */
[-C--:B------:R-:W-:Y:S01]  /*6ab0*/  @!P0 IADD3 R30, PT, PT, R30, -R249.reuse, RZ ;  /* 0x800000f91e1e8210 */ /* 0x080fe20007ffe0ff */
[----:B------:R-:W-:Y:S02]  /*6ac0*/  STL [R1+0x48a0], R23 ;  /* 0x0048a01701007387 */ /* 0x000fe40000100800 */
[----:B------:R-:W-:Y:S01]  /*6ad0*/  IMAD.MOV R31, RZ, RZ, -R31 ;  /* 0x000000ffff1f7224 */ /* 0x000fe200078e0a1f */
[C---:B------:R-:W-:Y:S01]  /*6ae0*/  ISETP.GT.U32.AND P0, PT, R249.reuse, R30, PT ;  /* 0x0000001ef900720c */ /* 0x040fe20003f04070 */
[----:B------:R-:W-:Y:S01]  /*6af0*/  IMAD.MOV R27, RZ, RZ, -R27 ;  /* 0x000000ffff1b7224 */ /* 0x000fe200078e0a1b */
[----:B------:R1:W-:Y:S01]  /*6b00*/  STL [R1+0x48b8], R24 ;  /* 0x0048b81801007387 */ /* 0x0003e20000100800 */
[----:B------:R-:W-:Y:S01]  /*6b10*/  @!P6 IADD3 R28, PT, PT, R28, -R249, RZ ;  /* 0x800000f91c1ce210 */ /* 0x000fe20007ffe0ff */
[----:B------:R-:W-:Y:S01]  /*6b20*/  IMAD R25, R249, R31, R25 ;  /* 0x0000001ff9197224 */ /* 0x000fe200078e0219 */
[----:B------:R-:W-:Y:S01]  /*6b30*/  ISETP.GE.AND P6, PT, R10, RZ, PT ;  /* 0x000000ff0a00720c */ /* 0x000fe20003fc6270 */
[----:B------:R-:W-:-:S02]  /*6b40*/  VIADD R10, R11, 0xb6 ;  /* 0x000000b60b0a7836 */ /* 0x000fc40000000000 */
[----:B------:R-:W-:Y:S01]  /*6b50*/  IMAD.MOV.U32 R18, RZ, RZ, R28 ;  /* 0x000000ffff127224 */ /* 0x000fe200078e001c */
[----:B------:R2:W-:Y:S01]  /*6b60*/  STL [R1+0x4904], R25 ;  /* 0x0049041901007387 */ /* 0x0005e20000100800 */
[C---:B------:R-:W-:Y:S02]  /*6b70*/  VIADD R14, R11.reuse, 0xb5 ;  /* 0x000000b50b0e7836 */ /* 0x040fe40000000000 */
[----:B------:R-:W-:Y:S01]  /*6b80*/  IMAD.HI.U32 R31, R250, R77, RZ ;  /* 0x0000004dfa1f7227 */ /* 0x000fe200078e00ff */
[----:B-1----:R-:W-:Y:S02]  /*6b90*/  IADD3 R24, PT, PT, R11, 0xd4, RZ ;  /* 0x000000d40b187810 */ /* 0x002fe40007ffe0ff */
[----:B------:R-:W-:Y:S01]  /*6ba0*/  IABS R28, R14 ;  /* 0x0000000e001c7213 */ /* 0x000fe20000000000 */
[----:B------:R-:W-:Y:S01]  /*6bb0*/  @!P0 IMAD.IADD R30, R30, 0x1, -R249 ;  /* 0x000000011e1e8824 */ /* 0x000fe200078e0af9 */
[----:B------:R-:W-:Y:S01]  /*6bc0*/  ISETP.GE.AND P0, PT, R6, RZ, PT ;  /* 0x000000ff0600720c */ /* 0x000fe20003f06270 */
[C---:B------:R-:W-:Y:S01]  /*6bd0*/  IMAD R26, R249.reuse, R29, R26 ;  /* 0x0000001df91a7224 */ /* 0x040fe200078e021a */
[----:B------:R-:W-:Y:S01]  /*6be0*/  @!P6 IADD3 R18, PT, PT, -R18, RZ, RZ ;  /* 0x000000ff1212e210 */ /* 0x000fe20007ffe1ff */
[C---:B------:R-:W-:Y:S01]  /*6bf0*/  IMAD R69, R249.reuse, R27, R69 ;  /* 0x0000001bf9457224 */ /* 0x040fe200078e0245 */
[C---:B------:R-:W-:Y:S01]  /*6c00*/  ISETP.GT.U32.AND P6, PT, R249.reuse, R32, PT ;  /* 0x00000020f900720c */ /* 0x040fe20003fc4070 */
[----:B------:R-:W-:Y:S01]  /*6c10*/  IMAD.MOV R31, RZ, RZ, -R31 ;  /* 0x000000ffff1f7224 */ /* 0x000fe200078e0a1f */
[----:B------:R-:W-:Y:S01]  /*6c20*/  IABS R27, R16 ;  /* 0x00000010001b7213 */ /* 0x000fe20000000000 */
[----:B------:R-:W-:Y:S01]  /*6c30*/  IMAD.MOV.U32 R6, RZ, RZ, R30 ;  /* 0x000000ffff067224 */ /* 0x000fe200078e001e */
[----:B------:R-:W-:Y:S01]  /*6c40*/  IABS R29, R10 ;  /* 0x0000000a001d7213 */ /* 0x000fe20000000000 */
[----:B------:R-:W-:Y:S01]  /*6c50*/  IMAD R77, R249, R31, R77 ;  /* 0x0000001ff94d7224 */ /* 0x000fe200078e024d */
[----:B------:R1:W-:Y:S01]  /*6c60*/  STL [R1+0x4908], R26 ;  /* 0x0049081a01007387 */ /* 0x0003e20000100800 */
[----:B------:R-:W-:Y:S01]  /*6c70*/  IMAD.HI.U32 R35, R250, R27, RZ ;  /* 0x0000001bfa237227 */ /* 0x000fe200078e00ff */
[----:B--2---:R-:W-:-:S02]  /*6c80*/  IADD3 R25, PT, PT, R11, 0xcb, RZ ;  /* 0x000000cb0b197810 */ /* 0x004fc40007ffe0ff */
[----:B------:R-:W-:Y:S01]  /*6c90*/  STL [R1+0x44f0], R13 ;  /* 0x0044f00d01007387 */ /* 0x000fe20000100800 */
[----:B------:R-:W-:Y:S01]  /*6ca0*/  @!P0 IMAD.MOV R6, RZ, RZ, -R6 ;  /* 0x000000ffff068224 */ /* 0x000fe200078e0a06 */
[C---:B------:R-:W-:Y:S01]  /*6cb0*/  ISETP.GT.U32.AND P0, PT, R249.reuse, R34, PT ;  /* 0x00000022f900720c */ /* 0x040fe20003f04070 */
[----:B------:R-:W-:Y:S01]  /*6cc0*/  IMAD.HI.U32 R31, R250, R29, RZ ;  /* 0x0000001dfa1f7227 */ /* 0x000fe200078e00ff */
[----:B------:R-:W-:Y:S02]  /*6cd0*/  @!P6 IADD3 R32, PT, PT, R32, -R249, RZ ;  /* 0x800000f92020e210 */ /* 0x000fe40007ffe0ff */
[----:B------:R-:W-:Y:S01]  /*6ce0*/  IABS R95, R25 ;  /* 0x00000019005f7213 */ /* 0x000fe20000000000 */
[----:B------:R-:W-:Y:S01]  /*6cf0*/  IMAD.HI.U32 R33, R250, R28, RZ ;  /* 0x0000001cfa217227 */ /* 0x000fe200078e00ff */
[----:B------:R-:W-:Y:S02]  /*6d00*/  ISETP.GT.U32.AND P6, PT, R249, R32, PT ;  /* 0x00000020f900720c */ /* 0x000fe40003fc4070 */
[----:B------:R-:W-:Y:S01]  /*6d10*/  IADD3 R31, PT, PT, -R31, RZ, RZ ;  /* 0x000000ff1f1f7210 */ /* 0x000fe20007ffe1ff */
[----:B------:R-:W-:-:S02]  /*6d20*/  VIADD R12, R11, 0xb3 ;  /* 0x000000b30b0c7836 */ /* 0x000fc40000000000 */
[----:B------:R-:W-:Y:S02]  /*6d30*/  IMAD.MOV R35, RZ, RZ, -R35 ;  /* 0x000000ffff237224 */ /* 0x000fe400078e0a23 */
[----:B------:R-:W-:Y:S01]  /*6d40*/  IMAD.MOV R33, RZ, RZ, -R33 ;  /* 0x000000ffff217224 */ /* 0x000fe200078e0a21 */
[----:B------:R-:W-:Y:S01]  /*6d50*/  STL [R1+0x44ec], R12 ;  /* 0x0044ec0c01007387 */ /* 0x000fe20000100800 */
[C---:B------:R-:W-:Y:S01]  /*6d60*/  IMAD R27, R249.reuse, R35, R27 ;  /* 0x00000023f91b7224 */ /* 0x040fe200078e021b */
[----:B------:R-:W-:Y:S01]  /*6d70*/  @!P0 IADD3 R34, PT, PT, R34, -R249, RZ ;  /* 0x800000f922228210 */ /* 0x000fe20007ffe0ff */
[C---:B------:R-:W-:Y:S01]  /*6d80*/  IMAD R28, R249.reuse, R33, R28 ;  /* 0x00000021f91c7224 */ /* 0x040fe200078e021c */
[----:B------:R2:W-:Y:S01]  /*6d90*/  STL [R1+0x44e8], R16 ;  /* 0x0044e81001007387 */ /* 0x0005e20000100800 */
[----:B------:R-:W-:Y:S01]  /*6da0*/  @!P6 IMAD.IADD R32, R32, 0x1, -R249 ;  /* 0x000000012020e824 */ /* 0x000fe200078e0af9 */
[----:B------:R-:W-:Y:S01]  /*6db0*/  ISETP.GE.AND P6, PT, R66, RZ, PT ;  /* 0x000000ff4200720c */ /* 0x000fe20003fc6270 */
[C---:B------:R-:W-:Y:S01]  /*6dc0*/  IMAD R29, R249.reuse, R31, R29 ;  /* 0x0000001ff91d7224 */ /* 0x040fe200078e021d */
[----:B------:R3:W-:Y:S01]  /*6dd0*/  STL [R1+0x44e4], R14 ;  /* 0x0044e40e01007387 */ /* 0x0007e20000100800 */
[----:B------:R-:W-:Y:S01]  /*6de0*/  ISETP.GT.U32.AND P0, PT, R249, R34, PT ;  /* 0x00000022f900720c */ /* 0x000fe20003f04070 */
[C---:B-1----:R-:W-:Y:S01]  /*6df0*/  VIADD R26, R11.reuse, 0xc2 ;  /* 0x000000c20b1a7836 */ /* 0x042fe20000000000 */
[----:B------:R-:W-:Y:S01]  /*6e00*/  IABS R75, R12 ;  /* 0x0000000c004b7213 */ /* 0x000fe20000000000 */
[----:B------:R1:W-:Y:S01]  /*6e10*/  STL [R1+0x44e0], R10 ;  /* 0x0044e00a01007387 */ /* 0x0003e20000100800 */
[----:B------:R-:W-:-:S02]  /*6e20*/  VIADD R23, R11, 0xd1 ;  /* 0x000000d10b177836 */ /* 0x000fc40000000000 */
[C---:B--2---:R-:W-:Y:S01]  /*6e30*/  VIADD R16, R11.reuse, 0xb7 ;  /* 0x000000b70b107836 */ /* 0x044fe20000000000 */
[----:B------:R2:W-:Y:S01]  /*6e40*/  STL [R1+0x4a9c], R18 ;  /* 0x004a9c1201007387 */ /* 0x0005e20000100800 */
[----:B------:R-:W-:Y:S01]  /*6e50*/  IMAD.HI.U32 R36, R250, R75, RZ ;  /* 0x0000004bfa247227 */ /* 0x000fe200078e00ff */
[C---:B---3--:R-:W-:Y:S02]  /*6e60*/  IADD3 R14, PT, PT, R11.reuse, 0xb8, RZ ;  /* 0x000000b80b0e7810 */ /* 0x048fe40007ffe0ff */
[----:B------:R-:W-:Y:S01]  /*6e70*/  STL [R1+0x490c], R27 ;  /* 0x00490c1b01007387 */ /* 0x000fe20000100800 */
[----:B------:R-:W-:Y:S01]  /*6e80*/  IMAD.MOV R36, RZ, RZ, -R36 ;  /* 0x000000ffff247224 */ /* 0x000fe200078e0a24 */
[----:B------:R-:W-:Y:S01]  /*6e90*/  IABS R31, R14 ;  /* 0x0000000e001f7213 */ /* 0x000fe20000000000 */
[----:B------:R-:W-:Y:S01]  /*6ea0*/  @!P0 IMAD.IADD R34, R34, 0x1, -R249 ;  /* 0x0000000122228824 */ /* 0x000fe200078e0af9 */
[----:B------:R-:W-:Y:S01]  /*6eb0*/  STL [R1+0x4910], R28 ;  /* 0x0049101c01007387 */ /* 0x000fe20000100800 */
[----:B------:R-:W-:Y:S01]  /*6ec0*/  ISETP.GE.AND P0, PT, R64, RZ, PT ;  /* 0x000000ff4000720c */ /* 0x000fe20003f06270 */
[----:B-1----:R-:W-:Y:S01]  /*6ed0*/  VIADD R10, R11, 0xb9 ;  /* 0x000000b90b0a7836 */ /* 0x002fe20000000000 */
[----:B------:R-:W-:Y:S01]  /*6ee0*/  IABS R30, R16 ;  /* 0x00000010001e7213 */ /* 0x000fe20000000000 */
[----:B------:R-:W-:Y:S01]  /*6ef0*/  STL [R1+0x4914], R29 ;  /* 0x0049141d01007387 */ /* 0x000fe20000100800 */
[----:B--2---:R-:W-:Y:S01]  /*6f00*/  MOV R18, R34 ;  /* 0x0000002200127202 */ /* 0x004fe20000000f00 */
[----:B------:R-:W-:Y:S01]  /*6f10*/  IMAD R75, R249, R36, R75 ;  /* 0x00000024f94b7224 */ /* 0x000fe200078e024b */
[----:B------:R-:W-:Y:S01]  /*6f20*/  IABS R76, R10 ;  /* 0x0000000a004c7213 */ /* 0x000fe20000000000 */
[----:B------:R-:W-:Y:S01]  /*6f30*/  STL [R1+0x44dc], R16 ;  /* 0x0044dc1001007387 */ /* 0x000fe20000100800 */
[----:B------:R-:W-:Y:S01]  /*6f40*/  IMAD.HI.U32 R35, R250, R31, RZ ;  /* 0x0000001ffa237227 */ /* 0x000fe200078e00ff */
[----:B------:R-:W-:-:S02]  /*6f50*/  IABS R88, R26 ;  /* 0x0000001a00587213 */ /* 0x000fc40000000000 */
[----:B------:R1:W-:Y:S01]  /*6f60*/  STL [R1+0x44d8], R14 ;  /* 0x0044d80e01007387 */ /* 0x0003e20000100800 */
[----:B------:R-:W-:Y:S01]  /*6f70*/  IMAD.HI.U32 R36, R250, R30, RZ ;  /* 0x0000001efa247227 */ /* 0x000fe200078e00ff */
[----:B------:R-:W-:Y:S02]  /*6f80*/  @!P0 IADD3 R18, PT, PT, -R18, RZ, RZ ;  /* 0x000000ff12128210 */ /* 0x000fe40007ffe1ff */
[----:B------:R2:W-:Y:S01]  /*6f90*/  STL [R1+0x3cc], R6 ;  /* 0x0003cc0601007387 */ /* 0x0005e20000100800 */
[C---:B------:R-:W-:Y:S01]  /*6fa0*/  IMAD.HI.U32 R33, R250.reuse, R76, RZ ;  /* 0x0000004cfa217227 */ /* 0x040fe200078e00ff */
[----:B------:R-:W-:Y:S02]  /*6fb0*/  ISETP.GT.U32.AND P0, PT, R249, R37, PT ;  /* 0x00000025f900720c */ /* 0x000fe40003f04070 */
[----:B------:R-:W-:Y:S01]  /*6fc0*/  IADD3 R35, PT, PT, -R35, RZ, RZ ;  /* 0x000000ff23237210 */ /* 0x000fe20007ffe1ff */
[----:B------:R-:W-:Y:S01]  /*6fd0*/  IMAD.MOV R36, RZ, RZ, -R36 ;  /* 0x000000ffff247224 */ /* 0x000fe200078e0a24 */
[----:B------:R-:W-:Y:S01]  /*6fe0*/  STL [R1+0x44d4], R10 ;  /* 0x0044d40a01007387 */ /* 0x000fe20000100800 */
[----:B-1----:R-:W-:Y:S01]  /*6ff0*/  IMAD.MOV.U32 R14, RZ, RZ, R32 ;  /* 0x000000ffff0e7224 */ /* 0x002fe200078e0020 */
[----:B------:R-:W-:Y:S01]  /*7000*/  IABS R246, R23 ;  /* 0x0000001700f67213 */ /* 0x000fe20000000000 */
[----:B------:R-:W-:Y:S01]  /*7010*/  IMAD.HI.U32 R32, R250, R80, RZ ;  /* 0x00000050fa207227 */ /* 0x000fe200078e00ff */
[----:B------:R-:W-:Y:S01]  /*7020*/  STL [R1+0x44d0], R83 ;  /* 0x0044d05301007387 */ /* 0x000fe20000100800 */
[----:B------:R-:W-:-:S02]  /*7030*/  IADD3 R27, PT, PT, R11, 0xe7, RZ ;  /* 0x000000e70b1b7810 */ /* 0x000fc40007ffe0ff */
[----:B------:R-:W-:Y:S01]  /*7040*/  @!P6 IMAD.MOV R14, RZ, RZ, -R14 ;  /* 0x000000ffff0ee224 */ /* 0x000fe200078e0a0e */
[----:B------:R-:W-:Y:S01]  /*7050*/  ISETP.GT.U32.AND P6, PT, R249, R41, PT ;  /* 0x00000029f900720c */ /* 0x000fe20003fc4070 */
[----:B--2---:R-:W-:Y:S01]  /*7060*/  VIADD R6, R11, 0xbb ;  /* 0x000000bb0b067836 */ /* 0x004fe20000000000 */
[----:B------:R-:W-:Y:S01]  /*7070*/  IADD3 R32, PT, PT, -R32, RZ, RZ ;  /* 0x000000ff20207210 */ /* 0x000fe20007ffe1ff */
[----:B------:R-:W-:Y:S01]  /*7080*/  IMAD.MOV R33, RZ, RZ, -R33 ;  /* 0x000000ffff217224 */ /* 0x000fe200078e0a21 */
[----:B------:R-:W-:Y:S01]  /*7090*/  @!P0 IADD3 R37, PT, PT, R37, -R249, RZ ;  /* 0x800000f925258210 */ /* 0x000fe20007ffe0ff */
[C---:B------:R-:W-:Y:S01]  /*70a0*/  IMAD R30, R249.reuse, R36, R30 ;  /* 0x00000024f91e7224 */ /* 0x040fe200078e021e */
[----:B------:R-:W-:Y:S01]  /*70b0*/  IABS R81, R6 ;  /* 0x0000000600517213 */ /* 0x000fe20000000000 */
[----:B------:R-:W-:Y:S01]  /*70c0*/  STL [R1+0x44cc], R6 ;  /* 0x0044cc0601007387 */ /* 0x000fe20000100800 */
[C---:B------:R-:W-:Y:S01]  /*70d0*/  IMAD R31, R249.reuse, R35, R31 ;  /* 0x00000023f91f7224 */ /* 0x040fe200078e021f */
[C---:B------:R-:W-:Y:S01]  /*70e0*/  ISETP.GT.U32.AND P0, PT, R249.reuse, R37, PT ;  /* 0x00000025f900720c */ /* 0x040fe20003f04070 */
[----:B------:R-:W-:Y:S01]  /*70f0*/  IMAD R76, R249, R33, R76 ;  /* 0x00000021f94c7224 */ /* 0x000fe200078e024c */
[----:B------:R1:W-:Y:S01]  /*7100*/  STL [R1+0x3d0], R14 ;  /* 0x0003d00e01007387 */ /* 0x0003e20000100800 */
[----:B------:R-:W-:-:S03]  /*7110*/  IMAD.HI.U32 R33, R250, R81, RZ ;  /* 0x00000051fa217227 */ /* 0x000fc600078e00ff */
[----:B------:R-:W-:Y:S01]  /*7120*/  STL [R1+0x4918], R30 ;  /* 0x0049181e01007387 */ /* 0x000fe20000100800 */
[----:B------:R-:W-:Y:S02]  /*7130*/  @!P6 IMAD.IADD R41, R41, 0x1, -R249 ;  /* 0x000000012929e824 */ /* 0x000fe400078e0af9 */
[----:B------:R-:W-:Y:S01]  /*7140*/  IMAD R80, R249, R32, R80 ;  /* 0x00000020f9507224 */ /* 0x000fe200078e0250 */
[----:B------:R-:W-:Y:S01]  /*7150*/  STL [R1+0x491c], R31 ;  /* 0x00491c1f01007387 */ /* 0x000fe20000100800 */
[----:B------:R-:W-:Y:S01]  /*7160*/  VIADD R16, R11, 0xbe ;  /* 0x000000be0b107836 */ /* 0x000fe20000000000 */
[----:B------:R-:W-:Y:S01]  /*7170*/  ISETP.GT.U32.AND P6, PT, R249, R41, PT ;  /* 0x00000029f900720c */ /* 0x000fe20003fc4070 */
[----:B-1----:R-:W-:Y:S01]  /*7180*/  VIADD R14, R11, 0xbc ;  /* 0x000000bc0b0e7836 */ /* 0x002fe20000000000 */
[----:B------:R-:W-:Y:S01]  /*7190*/  @!P0 IADD3 R37, PT, PT, R37, -R249, RZ ;  /* 0x800000f925258210 */ /* 0x000fe20007ffe0ff */
[----:B------:R-:W-:Y:S01]  /*71a0*/  IMAD.MOV R33, RZ, RZ, -R33 ;  /* 0x000000ffff217224 */ /* 0x000fe200078e0a21 */
[----:B------:R-:W-:Y:S01]  /*71b0*/  IABS R34, R16 ;  /* 0x0000001000227213 */ /* 0x000fe20000000000 */
[----:B------:R-:W-:Y:S01]  /*71c0*/  VIADD R29, R11, 0xca ;  /* 0x000000ca0b1d7836 */ /* 0x000fe20000000000 */
[----:B------:R1:W-:Y:S01]  /*71d0*/  STL [R1+0x44c8], R14 ;  /* 0x0044c80e01007387 */ /* 0x0003e20000100800 */
[----:B------:R-:W-:Y:S01]  /*71e0*/  IABS R32, R14 ;  /* 0x0000000e00207213 */ /* 0x000fe20000000000 */
[----:B------:R-:W-:Y:S01]  /*71f0*/  IMAD R81, R249, R33, R81 ;  /* 0x00000021f9517224 */ /* 0x000fe200078e0251 */
[----:B------:R-:W-:Y:S01]  /*7200*/  IABS R33, R17 ;  /* 0x0000001100217213 */ /* 0x000fe20000000000 */
[----:B------:R-:W-:Y:S01]  /*7210*/  STL [R1+0x44c4], R17 ;  /* 0x0044c41101007387 */ /* 0x000fe20000100800 */
[----:B------:R-:W-:Y:S01]  /*7220*/  IMAD.HI.U32 R39, R250, R34, RZ ;  /* 0x00000022fa277227 */ /* 0x000fe200078e00ff */
[----:B------:R-:W-:-:S02]  /*7230*/  ISETP.GE.AND P0, PT, R9, RZ, PT ;  /* 0x000000ff0900720c */ /* 0x000fc40003f06270 */
[----:B------:R2:W-:Y:S01]  /*7240*/  STL [R1+0x44c0], R16 ;  /* 0x0044c01001007387 */ /* 0x0005e20000100800 */
[----:B------:R-:W-:Y:S01]  /*7250*/  @!P6 IMAD.IADD R41, R41, 0x1, -R249 ;  /* 0x000000012929e824 */ /* 0x000fe200078e0af9 */
[----:B------:R-:W-:Y:S01]  /*7260*/  ISETP.GE.AND P6, PT, R63, RZ, PT ;  /* 0x000000ff3f00720c */ /* 0x000fe20003fc6270 */
[----:B-1----:R-:W-:Y:S01]  /*7270*/  VIADD R14, R11, 0xbf ;  /* 0x000000bf0b0e7836 */ /* 0x002fe20000000000 */
[----:B------:R-:W-:Y:S01]  /*7280*/  IADD3 R39, PT, PT, -R39, RZ, RZ ;  /* 0x000000ff27277210 */ /* 0x000fe20007ffe1ff */
[C---:B------:R-:W-:Y:S01]  /*7290*/  IMAD.HI.U32 R36, R250.reuse, R32, RZ ;  /* 0x00000020fa247227 */ /* 0x040fe200078e00ff */
[----:B------:R-:W-:Y:S02]  /*72a0*/  IABS R89, R29 ;  /* 0x0000001d00597213 */ /* 0x000fe40000000000 */
[----:B------:R1:W-:Y:S01]  /*72b0*/  STL [R1+0x44bc], R14 ;  /* 0x0044bc0e01007387 */ /* 0x0003e20000100800 */
[----:B------:R-:W-:Y:S01]  /*72c0*/  IABS R35, R14 ;  /* 0x0000000e00237213 */ /* 0x000fe20000000000 */
[----:B------:R-:W-:Y:S01]  /*72d0*/  IMAD.HI.U32 R40, R250, R33, RZ ;  /* 0x00000021fa287227 */ /* 0x000fe200078e00ff */
[C---:B--2---:R-:W-:Y:S01]  /*72e0*/  IADD3 R16, PT, PT, R11.reuse, 0xc0, RZ ;  /* 0x000000c00b107810 */ /* 0x044fe20007ffe0ff */
[----:B------:R2:W-:Y:S01]  /*72f0*/  STL [R1+0x3d4], R18 ;  /* 0x0003d41201007387 */ /* 0x0005e20000100800 */
[----:B------:R-:W-:Y:S01]  /*7300*/  IADD3 R30, PT, PT, R11, 0xda, RZ ;  /* 0x000000da0b1e7810 */ /* 0x000fe20007ffe0ff */
[----:B------:R-:W-:-:S02]  /*7310*/  IMAD.MOV R36, RZ, RZ, -R36 ;  /* 0x000000ffff247224 */ /* 0x000fc400078e0a24 */
[----:B------:R-:W-:Y:S01]  /*7320*/  IMAD.MOV R40, RZ, RZ, -R40 ;  /* 0x000000ffff287224 */ /* 0x000fe200078e0a28 */
[----:B------:R-:W-:Y:S01]  /*7330*/  IABS R100, R30 ;  /* 0x0000001e00647213 */ /* 0x000fe20000000000 */
[----:B-1----:R-:W-:Y:S02]  /*7340*/  IMAD.MOV.U32 R14, RZ, RZ, R41 ;  /* 0x000000ffff0e7224 */ /* 0x002fe400078e0029 */
[C---:B------:R-:W-:Y:S02]  /*7350*/  IMAD R32, R249.reuse, R36, R32 ;  /* 0x00000024f9207224 */ /* 0x040fe400078e0220 */
[----:B------:R-:W-:Y:S01]  /*7360*/  @!P6 IMAD.MOV R14, RZ, RZ, -R14 ;  /* 0x000000ffff0ee224 */ /* 0x000fe200078e0a0e */
[----:B------:R-:W-:Y:S01]  /*7370*/  ISETP.GT.U32.AND P6, PT, R249, R38, PT ;  /* 0x00000026f900720c */ /* 0x000fe20003fc4070 */
[----:B------:R-:W-:Y:S01]  /*7380*/  IMAD.HI.U32 R36, R250, R35, RZ ;  /* 0x00000023fa247227 */ /* 0x000fe200078e00ff */
[----:B------:R-:W-:Y:S01]  /*7390*/  STL [R1+0x4920], R32 ;  /* 0x0049202001007387 */ /* 0x000fe20000100800 */
[----:B--2---:R-:W-:-:S02]  /*73a0*/  IADD3 R18, PT, PT, R11, 0xc6, RZ ;  /* 0x000000c60b127810 */ /* 0x004fc40007ffe0ff */
[C---:B------:R-:W-:Y:S02]  /*73b0*/  IMAD R33, R249.reuse, R40, R33 ;  /* 0x00000028f9217224 */ /* 0x040fe400078e0221 */
[----:B------:R-:W-:Y:S02]  /*73c0*/  IMAD R34, R249, R39, R34 ;  /* 0x00000027f9227224 */ /* 0x000fe400078e0222 */
[----:B------:R-:W-:Y:S01]  /*73d0*/  IMAD.MOV R36, RZ, RZ, -R36 ;  /* 0x000000ffff247224 */ /* 0x000fe200078e0a24 */
[----:B------:R1:W-:Y:S01]  /*73e0*/  STL [R1+0x4924], R33 ;  /* 0x0049242101007387 */ /* 0x0003e20000100800 */
[----:B------:R-:W-:Y:S02]  /*73f0*/  VIADD R9, R11, 0xc3 ;  /* 0x000000c30b097836 */ /* 0x000fe40000000000 */
[----:B------:R-:W-:Y:S01]  /*7400*/  IMAD R35, R249, R36, R35 ;  /* 0x00000024f9237224 */ /* 0x000fe200078e0223 */
[----:B------:R2:W-:Y:S01]  /*7410*/  STL [R1+0x3dc], R14 ;  /* 0x0003dc0e01007387 */ /* 0x0005e20000100800 */
[----:B------:R-:W-:Y:S01]  /*7420*/  @!P6 IADD3 R38, PT, PT, R38, -R249, RZ ;  /* 0x800000f92626e210 */ /* 0x000fe20007ffe0ff */
[----:B------:R-:W-:Y:S01]  /*7430*/  VIADD R17, R11, 0xc4 ;  /* 0x000000c40b117836 */ /* 0x000fe20000000000 */
[----:B------:R-:W-:Y:S01]  /*7440*/  IABS R36, R16 ;  /* 0x0000001000247213 */ /* 0x000fe20000000000 */
[----:B------:R-:W-:Y:S01]  /*7450*/  STL [R1+0x4928], R34 ;  /* 0x0049282201007387 */ /* 0x000fe20000100800 */
[----:B------:R-:W-:Y:S01]  /*7460*/  ISETP.GT.U32.AND P6, PT, R249, R38, PT ;  /* 0x00000026f900720c */ /* 0x000fe20003fc4070 */
[----:B------:R-:W-:Y:S01]  /*7470*/  IMAD.HI.U32 R41, R250, R88, RZ ;  /* 0x00000058fa297227 */ /* 0x000fe200078e00ff */
[----:B------:R-:W-:Y:S01]  /*7480*/  IABS R86, R9 ;  /* 0x0000000900567213 */ /* 0x000fe20000000000 */
[----:B------:R3:W-:Y:S01]  /*7490*/  STL [R1+0x44b8], R16 ;  /* 0x0044b81001007387 */ /* 0x0007e20000100800 */
[C---:B-1----:R-:W-:Y:S01]  /*74a0*/  IADD3 R33, PT, PT, R11.reuse, 0xe9, RZ ;  /* 0x000000e90b217810 */ /* 0x042fe20007ffe0ff */
[----:B--2---:R-:W-:-:S02]  /*74b0*/  VIADD R14, R11, 0xc1 ;  /* 0x000000c10b0e7836 */ /* 0x004fc40000000000 */
[----:B------:R-:W-:Y:S01]  /*74c0*/  STL [R1+0x492c], R35 ;  /* 0x00492c2301007387 */ /* 0x000fe20000100800 */
[----:B------:R-:W-:Y:S01]  /*74d0*/  IMAD.HI.U32 R39, R250, R36, RZ ;  /* 0x00000024fa277227 */ /* 0x000fe200078e00ff */
[----:B------:R-:W-:Y:S02]  /*74e0*/  IABS R244, R33 ;  /* 0x0000002100f47213 */ /* 0x000fe40000000000 */
[----:B------:R-:W-:Y:S01]  /*74f0*/  STL [R1+0x44b4], R14 ;  /* 0x0044b40e01007387 */ /* 0x000fe20000100800 */
[----:B------:R-:W-:Y:S01]  /*7500*/  IMAD.MOV R39, RZ, RZ, -R39 ;  /* 0x000000ffff277224 */ /* 0x000fe200078e0a27 */
[----:B------:R-:W-:Y:S01]  /*7510*/  IABS R87, R14 ;  /* 0x0000000e00577213 */ /* 0x000fe20000000000 */
[----:B---3--:R-:W-:Y:S01]  /*7520*/  IMAD.MOV.U32 R16, RZ, RZ, R37 ;  /* 0x000000ffff107224 */ /* 0x008fe200078e0025 */
[----:B------:R-:W-:Y:S01]  /*7530*/  STL [R1+0x44b0], R26 ;  /* 0x0044b01a01007387 */ /* 0x000fe20000100800 */
[----:B------:R-:W-:Y:S01]  /*7540*/  @!P6 IMAD.IADD R38, R38, 0x1, -R249 ;  /* 0x000000012626e824 */ /* 0x000fe200078e0af9 */
[----:B------:R-:W-:Y:S01]  /*7550*/  ISETP.GE.AND P6, PT, R46, RZ, PT ;  /* 0x000000ff2e00720c */ /* 0x000fe20003fc6270 */
[C---:B------:R-:W-:Y:S01]  /*7560*/  IMAD R36, R249.reuse, R39, R36 ;  /* 0x00000027f9247224 */ /* 0x040fe200078e0224 */
[----:B------:R-:W-:Y:S01]  /*7570*/  @!P0 IADD3 R16, PT, PT, -R16, RZ, RZ ;  /* 0x000000ff10108210 */ /* 0x000fe20007ffe1ff */
[----:B------:R-:W-:Y:S01]  /*7580*/  STL [R1+0x44ac], R9 ;  /* 0x0044ac0901007387 */ /* 0x000fe20000100800 */
[----:B------:R-:W-:Y:S01]  /*7590*/  ISETP.GT.U32.AND P0, PT, R249, R42, PT ;  /* 0x0000002af900720c */ /* 0x000fe20003f04070 */
[----:B------:R-:W-:Y:S01]  /*75a0*/  IMAD.MOV R41, RZ, RZ, -R41 ;  /* 0x000000ffff297224 */ /* 0x000fe200078e0a29 */
[----:B------:R-:W-:Y:S01]  /*75b0*/  IABS R37, R17 ;  /* 0x0000001100257213 */ /* 0x000fe20000000000 */
[----:B------:R1:W-:Y:S01]  /*75c0*/  STL [R1+0x44a8], R17 ;  /* 0x0044a81101007387 */ /* 0x0003e20000100800 */
[----:B------:R-:W-:-:S03]  /*75d0*/  IMAD.HI.U32 R40, R250, R86, RZ ;  /* 0x00000056fa287227 */ /* 0x000fc600078e00ff */
[----:B------:R2:W-:Y:S01]  /*75e0*/  STL [R1+0x3e0], R16 ;  /* 0x0003e01001007387 */ /* 0x0005e20000100800 */
[----:B------:R-:W-:-:S03]  /*75f0*/  IMAD.HI.U32 R39, R250, R37, RZ ;  /* 0x00000025fa277227 */ /* 0x000fc600078e00ff */
[----:B------:R3:W-:Y:S01]  /*7600*/  STL [R1+0x4930], R36 ;  /* 0x0049302401007387 */ /* 0x0007e20000100800 */
[----:B------:R-:W-:Y:S01]  /*7610*/  IMAD R88, R249, R41, R88 ;  /* 0x00000029f9587224 */ /* 0x000fe200078e0258 */
[----:B------:R-:W-:Y:S01]  /*7620*/  @!P0 IADD3 R42, PT, PT, R42, -R249, RZ ;  /* 0x800000f92a2a8210 */ /* 0x000fe20007ffe0ff */
[----:B------:R-:W-:Y:S01]  /*7630*/  IMAD.MOV R40, RZ, RZ, -R40 ;  /* 0x000000ffff287224 */ /* 0x000fe200078e0a28 */
[----:B------:R-:W-:Y:S01]  /*7640*/  IADD3 R39, PT, PT, -R39, RZ, RZ ;  /* 0x000000ff27277210 */ /* 0x000fe20007ffe1ff */
[----:B-1----:R-:W-:Y:S01]  /*7650*/  VIADD R17, R11, 0xc7 ;  /* 0x000000c70b117836 */ /* 0x002fe20000000000 */
[C---:B------:R-:W-:Y:S01]  /*7660*/  ISETP.GT.U32.AND P0, PT, R249.reuse, R42, PT ;  /* 0x0000002af900720c */ /* 0x040fe20003f04070 */
[----:B--2---:R-:W-:Y:S01]  /*7670*/  IMAD.MOV.U32 R16, RZ, RZ, R38 ;  /* 0x000000ffff107224 */ /* 0x004fe200078e0026 */
[----:B------:R-:W-:Y:S01]  /*7680*/  IABS R38, R19 ;  /* 0x0000001300267213 */ /* 0x000fe20000000000 */
[C---:B------:R-:W-:Y:S01]  /*7690*/  IMAD R37, R249.reuse, R39, R37 ;  /* 0x00000027f9257224 */ /* 0x040fe200078e0225 */
[----:B------:R-:W-:Y:S01]  /*76a0*/  IABS R39, R18 ;  /* 0x0000001200277213 */ /* 0x000fe20000000000 */
[----:B------:R-:W-:Y:S01]  /*76b0*/  @!P6 IMAD.MOV R16, RZ, RZ, -R16 ;  /* 0x000000ffff10e224 */ /* 0x000fe200078e0a10 */
[----:B------:R-:W-:Y:S01]  /*76c0*/  ISETP.GT.U32.AND P6, PT, R249, R43, PT ;  /* 0x0000002bf900720c */ /* 0x000fe20003fc4070 */
[----:B------:R-:W-:Y:S01]  /*76d0*/  IMAD.HI.U32 R44, R250, R87, RZ ;  /* 0x00000057fa2c7227 */ /* 0x000fe200078e00ff */
[----:B------:R1:W-:Y:S01]  /*76e0*/  STL [R1+0x4934], R37 ;  /* 0x0049342501007387 */ /* 0x0003e20000100800 */
[----:B---3--:R-:W-:-:S02]  /*76f0*/  IADD3 R36, PT, PT, R11, 0x1ff, RZ ;  /* 0x000001ff0b247810 */ /* 0x008fc40007ffe0ff */
[----:B------:R-:W-:Y:S01]  /*7700*/  IMAD R86, R249, R40, R86 ;  /* 0x00000028f9567224 */ /* 0x000fe200078e0256 */
[----:B------:R2:W-:Y:S01]  /*7710*/  STL [R1+0x44a4], R19 ;  /* 0x0044a41301007387 */ /* 0x0005e20000100800 */
[----:B------:R-:W-:Y:S01]  /*7720*/  @!P0 IMAD.IADD R42, R42, 0x1, -R249 ;  /* 0x000000012a2a8824 */ /* 0x000fe200078e0af9 */
[----:B------:R-:W-:Y:S01]  /*7730*/  ISETP.GE.AND P0, PT, R45, RZ, PT ;  /* 0x000000ff2d00720c */ /* 0x000fe20003f06270 */
[----:B------:R-:W-:Y:S01]  /*7740*/  IMAD.MOV R44, RZ, RZ, -R44 ;  /* 0x000000ffff2c7224 */ /* 0x000fe200078e0a2c */
[----:B------:R-:W-:Y:S01]  /*7750*/  STL [R1+0x44a0], R18 ;  /* 0x0044a01201007387 */ /* 0x000fe20000100800 */
[----:B------:R-:W-:Y:S01]  /*7760*/  IABS R40, R17 ;  /* 0x0000001100287213 */ /* 0x000fe20000000000 */
[----:B-1----:R-:W-:Y:S01]  /*7770*/  VIADD R37, R11, 0xc9 ;  /* 0x000000c90b257836 */ /* 0x002fe20000000000 */
[----:B------:R-:W-:Y:S01]  /*7780*/  @!P6 IADD3 R43, PT, PT, R43, -R249, RZ ;  /* 0x800000f92b2be210 */ /* 0x000fe20007ffe0ff */
[----:B------:R1:W-:Y:S01]  /*7790*/  STL [R1+0x3e4], R16 ;  /* 0x0003e41001007387 */ /* 0x0003e20000100800 */
[----:B------:R-:W-:-:S02]  /*77a0*/  IMAD.HI.U32 R45, R250, R39, RZ ;  /* 0x00000027fa2d7227 */ /* 0x000fc400078e00ff */
[----:B------:R-:W-:Y:S01]  /*77b0*/  ISETP.GT.U32.AND P6, PT, R249, R43, PT ;  /* 0x0000002bf900720c */ /* 0x000fe20003fc4070 */
[----:B------:R3:W-:Y:S01]  /*77c0*/  STL [R1+0x449c], R17 ;  /* 0x00449c1101007387 */ /* 0x0007e20000100800 */
[----:B--2---:R-:W-:Y:S01]  /*77d0*/  IMAD.MOV.U32 R19, RZ, RZ, R42 ;  /* 0x000000ffff137224 */ /* 0x004fe200078e002a */
[----:B------:R-:W-:Y:S01]  /*77e0*/  IABS R247, R37 ;  /* 0x0000002500f77213 */ /* 0x000fe20000000000 */
[C---:B------:R-:W-:Y:S01]  /*77f0*/  IMAD.HI.U32 R46, R250.reuse, R38, RZ ;  /* 0x00000026fa2e7227 */ /* 0x040fe200078e00ff */
[----:B------:R-:W-:Y:S02]  /*7800*/  IADD3 R45, PT, PT, -R45, RZ, RZ ;  /* 0x000000ff2d2d7210 */ /* 0x000fe40007ffe1ff */
[----:B-1----:R-:W-:Y:S01]  /*7810*/  IADD3 R16, PT, PT, R11, 0xc8, RZ ;  /* 0x000000c80b107810 */ /* 0x002fe20007ffe0ff */
[----:B------:R-:W-:Y:S01]  /*7820*/  @!P0 IMAD.MOV R19, RZ, RZ, -R19 ;  /* 0x000000ffff138224 */ /* 0x000fe200078e0a13 */
[C---:B------:R-:W-:Y:S01]  /*7830*/  ISETP.GT.U32.AND P0, PT, R249.reuse, R49, PT ;  /* 0x00000031f900720c */ /* 0x040fe20003f04070 */
[----:B------:R-:W-:Y:S01]  /*7840*/  IMAD R87, R249, R44, R87 ;  /* 0x0000002cf9577224 */ /* 0x000fe200078e0257 */
[----:B------:R-:W-:Y:S01]  /*7850*/  IABS R41, R16 ;  /* 0x0000001000297213 */ /* 0x000fe20000000000 */
[----:B------:R-:W-:Y:S01]  /*7860*/  IMAD.HI.U32 R44, R250, R40, RZ ;  /* 0x00000028fa2c7227 */ /* 0x000fe200078e00ff */
[----:B------:R1:W-:Y:S03]  /*7870*/  STL [R1+0x4498], R16 ;  /* 0x0044981001007387 */ /* 0x0003e60000100800 */
[--C-:B------:R-:W-:Y:S01]  /*7880*/  @!P6 IMAD.IADD R43, R43, 0x1, -R249.reuse ;  /* 0x000000012b2be824 */ /* 0x100fe200078e0af9 */
[----:B------:R-:W-:Y:S01]  /*7890*/  ISETP.GE.AND P6, PT, R54, RZ, PT ;  /* 0x000000ff3600720c */ /* 0x000fe20003fc6270 */
[----:B------:R-:W-:Y:S01]  /*78a0*/  IMAD.HI.U32 R42, R250, R41, RZ ;  /* 0x00000029fa2a7227 */ /* 0x000fe200078e00ff */
[----:B------:R-:W-:Y:S02]  /*78b0*/  STL [R1+0x4494], R37 ;  /* 0x0044942501007387 */ /* 0x000fe40000100800 */
[----:B------:R-:W-:Y:S01]  /*78c0*/  MOV R18, R43 ;  /* 0x0000002b00127202 */ /* 0x000fe20000000f00 */
[----:B------:R-:W-:Y:S01]  /*78d0*/  @!P0 IMAD.IADD R49, R49, 0x1, -R249 ;  /* 0x0000000131318824 */ /* 0x000fe200078e0af9 */
[----:B------:R-:W-:Y:S01]  /*78e0*/  IADD3 R42, PT, PT, -R42, RZ, RZ ;  /* 0x000000ff2a2a7210 */ /* 0x000fe20007ffe1ff */
[----:B------:R-:W-:-:S02]  /*78f0*/  IMAD.MOV R46, RZ, RZ, -R46 ;  /* 0x000000ffff2e7224 */ /* 0x000fc400078e0a2e */
[----:B------:R-:W-:Y:S01]  /*7900*/  IMAD.MOV R44, RZ, RZ, -R44 ;  /* 0x000000ffff2c7224 */ /* 0x000fe200078e0a2c */
[C---:B------:R-:W-:Y:S01]  /*7910*/  ISETP.GT.U32.AND P0, PT, R249.reuse, R49, PT ;  /* 0x00000031f900720c */ /* 0x040fe20003f04070 */
[C---:B------:R-:W-:Y:S02]  /*7920*/  IMAD R41, R249.reuse, R42, R41 ;  /* 0x0000002af9297224 */ /* 0x040fe400078e0229 */
[----:B------:R-:W-:Y:S01]  /*7930*/  @!P6 IADD3 R18, PT, PT, -R18, RZ, RZ ;  /* 0x000000ff1212e210 */ /* 0x000fe20007ffe1ff */
[----:B------:R-:W-:Y:S01]  /*7940*/  IMAD.HI.U32 R42, R250, R247, RZ ;  /* 0x000000f7fa2a7227 */ /* 0x000fe200078e00ff */
[----:B------:R-:W-:-:S03]  /*7950*/  ISETP.GT.U32.AND P6, PT, R249, R47, PT ;  /* 0x0000002ff900720c */ /* 0x000fc60003fc4070 */
[C---:B------:R-:W-:Y:S02]  /*7960*/  IMAD R38, R249.reuse, R46, R38 ;  /* 0x0000002ef9267224 */ /* 0x040fe400078e0226 */
[C---:B------:R-:W-:Y:S02]  /*7970*/  IMAD R39, R249.reuse, R45, R39 ;  /* 0x0000002df9277224 */ /* 0x040fe400078e0227 */
[----:B------:R-:W-:Y:S01]  /*7980*/  IMAD R40, R249, R44, R40 ;  /* 0x0000002cf9287224 */ /* 0x000fe200078e0228 */
[----:B------:R-:W-:Y:S01]  /*7990*/  STL [R1+0x4938], R38 ;  /* 0x0049382601007387 */ /* 0x000fe20000100800 */
[----:B---3--:R-:W-:Y:S02]  /*79a0*/  VIADD R17, R11, 0xcc ;  /* 0x000000cc0b117836 */ /* 0x008fe40000000000 */
[----:B------:R-:W-:Y:S01]  /*79b0*/  IMAD.MOV R42, RZ, RZ, -R42 ;  /* 0x000000ffff2a7224 */ /* 0x000fe200078e0a2a */
[----:B------:R-:W-:Y:S01]  /*79c0*/  STL [R1+0x493c], R39 ;  /* 0x00493c2701007387 */ /* 0x000fe20000100800 */
[----:B------:R-:W-:Y:S01]  /*79d0*/  @!P0 IMAD.IADD R49, R49, 0x1, -R249 ;  /* 0x0000000131318824 */ /* 0x000fe200078e0af9 */
[----:B------:R-:W-:Y:S01]  /*79e0*/  ISETP.GE.AND P0, PT, R53, RZ, PT ;  /* 0x000000ff3500720c */ /* 0x000fe20003f06270 */
[----:B------:R-:W-:Y:S01]  /*79f0*/  IMAD R247, R249, R42, R247 ;  /* 0x0000002af9f77224 */ /* 0x000fe200078e02f7 */
[----:B------:R-:W-:Y:S01]  /*7a00*/  STL [R1+0x4940], R40 ;  /* 0x0049402801007387 */ /* 0x000fe20000100800 */
[----:B-1----:R-:W-:Y:S01]  /*7a10*/  VIADD R16, R11, 0xcd ;  /* 0x000000cd0b107836 */ /* 0x002fe20000000000 */
[----:B------:R-:W-:Y:S01]  /*7a20*/  IABS R42, R17 ;  /* 0x00000011002a7213 */ /* 0x000fe20000000000 */
[----:B------:R-:W-:Y:S01]  /*7a30*/  IMAD.HI.U32 R44, R250, R89, RZ ;  /* 0x00000059fa2c7227 */ /* 0x000fe200078e00ff */
[----:B------:R-:W-:Y:S01]  /*7a40*/  STL [R1+0x4490], R29 ;  /* 0x0044901d01007387 */ /* 0x000fe20000100800 */
[----:B------:R-:W-:-:S02]  /*7a50*/  @!P6 IADD3 R47, PT, PT, R47, -R249, RZ ;  /* 0x800000f92f2fe210 */ /* 0x000fc40007ffe0ff */
[----:B------:R-:W-:Y:S01]  /*7a60*/  IABS R43, R16 ;  /* 0x00000010002b7213 */ /* 0x000fe20000000000 */
[----:B------:R-:W-:Y:S01]  /*7a70*/  STL [R1+0x4944], R41 ;  /* 0x0049442901007387 */ /* 0x000fe20000100800 */
[C---:B------:R-:W-:Y:S01]  /*7a80*/  IMAD.HI.U32 R45, R250.reuse, R42, RZ ;  /* 0x0000002afa2d7227 */ /* 0x040fe200078e00ff */
[----:B------:R-:W-:Y:S02]  /*7a90*/  ISETP.GT.U32.AND P6, PT, R249, R47, PT ;  /* 0x0000002ff900720c */ /* 0x000fe40003fc4070 */
[----:B------:R-:W-:Y:S01]  /*7aa0*/  STL [R1+0x448c], R25 ;  /* 0x00448c1901007387 */ /* 0x000fe20000100800 */
[----:B------:R-:W-:Y:S01]  /*7ab0*/  IMAD.MOV R44, RZ, RZ, -R44 ;  /* 0x000000ffff2c7224 */ /* 0x000fe200078e0a2c */
[----:B------:R-:W-:Y:S01]  /*7ac0*/  IADD3 R45, PT, PT, -R45, RZ, RZ ;  /* 0x000000ff2d2d7210 */ /* 0x000fe20007ffe1ff */
[C---:B------:R-:W-:Y:S01]  /*7ad0*/  IMAD.HI.U32 R46, R250.reuse, R95, RZ ;  /* 0x0000005ffa2e7227 */ /* 0x040fe200078e00ff */
[----:B------:R-:W-:Y:S03]  /*7ae0*/  STL [R1+0x4488], R17 ;  /* 0x0044881101007387 */ /* 0x000fe60000100800 */
[----:B------:R-:W-:Y:S01]  /*7af0*/  IMAD R89, R249, R44, R89 ;  /* 0x0000002cf9597224 */ /* 0x000fe200078e0259 */
[----:B------:R1:W-:Y:S01]  /*7b00*/  STL [R1+0x4484], R16 ;  /* 0x0044841001007387 */ /* 0x0003e20000100800 */
[----:B------:R-:W-:-:S02]  /*7b10*/  IMAD.HI.U32 R44, R250, R43, RZ ;  /* 0x0000002bfa2c7227 */ /* 0x000fc400078e00ff */
[----:B------:R-:W-:Y:S01]  /*7b20*/  @!P6 IADD3 R47, PT, PT, R47, -R249, RZ ;  /* 0x800000f92f2fe210 */ /* 0x000fe20007ffe0ff */
[----:B------:R2:W-:Y:S01]  /*7b30*/  STL [R1+0x3ec], R18 ;  /* 0x0003ec1201007387 */ /* 0x0005e20000100800 */
[C---:B------:R-:W-:Y:S01]  /*7b40*/  IMAD R42, R249.reuse, R45, R42 ;  /* 0x0000002df92a7224 */ /* 0x040fe200078e022a */
[----:B------:R-:W-:Y:S01]  /*7b50*/  ISETP.GE.AND P6, PT, R50, RZ, PT ;  /* 0x000000ff3200720c */ /* 0x000fe20003fc6270 */
[----:B------:R-:W-:Y:S02]  /*7b60*/  IMAD.MOV R44, RZ, RZ, -R44 ;  /* 0x000000ffff2c7224 */ /* 0x000fe400078e0a2c */
[----:B------:R-:W-:Y:S02]  /*7b70*/  IMAD.MOV R46, RZ, RZ, -R46 ;  /* 0x000000ffff2e7224 */ /* 0x000fe400078e0a2e */
[----:B-1----:R-:W-:Y:S02]  /*7b80*/  IMAD.MOV.U32 R16, RZ, RZ, R49 ;  /* 0x000000ffff107224 */ /* 0x002fe400078e0031 */
[----:B------:R-:W-:-:S02]  /*7b90*/  IMAD R43, R249, R44, R43 ;  /* 0x0000002cf92b7224 */ /* 0x000fc400078e022b */
[----:B------:R-:W-:Y:S01]  /*7ba0*/  @!P0 IMAD.MOV R16, RZ, RZ, -R16 ;  /* 0x000000ffff108224 */ /* 0x000fe200078e0a10 */
[----:B------:R-:W-:Y:S01]  /*7bb0*/  ISETP.GT.U32.AND P0, PT, R249, R48, PT ;  /* 0x00000030f900720c */ /* 0x000fe20003f04070 */
[----:B--2---:R-:W-:Y:S02]  /*7bc0*/  VIADD R18, R11, 0xcf ;  /* 0x000000cf0b127836 */ /* 0x004fe40000000000 */
[----:B------:R-:W-:Y:S01]  /*7bd0*/  IMAD R95, R249, R46, R95 ;  /* 0x0000002ef95f7224 */ /* 0x000fe200078e025f */
[----:B------:R1:W-:Y:S01]  /*7be0*/  STL [R1+0x3f4], R16 ;  /* 0x0003f41001007387 */ /* 0x0003e20000100800 */
[----:B------:R-:W-:Y:S01]  /*7bf0*/  VIADD R17, R11, 0xd2 ;  /* 0x000000d20b117836 */ /* 0x000fe20000000000 */
[----:B------:R-:W-:Y:S01]  /*7c00*/  IABS R45, R18 ;  /* 0x00000012002d7213 */ /* 0x000fe20000000000 */
[C---:B------:R-:W-:Y:S01]  /*7c10*/  IMAD.HI.U32 R50, R250.reuse, R246, RZ ;  /* 0x000000f6fa327227 */ /* 0x040fe200078e00ff */
[----:B------:R-:W-:Y:S03]  /*7c20*/  STL [R1+0x4948], R42 ;  /* 0x0049482a01007387 */ /* 0x000fe60000100800 */
[----:B------:R-:W-:-:S02]  /*7c30*/  IMAD.HI.U32 R54, R250, R45, RZ ;  /* 0x0000002dfa367227 */ /* 0x000fc400078e00ff */
[----:B------:R-:W-:Y:S02]  /*7c40*/  @!P0 IADD3 R48, PT, PT, R48, -R249, RZ ;  /* 0x800000f930308210 */ /* 0x000fe40007ffe0ff */
[----:B-1----:R-:W-:Y:S01]  /*7c50*/  IADD3 R16, PT, PT, R11, 0xce, RZ ;  /* 0x000000ce0b107810 */ /* 0x002fe20007ffe0ff */
[----:B------:R-:W-:Y:S01]  /*7c60*/  IMAD.MOV R54, RZ, RZ, -R54 ;  /* 0x000000ffff367224 */ /* 0x000fe200078e0a36 */
[C---:B------:R-:W-:Y:S01]  /*7c70*/  ISETP.GT.U32.AND P0, PT, R249.reuse, R48, PT ;  /* 0x00000030f900720c */ /* 0x040fe20003f04070 */
[----:B------:R-:W-:Y:S01]  /*7c80*/  IMAD.MOV R50, RZ, RZ, -R50 ;  /* 0x000000ffff327224 */ /* 0x000fe200078e0a32 */
[----:B------:R-:W-:Y:S01]  /*7c90*/  IABS R44, R16 ;  /* 0x00000010002c7213 */ /* 0x000fe20000000000 */
[----:B------:R1:W-:Y:S01]  /*7ca0*/  STL [R1+0x4480], R16 ;  /* 0x0044801001007387 */ /* 0x0003e20000100800 */
[C---:B------:R-:W-:Y:S02]  /*7cb0*/  IMAD R45, R249.reuse, R54, R45 ;  /* 0x00000036f92d7224 */ /* 0x040fe400078e022d */
[----:B------:R-:W-:Y:S01]  /*7cc0*/  IMAD R246, R249, R50, R246 ;  /* 0x00000032f9f67224 */ /* 0x000fe200078e02f6 */
[----:B------:R-:W-:Y:S01]  /*7cd0*/  STL [R1+0x494c], R43 ;  /* 0x00494c2b01007387 */ /* 0x000fe20000100800 */
[----:B------:R-:W-:-:S03]  /*7ce0*/  IMAD.HI.U32 R49, R250, R44, RZ ;  /* 0x0000002cfa317227 */ /* 0x000fc600078e00ff */
[----:B------:R-:W-:Y:S01]  /*7cf0*/  STL [R1+0x447c], R18 ;  /* 0x00447c1201007387 */ /* 0x000fe20000100800 */
[----:B------:R-:W-:Y:S02]  /*7d00*/  IMAD.MOV R49, RZ, RZ, -R49 ;  /* 0x000000ffff317224 */ /* 0x000fe400078e0a31 */
[----:B-1----:R-:W-:Y:S02]  /*7d10*/  VIADD R16, R11, 0xd0 ;  /* 0x000000d00b107836 */ /* 0x002fe40000000000 */
[----:B------:R-:W-:Y:S01]  /*7d20*/  @!P0 IMAD.IADD R48, R48, 0x1, -R249 ;  /* 0x0000000130308824 */ /* 0x000fe200078e0af9 */
[----:B------:R-:W-:Y:S01]  /*7d30*/  ISETP.GE.AND P0, PT, R2, RZ, PT ;  /* 0x000000ff0200720c */ /* 0x000fe20003f06270 */
[----:B------:R-:W-:Y:S01]  /*7d40*/  IMAD R44, R249, R49, R44 ;  /* 0x00000031f92c7224 */ /* 0x000fe200078e022c */
[----:B------:R1:W-:Y:S01]  /*7d50*/  STL [R1+0x4478], R16 ;  /* 0x0044781001007387 */ /* 0x0003e20000100800 */
[----:B------:R-:W-:Y:S01]  /*7d60*/  IABS R46, R16 ;  /* 0x00000010002e7213 */ /* 0x000fe20000000000 */
[----:B------:R-:W-:Y:S01]  /*7d70*/  IMAD.MOV.U32 R22, RZ, RZ, R48 ;  /* 0x000000ffff167224 */ /* 0x000fe200078e0030 */
[----:B------:R-:W-:Y:S01]  /*7d80*/  IABS R48, R24 ;  /* 0x0000001800307213 */ /* 0x000fe20000000000 */
[----:B------:R-:W-:Y:S01]  /*7d90*/  STL [R1+0x4474], R23 ;  /* 0x0044741701007387 */ /* 0x000fe20000100800 */
[----:B------:R-:W-:-:S02]  /*7da0*/  VIADD R2, R11, 0xd3 ;  /* 0x000000d30b027836 */ /* 0x000fc40000000000 */
[----:B------:R-:W-:Y:S01]  /*7db0*/  IMAD.HI.U32 R53, R250, R46, RZ ;  /* 0x0000002efa357227 */ /* 0x000fe200078e00ff */
[----:B------:R2:W-:Y:S02]  /*7dc0*/  STL [R1+0x4470], R17 ;  /* 0x0044701101007387 */ /* 0x0005e40000100800 */
[----:B------:R-:W-:Y:S01]  /*7dd0*/  IABS R98, R2 ;  /* 0x0000000200627213 */ /* 0x000fe20000000000 */
[----:B-1----:R-:W-:Y:S01]  /*7de0*/  IMAD.MOV.U32 R16, RZ, RZ, R47 ;  /* 0x000000ffff107224 */ /* 0x002fe200078e002f */
[----:B------:R-:W-:Y:S01]  /*7df0*/  IABS R47, R17 ;  /* 0x00000011002f7213 */ /* 0x000fe20000000000 */
[----:B------:R-:W-:Y:S02]  /*7e00*/  IMAD.MOV R53, RZ, RZ, -R53 ;  /* 0x000000ffff357224 */ /* 0x000fe400078e0a35 */
[----:B------:R-:W-:Y:S01]  /*7e10*/  @!P0 IMAD.MOV R22, RZ, RZ, -R22 ;  /* 0x000000ffff168224 */ /* 0x000fe200078e0a16 */
[----:B------:R-:W-:Y:S01]  /*7e20*/  @!P6 IADD3 R16, PT, PT, -R16, RZ, RZ ;  /* 0x000000ff1010e210 */ /* 0x000fe20007ffe1ff */
[----:B------:R-:W-:Y:S01]  /*7e30*/  IMAD.HI.U32 R49, R250, R47, RZ ;  /* 0x0000002ffa317227 */ /* 0x000fe200078e00ff */
[----:B------:R-:W-:-:S02]  /*7e40*/  ISETP.GT.U32.AND P6, PT, R249, R51, PT ;  /* 0x00000033f900720c */ /* 0x000fc40003fc4070 */
[C---:B------:R-:W-:Y:S01]  /*7e50*/  ISETP.GT.U32.AND P0, PT, R249.reuse, R52, PT ;  /* 0x00000034f900720c */ /* 0x040fe20003f04070 */
[----:B------:R-:W-:Y:S01]  /*7e60*/  IMAD R46, R249, R53, R46 ;  /* 0x00000035f92e7224 */ /* 0x000fe200078e022e */
[----:B------:R-:W-:Y:S01]  /*7e70*/  IADD3 R49, PT, PT, -R49, RZ, RZ ;  /* 0x000000ff31317210 */ /* 0x000fe20007ffe1ff */
[----:B------:R1:W-:Y:S01]  /*7e80*/  STL [R1+0x3f8], R16 ;  /* 0x0003f81001007387 */ /* 0x0003e20000100800 */
[C---:B------:R-:W-:Y:S01]  /*7e90*/  VIADD R18, R11.reuse, 0xd5 ;  /* 0x000000d50b127836 */ /* 0x040fe20000000000 */
[----:B--2---:R-:W-:Y:S01]  /*7ea0*/  IADD3 R17, PT, PT, R11, 0xd6, RZ ;  /* 0x000000d60b117810 */ /* 0x004fe20007ffe0ff */
[----:B------:R-:W-:Y:S01]  /*7eb0*/  IMAD.HI.U32 R54, R250, R48, RZ ;  /* 0x00000030fa367227 */ /* 0x000fe200078e00ff */
[----:B------:R-:W-:Y:S02]  /*7ec0*/  STL [R1+0x4950], R44 ;  /* 0x0049502c01007387 */ /* 0x000fe40000100800 */
[----:B------:R-:W-:Y:S01]  /*7ed0*/  IABS R50, R17 ;  /* 0x0000001100327213 */ /* 0x000fe20000000000 */
[----:B------:R-:W-:Y:S01]  /*7ee0*/  IMAD R47, R249, R49, R47 ;  /* 0x00000031f92f7224 */ /* 0x000fe200078e022f */
[-C--:B------:R-:W-:Y:S01]  /*7ef0*/  @!P6 IADD3 R51, PT, PT, R51, -R249.reuse, RZ ;  /* 0x800000f93333e210 */ /* 0x080fe20007ffe0ff */
[----:B------:R-:W-:Y:S01]  /*7f00*/  STL [R1+0x4954], R45 ;  /* 0x0049542d01007387 */ /* 0x000fe20000100800 */
[----:B------:R-:W-:Y:S01]  /*7f10*/  @!P0 IADD3 R52, PT, PT, R52, -R249, RZ ;  /* 0x800000f934348210 */ /* 0x000fe20007ffe0ff */
[----:B-1----:R-:W-:Y:S01]  /*7f20*/  VIADD R16, R11, 0xd7 ;  /* 0x000000d70b107836 */ /* 0x002fe20000000000 */
[C---:B------:R-:W-:Y:S01]  /*7f30*/  ISETP.GT.U32.AND P6, PT, R249.reuse, R51, PT ;  /* 0x00000033f900720c */ /* 0x040fe20003fc4070 */
[----:B------:R-:W-:Y:S01]  /*7f40*/  STL [R1+0x4958], R46 ;  /* 0x0049582e01007387 */ /* 0x000fe20000100800 */
[----:B------:R-:W-:Y:S01]  /*7f50*/  ISETP.GT.U32.AND P0, PT, R249, R52, PT ;  /* 0x00000034f900720c */ /* 0x000fe20003f04070 */
[C---:B------:R-:W-:Y:S01]  /*7f60*/  VIADD R28, R11.reuse, 0xdb ;  /* 0x000000db0b1c7836 */ /* 0x040fe20000000000 */
[----:B------:R-:W-:Y:S01]  /*7f70*/  IABS R49, R18 ;  /* 0x0000001200317213 */ /* 0x000fe20000000000 */
[----:B------:R-:W-:Y:S01]  /*7f80*/  STL [R1+0x495c], R47 ;  /* 0x00495c2f01007387 */ /* 0x000fe20000100800 */
[----:B------:R-:W-:Y:S01]  /*7f90*/  IADD3 R54, PT, PT, -R54, RZ, RZ ;  /* 0x000000ff36367210 */ /* 0x000fe20007ffe1ff */
[----:B------:R-:W-:Y:S01]  /*7fa0*/  VIADD R34, R11, 0xf3 ;  /* 0x000000f30b227836 */ /* 0x000fe20000000000 */
[----:B------:R-:W-:Y:S01]  /*7fb0*/  IABS R99, R28 ;  /* 0x0000001c00637213 */ /* 0x000fe20000000000 */
[----:B------:R-:W-:Y:S01]  /*7fc0*/  STL [R1+0x446c], R2 ;  /* 0x00446c0201007387 */ /* 0x000fe20000100800 */
[----:B------:R-:W-:-:S02]  /*7fd0*/  IMAD.HI.U32 R53, R250, R49, RZ ;  /* 0x00000031fa357227 */ /* 0x000fc400078e00ff */
[----:B------:R-:W-:Y:S01]  /*7fe0*/  IABS R120, R34 ;  /* 0x0000002200787213 */ /* 0x000fe20000000000 */
[----:B------:R-:W-:Y:S01]  /*7ff0*/  STL [R1+0x4468], R24 ;  /* 0x0044681801007387 */ /* 0x000fe20000100800 */
[----:B------:R-:W-:Y:S01]  /*8000*/  @!P6 IMAD.IADD R51, R51, 0x1, -R249 ;  /* 0x000000013333e824 */ /* 0x000fe200078e0af9 */
[----:B------:R-:W-:Y:S01]  /*8010*/  ISETP.GE.AND P6, PT, R55, RZ, PT ;  /* 0x000000ff3700720c */ /* 0x000fe20003fc6270 */
[----:B------:R-:W-:Y:S01]  /*8020*/  IMAD.MOV R53, RZ, RZ, -R53 ;  /* 0x000000ffff357224 */ /* 0x000fe200078e0a35 */
[----:B------:R1:W-:Y:S01]  /*8030*/  STL [R1+0x4464], R18 ;  /* 0x0044641201007387 */ /* 0x0003e20000100800 */
[----:B------:R-:W-:Y:S01]  /*8040*/  @!P0 IMAD.IADD R52, R52, 0x1, -R249 ;  /* 0x0000000134348824 */ /* 0x000fe200078e0af9 */
[----:B------:R-:W-:Y:S01]  /*8050*/  ISETP.GE.AND P0, PT, R56, RZ, PT ;  /* 0x000000ff3800720c */ /* 0x000fe20003f06270 */
[C---:B------:R-:W-:Y:S01]  /*8060*/  IMAD R48, R249.reuse, R54, R48 ;  /* 0x00000036f9307224 */ /* 0x040fe200078e0230 */
[----:B------:R2:W-:Y:S01]  /*8070*/  STL [R1+0x4460], R17 ;  /* 0x0044601101007387 */ /* 0x0005e20000100800 */
[----:B------:R-:W-:Y:S01]  /*8080*/  IMAD R49, R249, R53, R49 ;  /* 0x00000035f9317224 */ /* 0x000fe200078e0231 */
[----:B------:R-:W-:Y:S01]  /*8090*/  IABS R53, R16 ;  /* 0x0000001000357213 */ /* 0x000fe20000000000 */
[----:B------:R-:W-:Y:S01]  /*80a0*/  IMAD.HI.U32 R55, R250, R98, RZ ;  /* 0x00000062fa377227 */ /* 0x000fe200078e00ff */
[----:B------:R3:W-:Y:S01]  /*80b0*/  STL [R1+0x445c], R16 ;  /* 0x00445c1001007387 */ /* 0x0007e20000100800 */
[----:B-1----:R-:W-:-:S02]  /*80c0*/  IADD3 R18, PT, PT, R11, 0xdd, RZ ;  /* 0x000000dd0b127810 */ /* 0x002fc40007ffe0ff */
[----:B------:R-:W-:Y:S02]  /*80d0*/  IMAD.MOV R55, RZ, RZ, -R55 ;  /* 0x000000ffff377224 */ /* 0x000fe400078e0a37 */
[----:B------:R-:W-:Y:S02]  /*80e0*/  VIADD R35, R11, 0xfd ;  /* 0x000000fd0b237836 */ /* 0x000fe40000000000 */
[----:B--2---:R-:W-:Y:S02]  /*80f0*/  IMAD.MOV.U32 R17, RZ, RZ, R51 ;  /* 0x000000ffff117224 */ /* 0x004fe400078e0033 */
[----:B------:R-:W-:-:S04]  /*8100*/  IMAD.HI.U32 R51, R250, R50, RZ ;  /* 0x00000032fa337227 */ /* 0x000fc800078e00ff */
[----:B------:R-:W-:Y:S01]  /*8110*/  @!P6 IMAD.MOV R17, RZ, RZ, -R17 ;  /* 0x000000ffff11e224 */ /* 0x000fe200078e0a11 */
[----:B------:R-:W-:Y:S01]  /*8120*/  ISETP.GT.U32.AND P6, PT, R249, R58, PT ;  /* 0x0000003af900720c */ /* 0x000fe20003fc4070 */
[----:B---3--:R-:W-:Y:S01]  /*8130*/  VIADD R16, R11, 0xd9 ;  /* 0x000000d90b107836 */ /* 0x008fe20000000000 */
[----:B------:R-:W-:Y:S01]  /*8140*/  IADD3 R54, PT, PT, -R51, RZ, RZ ;  /* 0x000000ff33367210 */ /* 0x000fe20007ffe1ff */
[C---:B------:R-:W-:Y:S01]  /*8150*/  IMAD R98, R249.reuse, R55, R98 ;  /* 0x00000037f9627224 */ /* 0x040fe200078e0262 */
[----:B------:R1:W-:Y:S01]  /*8160*/  STL [R1+0x3fc], R17 ;  /* 0x0003fc1101007387 */ /* 0x0003e20000100800 */
[----:B------:R-:W-:Y:S01]  /*8170*/  MOV R51, R53 ;  /* 0x0000003500337202 */ /* 0x000fe20000000f00 */
[----:B------:R-:W-:Y:S02]  /*8180*/  IMAD.HI.U32 R55, R250, R100, RZ ;  /* 0x00000064fa377227 */ /* 0x000fe400078e00ff */
[----:B------:R-:W-:Y:S02]  /*8190*/  STL [R1+0x4960], R48 ;  /* 0x0049603001007387 */ /* 0x000fe40000100800 */
[----:B------:R-:W-:-:S02]  /*81a0*/  IMAD R50, R249, R54, R50 ;  /* 0x00000036f9327224 */ /* 0x000fc400078e0232 */
[----:B------:R-:W-:Y:S01]  /*81b0*/  STL [R1+0x4964], R49 ;  /* 0x0049643101007387 */ /* 0x000fe20000100800 */
[----:B------:R-:W-:Y:S02]  /*81c0*/  @!P6 IMAD.IADD R58, R58, 0x1, -R249 ;  /* 0x000000013a3ae824 */ /* 0x000fe400078e0af9 */
[----:B-1----:R-:W-:Y:S02]  /*81d0*/  VIADD R17, R11, 0xd8 ;  /* 0x000000d80b117836 */ /* 0x002fe40000000000 */
[----:B------:R-:W-:Y:S01]  /*81e0*/  IMAD.HI.U32 R53, R250, R51, RZ ;  /* 0x00000033fa357227 */ /* 0x000fe200078e00ff */
[----:B------:R-:W-:Y:S02]  /*81f0*/  ISETP.GT.U32.AND P6, PT, R249, R58, PT ;  /* 0x0000003af900720c */ /* 0x000fe40003fc4070 */
[----:B------:R1:W-:Y:S01]  /*8200*/  STL [R1+0x4458], R17 ;  /* 0x0044581101007387 */ /* 0x0003e20000100800 */
[----:B------:R-:W-:Y:S01]  /*8210*/  IABS R54, R17 ;  /* 0x0000001100367213 */ /* 0x000fe20000000000 */
[----:B------:R-:W-:Y:S01]  /*8220*/  IMAD.MOV R55, RZ, RZ, -R55 ;  /* 0x000000ffff377224 */ /* 0x000fe200078e0a37 */
[----:B------:R-:W-:Y:S01]  /*8230*/  IADD3 R53, PT, PT, -R53, RZ, RZ ;  /* 0x000000ff35357210 */ /* 0x000fe20007ffe1ff */
[----:B------:R-:W-:Y:S01]  /*8240*/  STL [R1+0x4968], R50 ;  /* 0x0049683201007387 */ /* 0x000fe20000100800 */
[----:B------:R-:W-:-:S02]  /*8250*/  VIADD R32, R11, 0xfe ;  /* 0x000000fe0b207836 */ /* 0x000fc40000000000 */
[C---:B------:R-:W-:Y:S01]  /*8260*/  IMAD R100, R249.reuse, R55, R100 ;  /* 0x00000037f9647224 */ /* 0x040fe200078e0264 */
[----:B------:R-:W-:Y:S01]  /*8270*/  STL [R1+0x4454], R16 ;  /* 0x0044541001007387 */ /* 0x000fe20000100800 */
[C---:B------:R-:W-:Y:S01]  /*8280*/  IMAD R51, R249.reuse, R53, R51 ;  /* 0x00000035f9337224 */ /* 0x040fe200078e0233 */
[----:B------:R-:W-:Y:S01]  /*8290*/  IABS R53, R16 ;  /* 0x0000001000357213 */ /* 0x000fe20000000000 */
[----:B-1----:R-:W-:Y:S01]  /*82a0*/  IMAD.MOV.U32 R17, RZ, RZ, R52 ;  /* 0x000000ffff117224 */ /* 0x002fe200078e0034 */
[----:B------:R-:W-:Y:S01]  /*82b0*/  STL [R1+0x4450], R30 ;  /* 0x0044501e01007387 */ /* 0x000fe20000100800 */
[----:B------:R-:W-:Y:S01]  /*82c0*/  @!P6 IMAD.IADD R58, R58, 0x1, -R249 ;  /* 0x000000013a3ae824 */ /* 0x000fe200078e0af9 */
[----:B------:R-:W-:Y:S01]  /*82d0*/  ISETP.GE.AND P6, PT, R8, RZ, PT ;  /* 0x000000ff0800720c */ /* 0x000fe20003fc6270 */
[----:B------:R-:W-:Y:S01]  /*82e0*/  @!P0 IMAD.MOV R17, RZ, RZ, -R17 ;  /* 0x000000ffff118224 */ /* 0x000fe200078e0a11 */
[----:B------:R-:W-:Y:S01]  /*82f0*/  ISETP.GT.U32.AND P0, PT, R249, R57, PT ;  /* 0x00000039f900720c */ /* 0x000fe20003f04070 */
[----:B------:R-:W-:Y:S01]  /*8300*/  IMAD.MOV.U32 R52, RZ, RZ, R54 ;  /* 0x000000ffff347224 */ /* 0x000fe200078e0036 */
[----:B------:R-:W-:Y:S01]  /*8310*/  MOV R24, R58 ;  /* 0x0000003a00187202 */ /* 0x000fe20000000f00 */
[----:B------:R-:W-:Y:S01]  /*8320*/  IMAD.HI.U32 R56, R250, R53, RZ ;  /* 0x00000035fa387227 */ /* 0x000fe200078e00ff */
[----:B------:R-:W-:Y:S01]  /*8330*/  STL [R1+0x444c], R28 ;  /* 0x00444c1c01007387 */ /* 0x000fe20000100800 */
[----:B------:R-:W-:-:S02]  /*8340*/  IABS R55, R18 ;  /* 0x0000001200377213 */ /* 0x000fc40000000000 */
[----:B------:R-:W-:Y:S01]  /*8350*/  IMAD.HI.U32 R54, R250, R52, RZ ;  /* 0x00000034fa367227 */ /* 0x000fe200078e00ff */
[----:B------:R1:W-:Y:S03]  /*8360*/  STL [R1+0x404], R17 ;  /* 0x0004041101007387 */ /* 0x0003e60000100800 */
[----:B------:R-:W-:Y:S01]  /*8370*/  @!P6 IMAD.MOV R24, RZ, RZ, -R24 ;  /* 0x000000ffff18e224 */ /* 0x000fe200078e0a18 */
[----:B------:R-:W-:Y:S01]  /*8380*/  IADD3 R54, PT, PT, -R54, RZ, RZ ;  /* 0x000000ff36367210 */ /* 0x000fe20007ffe1ff */
[----:B------:R-:W-:Y:S01]  /*8390*/  @!P0 IMAD.IADD R57, R57, 0x1, -R249 ;  /* 0x0000000139398824 */ /* 0x000fe200078e0af9 */
[C---:B------:R-:W-:Y:S01]  /*83a0*/  ISETP.GT.U32.AND P6, PT, R249.reuse, R59, PT ;  /* 0x0000003bf900720c */ /* 0x040fe20003fc4070 */
[----:B------:R-:W-:Y:S01]  /*83b0*/  IMAD.MOV R56, RZ, RZ, -R56 ;  /* 0x000000ffff387224 */ /* 0x000fe200078e0a38 */
[----:B------:R-:W-:Y:S01]  /*83c0*/  STL [R1+0x496c], R51 ;  /* 0x00496c3301007387 */ /* 0x000fe20000100800 */
[C---:B------:R-:W-:Y:S01]  /*83d0*/  IMAD R52, R249.reuse, R54, R52 ;  /* 0x00000036f9347224 */ /* 0x040fe200078e0234 */
[----:B------:R-:W-:Y:S01]  /*83e0*/  ISETP.GT.U32.AND P0, PT, R249, R57, PT ;  /* 0x00000039f900720c */ /* 0x000fe20003f04070 */
[----:B------:R-:W-:Y:S01]  /*83f0*/  IMAD.HI.U32 R54, R250, R99, RZ ;  /* 0x00000063fa367227 */ /* 0x000fe200078e00ff */
[----:B-1----:R-:W-:-:S02]  /*8400*/  IADD3 R17, PT, PT, R11, 0xdf, RZ ;  /* 0x000000df0b117810 */ /* 0x002fc40007ffe0ff */
[----:B------:R-:W-:Y:S01]  /*8410*/  STL [R1+0x4970], R52 ;  /* 0x0049703401007387 */ /* 0x000fe20000100800 */
[----:B------:R-:W-:Y:S01]  /*8420*/  IMAD R53, R249, R56, R53 ;  /* 0x00000038f9357224 */ /* 0x000fe200078e0235 */
[----:B------:R-:W-:Y:S01]  /*8430*/  IADD3 R54, PT, PT, -R54, RZ, RZ ;  /* 0x000000ff36367210 */ /* 0x000fe20007ffe1ff */
[----:B------:R-:W-:Y:S02]  /*8440*/  VIADD R8, R11, 0xdc ;  /* 0x000000dc0b087836 */ /* 0x000fe40000000000 */
[----:B------:R-:W-:Y:S01]  /*8450*/  @!P6 IMAD.IADD R59, R59, 0x1, -R249 ;  /* 0x000000013b3be824 */ /* 0x000fe200078e0af9 */
[----:B------:R-:W-:Y:S01]  /*8460*/  STL [R1+0x4974], R53 ;  /* 0x0049743501007387 */ /* 0x000fe20000100800 */
[----:B------:R-:W-:Y:S01]  /*8470*/  IMAD R99, R249, R54, R99 ;  /* 0x00000036f9637224 */ /* 0x000fe200078e0263 */
[----:B------:R-:W-:Y:S01]  /*8480*/  IABS R54, R8 ;  /* 0x0000000800367213 */ /* 0x000fe20000000000 */
[----:B------:R-:W-:Y:S01]  /*8490*/  @!P0 IMAD.IADD R57, R57, 0x1, -R249 ;  /* 0x0000000139398824 */ /* 0x000fe200078e0af9 */
[----:B------:R-:W-:Y:S01]  /*84a0*/  ISETP.GE.AND P0, PT, R62, RZ, PT ;  /* 0x000000ff3e00720c */ /* 0x000fe20003f06270 */
[----:B------:R1:W-:Y:S01]  /*84b0*/  STL [R1+0x4448], R8 ;  /* 0x0044480801007387 */ /* 0x0003e20000100800 */
[----:B------:R-:W-:Y:S01]  /*84c0*/  ISETP.GT.U32.AND P6, PT, R249, R59, PT ;  /* 0x0000003bf900720c */ /* 0x000fe20003fc4070 */
[----:B------:R-:W-:-:S02]  /*84d0*/  VIADD R16, R11, 0xe0 ;  /* 0x000000e00b107836 */ /* 0x000fc40000000000 */
[----:B------:R2:W-:Y:S01]  /*84e0*/  STL [R1+0x4444], R18 ;  /* 0x0044441201007387 */ /* 0x0005e20000100800 */
[C---:B------:R-:W-:Y:S02]  /*84f0*/  IMAD.HI.U32 R62, R250.reuse, R54, RZ ;  /* 0x00000036fa3e7227 */ /* 0x040fe400078e00ff */
[----:B------:R-:W-:Y:S02]  /*8500*/  IABS R58, R16 ;  /* 0x00000010003a7213 */ /* 0x000fe40000000000 */
[----:B------:R-:W-:Y:S02]  /*8510*/  IMAD.MOV R62, RZ, RZ, -R62 ;  /* 0x000000ffff3e7224 */ /* 0x000fe400078e0a3e */
[----:B-1----:R-:W-:Y:S02]  /*8520*/  VIADD R8, R11, 0xde ;  /* 0x000000de0b087836 */ /* 0x002fe40000000000 */
[----:B------:R-:W-:Y:S01]  /*8530*/  IMAD.HI.U32 R66, R250, R55, RZ ;  /* 0x00000037fa427227 */ /* 0x000fe200078e00ff */
[----:B------:R-:W-:-:S02]  /*8540*/  @!P6 IADD3 R59, PT, PT, R59, -R249, RZ ;  /* 0x800000f93b3be210 */ /* 0x000fc40007ffe0ff */
[----:B------:R1:W-:Y:S01]  /*8550*/  STL [R1+0x4440], R8 ;  /* 0x0044400801007387 */ /* 0x0003e20000100800 */
[----:B------:R-:W-:Y:S01]  /*8560*/  IABS R56, R8 ;  /* 0x0000000800387213 */ /* 0x000fe20000000000 */
[----:B------:R-:W-:Y:S01]  /*8570*/  IMAD R54, R249, R62, R54 ;  /* 0x0000003ef9367224 */ /* 0x000fe200078e0236 */
[----:B------:R-:W-:Y:S01]  /*8580*/  ISETP.GE.AND P6, PT, R4, RZ, PT ;  /* 0x000000ff0400720c */ /* 0x000fe20003fc6270 */
[----:B------:R3:W-:Y:S01]  /*8590*/  STL [R1+0x443c], R17 ;  /* 0x00443c1101007387 */ /* 0x0007e20000100800 */
[C---:B------:R-:W-:Y:S01]  /*85a0*/  IMAD.HI.U32 R62, R250.reuse, R58, RZ ;  /* 0x0000003afa3e7227 */ /* 0x040fe200078e00ff */
[----:B--2---:R-:W-:Y:S02]  /*85b0*/  IADD3 R18, PT, PT, R11, 0xe5, RZ ;  /* 0x000000e50b127810 */ /* 0x004fe40007ffe0ff */
[----:B------:R-:W-:Y:S01]  /*85c0*/  STL [R1+0x4438], R16 ;  /* 0x0044381001007387 */ /* 0x000fe20000100800 */
[----:B------:R-:W-:Y:S01]  /*85d0*/  IMAD.HI.U32 R64, R250, R56, RZ ;  /* 0x00000038fa407227 */ /* 0x000fe200078e00ff */
[----:B-1----:R-:W-:-:S02]  /*85e0*/  MOV R8, R57 ;  /* 0x0000003900087202 */ /* 0x002fc40000000f00 */
[----:B------:R-:W-:Y:S01]  /*85f0*/  IABS R57, R17 ;  /* 0x0000001100397213 */ /* 0x000fe20000000000 */
[----:B------:R-:W-:Y:S01]  /*8600*/  IMAD.MOV R66, RZ, RZ, -R66 ;  /* 0x000000ffff427224 */ /* 0x000fe200078e0a42 */
[----:B---3--:R-:W-:Y:S01]  /*8610*/  MOV R17, R59 ;  /* 0x0000003b00117202 */ /* 0x008fe20000000f00 */
[----:B------:R-:W-:Y:S01]  /*8620*/  @!P0 IMAD.MOV R8, RZ, RZ, -R8 ;  /* 0x000000ffff088224 */ /* 0x000fe200078e0a08 */
[C---:B------:R-:W-:Y:S01]  /*8630*/  ISETP.GT.U32.AND P0, PT, R249.reuse, R60, PT ;  /* 0x0000003cf900720c */ /* 0x040fe20003f04070 */
[----:B------:R-:W-:Y:S01]  /*8640*/  IMAD.HI.U32 R63, R250, R57, RZ ;  /* 0x00000039fa3f7227 */ /* 0x000fe200078e00ff */
[----:B------:R-:W-:Y:S02]  /*8650*/  IADD3 R64, PT, PT, -R64, RZ, RZ ;  /* 0x000000ff40407210 */ /* 0x000fe40007ffe1ff */
[----:B------:R1:W-:Y:S01]  /*8660*/  STL [R1+0x408], R8 ;  /* 0x0004080801007387 */ /* 0x0003e20000100800 */
[----:B------:R-:W-:Y:S01]  /*8670*/  @!P6 IMAD.MOV R17, RZ, RZ, -R17 ;  /* 0x000000ffff11e224 */ /* 0x000fe200078e0a11 */
[----:B------:R-:W-:Y:S01]  /*8680*/  ISETP.GT.U32.AND P6, PT, R249, R61, PT ;  /* 0x0000003df900720c */ /* 0x000fe20003fc4070 */
[----:B------:R-:W-:Y:S01]  /*8690*/  IMAD.MOV R63, RZ, RZ, -R63 ;  /* 0x000000ffff3f7224 */ /* 0x000fe200078e0a3f */
[----:B------:R2:W-:Y:S01]  /*86a0*/  STL [R1+0x4978], R54 ;  /* 0x0049783601007387 */ /* 0x0005e20000100800 */
[----:B------:R-:W-:-:S02]  /*86b0*/  IMAD.MOV R62, RZ, RZ, -R62 ;  /* 0x000000ffff3e7224 */ /* 0x000fc400078e0a3e */
[----:B------:R-:W-:Y:S02]  /*86c0*/  IMAD R55, R249, R66, R55 ;  /* 0x00000042f9377224 */ /* 0x000fe400078e0237 */
[----:B------:R-:W-:Y:S01]  /*86d0*/  @!P0 IMAD.IADD R60, R60, 0x1, -R249 ;  /* 0x000000013c3c8824 */ /* 0x000fe200078e0af9 */
[----:B-1----:R-:W-:Y:S01]  /*86e0*/  IADD3 R8, PT, PT, R11, 0xe3, RZ ;  /* 0x000000e30b087810 */ /* 0x002fe20007ffe0ff */
[C---:B------:R-:W-:Y:S01]  /*86f0*/  IMAD R56, R249.reuse, R64, R56 ;  /* 0x00000040f9387224 */ /* 0x040fe200078e0238 */
[----:B------:R-:W-:Y:S01]  /*8700*/  STL [R1+0x497c], R55 ;  /* 0x00497c3701007387 */ /* 0x000fe20000100800 */
[C---:B------:R-:W-:Y:S01]  /*8710*/  IMAD R57, R249.reuse, R63, R57 ;  /* 0x0000003ff9397224 */ /* 0x040fe200078e0239 */
[C---:B------:R-:W-:Y:S01]  /*8720*/  ISETP.GT.U32.AND P0, PT, R249.reuse, R60, PT ;  /* 0x0000003cf900720c */ /* 0x040fe20003f04070 */
[----:B------:R-:W-:Y:S01]  /*8730*/  IMAD R58, R249, R62, R58 ;  /* 0x0000003ef93a7224 */ /* 0x000fe200078e023a */
[----:B------:R-:W-:Y:S01]  /*8740*/  STL [R1+0x4980], R56 ;  /* 0x0049803801007387 */ /* 0x000fe20000100800 */
[C---:B------:R-:W-:Y:S01]  /*8750*/  VIADD R4, R11.reuse, 0xe1 ;  /* 0x000000e10b047836 */ /* 0x040fe20000000000 */
[----:B------:R-:W-:Y:S01]  /*8760*/  IABS R107, R8 ;  /* 0x00000008006b7213 */ /* 0x000fe20000000000 */
[----:B------:R-:W-:Y:S01]  /*8770*/  VIADD R16, R11, 0xe2 ;  /* 0x000000e20b107836 */ /* 0x000fe20000000000 */
[----:B------:R-:W-:Y:S01]  /*8780*/  STL [R1+0x4984], R57 ;  /* 0x0049843901007387 */ /* 0x000fe20000100800 */
[----:B------:R-:W-:Y:S01]  /*8790*/  @!P6 IMAD.IADD R61, R61, 0x1, -R249 ;  /* 0x000000013d3de824 */ /* 0x000fe200078e0af9 */
[----:B------:R-:W-:Y:S01]  /*87a0*/  IABS R245, R4 ;  /* 0x0000000400f57213 */ /* 0x000fe20000000000 */
[----:B------:R-:W-:Y:S01]  /*87b0*/  IMAD.HI.U32 R62, R250, R107, RZ ;  /* 0x0000006bfa3e7227 */ /* 0x000fe200078e00ff */
[----:B------:R-:W-:Y:S01]  /*87c0*/  STL [R1+0x4988], R58 ;  /* 0x0049883a01007387 */ /* 0x000fe20000100800 */
[----:B------:R-:W-:-:S02]  /*87d0*/  IABS R105, R16 ;  /* 0x0000001000697213 */ /* 0x000fc40000000000 */
[----:B------:R-:W-:Y:S01]  /*87e0*/  @!P0 IMAD.IADD R60, R60, 0x1, -R249 ;  /* 0x000000013c3c8824 */ /* 0x000fe200078e0af9 */
[----:B------:R-:W-:Y:S01]  /*87f0*/  STL [R1+0x4434], R4 ;  /* 0x0044340401007387 */ /* 0x000fe20000100800 */
[----:B------:R-:W-:Y:S01]  /*8800*/  ISETP.GE.AND P0, PT, R72, RZ, PT ;  /* 0x000000ff4800720c */ /* 0x000fe20003f06270 */
[----:B------:R-:W-:Y:S01]  /*8810*/  IMAD.HI.U32 R63, R250, R105, RZ ;  /* 0x00000069fa3f7227 */ /* 0x000fe200078e00ff */
[----:B------:R-:W-:Y:S01]  /*8820*/  ISETP.GT.U32.AND P6, PT, R249, R61, PT ;  /* 0x0000003df900720c */ /* 0x000fe20003fc4070 */
[----:B------:R-:W-:Y:S01]  /*8830*/  STL [R1+0x4430], R16 ;  /* 0x0044301001007387 */ /* 0x000fe20000100800 */
[----:B------:R-:W-:Y:S01]  /*8840*/  IADD3 R62, PT, PT, -R62, RZ, RZ ;  /* 0x000000ff3e3e7210 */ /* 0x000fe20007ffe1ff */
[----:B------:R-:W-:Y:S01]  /*8850*/  IMAD.MOV R63, RZ, RZ, -R63 ;  /* 0x000000ffff3f7224 */ /* 0x000fe200078e0a3f */
[----:B--2---:R-:W-:Y:S01]  /*8860*/  IADD3 R54, PT, PT, R11, 0x1c3, RZ ;  /* 0x000001c30b367810 */ /* 0x004fe20007ffe0ff */
[----:B------:R1:W-:Y:S01]  /*8870*/  STL [R1+0x40c], R17 ;  /* 0x00040c1101007387 */ /* 0x0003e20000100800 */
[----:B------:R-:W-:-:S03]  /*8880*/  IMAD.HI.U32 R64, R250, R245, RZ ;  /* 0x000000f5fa407227 */ /* 0x000fc600078e00ff */
[----:B------:R-:W-:Y:S01]  /*8890*/  STL [R1+0x442c], R8 ;  /* 0x00442c0801007387 */ /* 0x000fe20000100800 */
[C---:B------:R-:W-:Y:S01]  /*88a0*/  IMAD R107, R249.reuse, R62, R107 ;  /* 0x0000003ef96b7224 */ /* 0x040fe200078e026b */
[----:B------:R-:W-:Y:S01]  /*88b0*/  IABS R62, R18 ;  /* 0x00000012003e7213 */ /* 0x000fe20000000000 */
[----:B------:R-:W-:Y:S02]  /*88c0*/  IMAD R105, R249, R63, R105 ;  /* 0x0000003ff9697224 */ /* 0x000fe400078e0269 */
[----:B------:R-:W-:Y:S01]  /*88d0*/  @!P6 IMAD.IADD R61, R61, 0x1, -R249 ;  /* 0x000000013d3de824 */ /* 0x000fe200078e0af9 */
[----:B------:R-:W-:Y:S01]  /*88e0*/  ISETP.GE.AND P6, PT, R68, RZ, PT ;  /* 0x000000ff4400720c */ /* 0x000fe20003fc6270 */
[C---:B-1----:R-:W-:Y:S02]  /*88f0*/  VIADD R17, R11.reuse, 0xe4 ;  /* 0x000000e40b117836 */ /* 0x042fe40000000000 */
[----:B------:R-:W-:Y:S01]  /*8900*/  IMAD.MOV R64, RZ, RZ, -R64 ;  /* 0x000000ffff407224 */ /* 0x000fe200078e0a40 */
[----:B------:R-:W-:Y:S01]  /*8910*/  MOV R31, R61 ;  /* 0x0000003d001f7202 */ /* 0x000fe20000000f00 */
[----:B------:R-:W-:Y:S01]  /*8920*/  VIADD R51, R11, 0x1b9 ;  /* 0x000001b90b337836 */ /* 0x000fe20000000000 */
[----:B------:R1:W-:Y:S01]  /*8930*/  STL [R1+0x4428], R17 ;  /* 0x0044281101007387 */ /* 0x0003e20000100800 */
[----:B------:R-:W-:Y:S01]  /*8940*/  IABS R59, R17 ;  /* 0x00000011003b7213 */ /* 0x000fe20000000000 */
[----:B------:R-:W-:-:S02]  /*8950*/  IMAD R245, R249, R64, R245 ;  /* 0x00000040f9f57224 */ /* 0x000fc400078e02f5 */
[----:B------:R2:W-:Y:S01]  /*8960*/  STL [R1+0x4424], R18 ;  /* 0x0044241201007387 */ /* 0x0005e20000100800 */
[----:B------:R-:W-:Y:S02]  /*8970*/  VIADD R52, R11, 0x1b7 ;  /* 0x000001b70b347836 */ /* 0x000fe40000000000 */
[----:B------:R-:W-:Y:S01]  /*8980*/  @!P6 IMAD.MOV R31, RZ, RZ, -R31 ;  /* 0x000000ffff1fe224 */ /* 0x000fe200078e0a1f */
[----:B------:R-:W-:Y:S01]  /*8990*/  ISETP.GT.U32.AND P6, PT, R249, R65, PT ;  /* 0x00000041f900720c */ /* 0x000fe20003fc4070 */
[C---:B------:R-:W-:Y:S01]  /*89a0*/  VIADD R57, R11.reuse, 0x1c9 ;  /* 0x000001c90b397836 */ /* 0x040fe20000000000 */
[----:B-1----:R-:W-:Y:S01]  /*89b0*/  MOV R17, R60 ;  /* 0x0000003c00117202 */ /* 0x002fe20000000f00 */
[----:B------:R-:W-:Y:S01]  /*89c0*/  IMAD.HI.U32 R60, R250, R59, RZ ;  /* 0x0000003bfa3c7227 */ /* 0x000fe200078e00ff */
[----:B--2---:R-:W-:-:S03]  /*89d0*/  IADD3 R18, PT, PT, R11, 0xe6, RZ ;  /* 0x000000e60b127810 */ /* 0x004fc60007ffe0ff */
[----:B------:R-:W-:Y:S01]  /*89e0*/  @!P0 IMAD.MOV R17, RZ, RZ, -R17 ;  /* 0x000000ffff118224 */ /* 0x000fe200078e0a11 */
[----:B------:R-:W-:Y:S01]  /*89f0*/  ISETP.GT.U32.AND P0, PT, R249, R71, PT ;  /* 0x00000047f900720c */ /* 0x000fe20003f04070 */
[----:B------:R-:W-:Y:S01]  /*8a00*/  IMAD.MOV R63, RZ, RZ, -R60 ;  /* 0x000000ffff3f7224 */ /* 0x000fe200078e0a3c */
[----:B------:R-:W-:Y:S01]  /*8a10*/  IABS R222, R57 ;  /* 0x0000003900de7213 */ /* 0x000fe20000000000 */
[----:B------:R-:W-:Y:S01]  /*8a20*/  IMAD.MOV.U32 R60, RZ, RZ, R62 ;  /* 0x000000ffff3c7224 */ /* 0x000fe200078e003e */
[----:B------:R1:W-:Y:S01]  /*8a30*/  STL [R1+0x4420], R18 ;  /* 0x0044201201007387 */ /* 0x0003e20000100800 */
[----:B------:R-:W-:Y:S02]  /*8a40*/  @!P6 IMAD.IADD R65, R65, 0x1, -R249 ;  /* 0x000000014141e824 */ /* 0x000fe400078e0af9 */
[----:B------:R-:W-:-:S03]  /*8a50*/  IMAD.HI.U32 R62, R250, R60, RZ ;  /* 0x0000003cfa3e7227 */ /* 0x000fc600078e00ff */
[----:B------:R-:W-:Y:S01]  /*8a60*/  ISETP.GT.U32.AND P6, PT, R249, R65, PT ;  /* 0x00000041f900720c */ /* 0x000fe20003fc4070 */
[----:B------:R-:W-:Y:S02]  /*8a70*/  IMAD.MOV R62, RZ, RZ, -R62 ;  /* 0x000000ffff3e7224 */ /* 0x000fe400078e0a3e */
[----:B------:R-:W-:Y:S02]  /*8a80*/  @!P0 IMAD.IADD R71, R71, 0x1, -R249 ;  /* 0x0000000147478824 */ /* 0x000fe400078e0af9 */
[C---:B------:R-:W-:Y:S01]  /*8a90*/  IMAD R59, R249.reuse, R63, R59 ;  /* 0x0000003ff93b7224 */ /* 0x040fe200078e023b */
[----:B------:R-:W-:Y:S01]  /*8aa0*/  IABS R63, R18 ;  /* 0x00000012003f7213 */ /* 0x000fe20000000000 */
[C---:B------:R-:W-:Y:S01]  /*8ab0*/  IMAD R60, R249.reuse, R62, R60 ;  /* 0x0000003ef93c7224 */ /* 0x040fe200078e023c */
[----:B------:R-:W-:Y:S01]  /*8ac0*/  ISETP.GT.U32.AND P0, PT, R249, R71, PT ;  /* 0x00000047f900720c */ /* 0x000fe20003f04070 */
[----:B-1----:R-:W-:Y:S01]  /*8ad0*/  VIADD R18, R11, 0xe8 ;  /* 0x000000e80b127836 */ /* 0x002fe20000000000 */
[----:B------:R-:W-:Y:S01]  /*8ae0*/  IABS R62, R27 ;  /* 0x0000001b003e7213 */ /* 0x000fe20000000000 */
[----:B------:R-:W-:Y:S01]  /*8af0*/  IMAD.MOV.U32 R61, RZ, RZ, R63 ;  /* 0x000000ffff3d7224 */ /* 0x000fe200078e003f */
[----:B------:R-:W-:Y:S01]  /*8b00*/  STL [R1+0x498c], R59 ;  /* 0x00498c3b01007387 */ /* 0x000fe20000100800 */
[----:B------:R-:W-:Y:S01]  /*8b10*/  @!P6 IMAD.IADD R65, R65, 0x1, -R249 ;  /* 0x000000014141e824 */ /* 0x000fe200078e0af9 */
[----:B------:R-:W-:Y:S01]  /*8b20*/  ISETP.GE.AND P6, PT, R7, RZ, PT ;  /* 0x000000ff0700720c */ /* 0x000fe20003fc6270 */
[----:B------:R-:W-:Y:S01]  /*8b30*/  IMAD.HI.U32 R68, R250, R62, RZ ;  /* 0x0000003efa447227 */ /* 0x000fe200078e00ff */
[----:B------:R-:W-:Y:S01]  /*8b40*/  IABS R63, R18 ;  /* 0x00000012003f7213 */ /* 0x000fe20000000000 */
[----:B------:R1:W-:Y:S01]  /*8b50*/  STL [R1+0x441c], R27 ;  /* 0x00441c1b01007387 */ /* 0x0003e20000100800 */
[----:B------:R-:W-:Y:S01]  /*8b60*/  IADD3 R7, PT, PT, R11, 0xee, RZ ;  /* 0x000000ee0b077810 */ /* 0x000fe20007ffe0ff */
[----:B------:R-:W-:Y:S01]  /*8b70*/  IMAD.MOV.U32 R56, RZ, RZ, R65 ;  /* 0x000000ffff387224 */ /* 0x000fe200078e0041 */
[----:B------:R-:W-:Y:S01]  /*8b80*/  IADD3 R68, PT, PT, -R68, RZ, RZ ;  /* 0x000000ff44447210 */ /* 0x000fe20007ffe1ff */
[----:B------:R-:W-:Y:S01]  /*8b90*/  IMAD.HI.U32 R64, R250, R61, RZ ;  /* 0x0000003dfa407227 */ /* 0x000fe200078e00ff */
[----:B------:R-:W-:Y:S01]  /*8ba0*/  @!P0 IADD3 R71, PT, PT, R71, -R249, RZ ;  /* 0x800000f947478210 */ /* 0x000fe20007ffe0ff */
[----:B------:R-:W-:Y:S01]  /*8bb0*/  STL [R1+0x4418], R18 ;  /* 0x0044181201007387 */ /* 0x000fe20000100800 */
[----:B------:R-:W-:Y:S01]  /*8bc0*/  ISETP.GE.AND P0, PT, R15, RZ, PT ;  /* 0x000000ff0f00720c */ /* 0x000fe20003f06270 */
[----:B------:R-:W-:-:S02]  /*8bd0*/  IMAD.MOV R64, RZ, RZ, -R64 ;  /* 0x000000ffff407224 */ /* 0x000fc400078e0a40 */
[----:B------:R-:W-:Y:S01]  /*8be0*/  IMAD.MOV.U32 R15, RZ, RZ, R71 ;  /* 0x000000ffff0f7224 */ /* 0x000fe200078e0047 */
[----:B------:R-:W-:Y:S01]  /*8bf0*/  STL [R1+0x4414], R33 ;  /* 0x0044142101007387 */ /* 0x000fe20000100800 */
[----:B------:R-:W-:Y:S01]  /*8c00*/  @!P6 IMAD.MOV R56, RZ, RZ, -R56 ;  /* 0x000000ffff38e224 */ /* 0x000fe200078e0a38 */
[----:B------:R-:W-:Y:S01]  /*8c10*/  ISETP.GT.U32.AND P6, PT, R249, R70, PT ;  /* 0x00000046f900720c */ /* 0x000fe20003fc4070 */
[C---:B------:R-:W-:Y:S01]  /*8c20*/  IMAD.HI.U32 R66, R250.reuse, R63, RZ ;  /* 0x0000003ffa427227 */ /* 0x040fe200078e00ff */
[----:B------:R2:W-:Y:S03]  /*8c30*/  STL [R1+0x410], R31 ;  /* 0x0004101f01007387 */ /* 0x0005e60000100800 */
[----:B-1----:R-:W-:Y:S01]  /*8c40*/  VIADD R27, R11, 0xea ;  /* 0x000000ea0b1b7836 */ /* 0x002fe20000000000 */
[----:B------:R1:W-:Y:S01]  /*8c50*/  STL [R1+0x4990], R60 ;  /* 0x0049903c01007387 */ /* 0x0003e20000100800 */
[----:B------:R-:W-:Y:S01]  /*8c60*/  @!P0 IADD3 R15, PT, PT, -R15, RZ, RZ ;  /* 0x000000ff0f0f8210 */ /* 0x000fe20007ffe1ff */
[C---:B------:R-:W-:Y:S01]  /*8c70*/  IMAD R61, R249.reuse, R64, R61 ;  /* 0x00000040f93d7224 */ /* 0x040fe200078e023d */
[C---:B------:R-:W-:Y:S01]  /*8c80*/  ISETP.GT.U32.AND P0, PT, R249.reuse, R67, PT ;  /* 0x00000043f900720c */ /* 0x040fe20003f04070 */
[----:B------:R-:W-:Y:S01]  /*8c90*/  IMAD R62, R249, R68, R62 ;  /* 0x00000044f93e7224 */ /* 0x000fe200078e023e */
[----:B------:R-:W-:Y:S01]  /*8ca0*/  IABS R110, R27 ;  /* 0x0000001b006e7213 */ /* 0x000fe20000000000 */
[----:B------:R-:W-:Y:S01]  /*8cb0*/  IMAD.MOV R66, RZ, RZ, -R66 ;  /* 0x000000ffff427224 */ /* 0x000fe200078e0a42 */
[----:B------:R-:W-:Y:S01]  /*8cc0*/  STL [R1+0x4994], R61 ;  /* 0x0049943d01007387 */ /* 0x000fe20000100800 */
[----:B------:R-:W-:Y:S01]  /*8cd0*/  IMAD.HI.U32 R64, R250, R244, RZ ;  /* 0x000000f4fa407227 */ /* 0x000fe200078e00ff */
[----:B--2---:R-:W-:-:S02]  /*8ce0*/  IADD3 R31, PT, PT, R11, 0xec, RZ ;  /* 0x000000ec0b1f7810 */ /* 0x004fc40007ffe0ff */
[----:B------:R-:W-:Y:S01]  /*8cf0*/  STL [R1+0x4998], R62 ;  /* 0x0049983e01007387 */ /* 0x000fe20000100800 */
[----:B------:R-:W-:Y:S01]  /*8d00*/  IMAD R63, R249, R66, R63 ;  /* 0x00000042f93f7224 */ /* 0x000fe200078e023f */
[----:B------:R-:W-:Y:S01]  /*8d10*/  IABS R66, R7 ;  /* 0x0000000700427213 */ /* 0x000fe20000000000 */
[----:B------:R-:W-:Y:S01]  /*8d20*/  VIADD R18, R11, 0xed ;  /* 0x000000ed0b127836 */ /* 0x000fe20000000000 */
[----:B------:R2:W-:Y:S01]  /*8d30*/  STL [R1+0x418], R15 ;  /* 0x0004180f01007387 */ /* 0x0005e20000100800 */
[----:B------:R-:W-:Y:S01]  /*8d40*/  @!P0 IMAD.IADD R67, R67, 0x1, -R249 ;  /* 0x0000000143438824 */ /* 0x000fe200078e0af9 */
[----:B-1----:R-:W-:Y:S01]  /*8d50*/  IADD3 R60, PT, PT, R11, 0x1c0, RZ ;  /* 0x000001c00b3c7810 */ /* 0x002fe20007ffe0ff */
[----:B------:R-:W-:Y:S01]  /*8d60*/  IMAD.MOV R64, RZ, RZ, -R64 ;  /* 0x000000ffff407224 */ /* 0x000fe200078e0a40 */
[----:B------:R-:W-:Y:S01]  /*8d70*/  STL [R1+0x499c], R63 ;  /* 0x00499c3f01007387 */ /* 0x000fe20000100800 */
[----:B------:R-:W-:Y:S01]  /*8d80*/  IMAD.HI.U32 R68, R250, R110, RZ ;  /* 0x0000006efa447227 */ /* 0x000fe200078e00ff */
[----:B------:R-:W-:-:S02]  /*8d90*/  ISETP.GT.U32.AND P0, PT, R249, R67, PT ;  /* 0x00000043f900720c */ /* 0x000fc40003f04070 */
[----:B------:R-:W-:Y:S01]  /*8da0*/  IABS R65, R18 ;  /* 0x0000001200417213 */ /* 0x000fe20000000000 */
[--C-:B------:R-:W-:Y:S01]  /*8db0*/  @!P6 IMAD.IADD R70, R70, 0x1, -R249.reuse ;  /* 0x000000014646e824 */ /* 0x100fe200078e0af9 */
[----:B------:R-:W-:Y:S01]  /*8dc0*/  STL [R1+0x4410], R27 ;  /* 0x0044101b01007387 */ /* 0x000fe20000100800 */
[----:B--2---:R-:W-:Y:S01]  /*8dd0*/  VIADD R15, R11, 0xeb ;  /* 0x000000eb0b0f7836 */ /* 0x004fe20000000000 */
[----:B------:R-:W-:Y:S01]  /*8de0*/  IADD3 R68, PT, PT, -R68, RZ, RZ ;  /* 0x000000ff44447210 */ /* 0x000fe20007ffe1ff */
[C---:B------:R-:W-:Y:S01]  /*8df0*/  IMAD R244, R249.reuse, R64, R244 ;  /* 0x00000040f9f47224 */ /* 0x040fe200078e02f4 */
[----:B------:R-:W-:Y:S01]  /*8e00*/  IABS R64, R31 ;  /* 0x0000001f00407213 */ /* 0x000fe20000000000 */
[C---:B------:R-:W-:Y:S01]  /*8e10*/  IMAD.HI.U32 R71, R250.reuse, R65, RZ ;  /* 0x00000041fa477227 */ /* 0x040fe200078e00ff */
[----:B------:R-:W-:Y:S01]  /*8e20*/  STL [R1+0x440c], R15 ;  /* 0x00440c0f01007387 */ /* 0x000fe20000100800 */
[----:B------:R-:W-:Y:S02]  /*8e30*/  ISETP.GT.U32.AND P6, PT, R249, R70, PT ;  /* 0x00000046f900720c */ /* 0x000fe40003fc4070 */
[----:B------:R-:W-:Y:S01]  /*8e40*/  @!P0 IMAD.IADD R67, R67, 0x1, -R249 ;  /* 0x0000000143438824 */ /* 0x000fe200078e0af9 */
[----:B------:R-:W-:Y:S01]  /*8e50*/  ISETP.GE.AND P0, PT, R3, RZ, PT ;  /* 0x000000ff0300720c */ /* 0x000fe20003f06270 */
[----:B------:R1:W-:Y:S01]  /*8e60*/  STL [R1+0x4408], R31 ;  /* 0x0044081f01007387 */ /* 0x0003e20000100800 */
[----:B------:R-:W-:Y:S01]  /*8e70*/  IMAD.HI.U32 R72, R250, R64, RZ ;  /* 0x00000040fa487227 */ /* 0x000fe200078e00ff */
[----:B------:R-:W-:-:S02]  /*8e80*/  IADD3 R71, PT, PT, -R71, RZ, RZ ;  /* 0x000000ff47477210 */ /* 0x000fc40007ffe1ff */
[----:B------:R-:W-:Y:S01]  /*8e90*/  STL [R1+0x4404], R18 ;  /* 0x0044041201007387 */ /* 0x000fe20000100800 */
[----:B------:R-:W-:Y:S01]  /*8ea0*/  IMAD R110, R249, R68, R110 ;  /* 0x00000044f96e7224 */ /* 0x000fe200078e026e */
[----:B------:R-:W-:Y:S01]  /*8eb0*/  IABS R115, R15 ;  /* 0x0000000f00737213 */ /* 0x000fe20000000000 */
[----:B------:R-:W-:Y:S01]  /*8ec0*/  IMAD.HI.U32 R68, R250, R66, RZ ;  /* 0x00000042fa447227 */ /* 0x000fe200078e00ff */
[----:B------:R2:W-:Y:S01]  /*8ed0*/  STL [R1+0x4400], R7 ;  /* 0x0044000701007387 */ /* 0x0005e20000100800 */
[----:B------:R-:W-:Y:S02]  /*8ee0*/  @!P6 IADD3 R70, PT, PT, R70, -R249, RZ ;  /* 0x800000f94646e210 */ /* 0x000fe40007ffe0ff */
[----:B------:R-:W-:Y:S01]  /*8ef0*/  IMAD.MOV R72, RZ, RZ, -R72 ;  /* 0x000000ffff487224 */ /* 0x000fe200078e0a48 */
[----:B------:R-:W-:Y:S01]  /*8f00*/  ISETP.GE.AND P6, PT, R78, RZ, PT ;  /* 0x000000ff4e00720c */ /* 0x000fe20003fc6270 */
[----:B------:R-:W-:Y:S01]  /*8f10*/  IMAD.MOV R68, RZ, RZ, -R68 ;  /* 0x000000ffff447224 */ /* 0x000fe200078e0a44 */
[----:B-1----:R-:W-:Y:S01]  /*8f20*/  IADD3 R31, PT, PT, R11, 0xef, RZ ;  /* 0x000000ef0b1f7810 */ /* 0x002fe20007ffe0ff */
[----:B------:R-:W-:-:S02]  /*8f30*/  IMAD R64, R249, R72, R64 ;  /* 0x00000048f9407224 */ /* 0x000fc400078e0240 */
[C---:B------:R-:W-:Y:S02]  /*8f40*/  IMAD R65, R249.reuse, R71, R65 ;  /* 0x00000047f9417224 */ /* 0x040fe400078e0241 */
[----:B--2---:R-:W-:Y:S01]  /*8f50*/  IMAD.MOV.U32 R7, RZ, RZ, R67 ;  /* 0x000000ffff077224 */ /* 0x004fe200078e0043 */
[----:B------:R-:W-:Y:S01]  /*8f60*/  STL [R1+0x49a0], R64 ;  /* 0x0049a04001007387 */ /* 0x000fe20000100800 */
[----:B------:R-:W-:Y:S01]  /*8f70*/  IMAD R66, R249, R68, R66 ;  /* 0x00000044f9427224 */ /* 0x000fe200078e0242 */
[----:B------:R-:W-:Y:S01]  /*8f80*/  IABS R67, R31 ;  /* 0x0000001f00437213 */ /* 0x000fe20000000000 */
[----:B------:R-:W-:Y:S01]  /*8f90*/  VIADD R18, R11, 0xf0 ;  /* 0x000000f00b127836 */ /* 0x000fe20000000000 */
[----:B------:R-:W-:Y:S01]  /*8fa0*/  @!P0 IADD3 R7, PT, PT, -R7, RZ, RZ ;  /* 0x000000ff07078210 */ /* 0x000fe20007ffe1ff */
[----:B------:R-:W-:Y:S01]  /*8fb0*/  STL [R1+0x49a4], R65 ;  /* 0x0049a44101007387 */ /* 0x000fe20000100800 */
[----:B------:R-:W-:Y:S01]  /*8fc0*/  ISETP.GT.U32.AND P0, PT, R249, R69, PT ;  /* 0x00000045f900720c */ /* 0x000fe20003f04070 */
[C---:B------:R-:W-:Y:S01]  /*8fd0*/  IMAD.HI.U32 R73, R250.reuse, R115, RZ ;  /* 0x00000073fa497227 */ /* 0x040fe200078e00ff */
[----:B------:R-:W-:Y:S01]  /*8fe0*/  IABS R68, R18 ;  /* 0x0000001200447213 */ /* 0x000fe20000000000 */
[----:B------:R-:W-:Y:S02]  /*8ff0*/  STL [R1+0x49a8], R66 ;  /* 0x0049a84201007387 */ /* 0x000fe40000100800 */
[----:B------:R-:W-:Y:S01]  /*9000*/  VIADD R3, R11, 0xf1 ;  /* 0x000000f10b037836 */ /* 0x000fe20000000000 */
[----:B------:R-:W-:Y:S01]  /*9010*/  IADD3 R73, PT, PT, -R73, RZ, RZ ;  /* 0x000000ff49497210 */ /* 0x000fe20007ffe1ff */
[----:B------:R-:W-:Y:S01]  /*9020*/  STL [R1+0x43fc], R31 ;  /* 0x0043fc1f01007387 */ /* 0x000fe20000100800 */
[----:B------:R-:W-:-:S02]  /*9030*/  IMAD.HI.U32 R72, R250, R68, RZ ;  /* 0x00000044fa487227 */ /* 0x000fc400078e00ff */
[----:B------:R-:W-:Y:S01]  /*9040*/  IABS R243, R3 ;  /* 0x0000000300f37213 */ /* 0x000fe20000000000 */
[----:B------:R1:W-:Y:S01]  /*9050*/  STL [R1+0x43f8], R18 ;  /* 0x0043f81201007387 */ /* 0x0003e20000100800 */
[----:B------:R-:W-:Y:S02]  /*9060*/  IMAD R115, R249, R73, R115 ;  /* 0x00000049f9737224 */ /* 0x000fe400078e0273 */
[----:B------:R-:W-:Y:S01]  /*9070*/  @!P0 IMAD.IADD R69, R69, 0x1, -R249 ;  /* 0x0000000145458824 */ /* 0x000fe200078e0af9 */
[----:B------:R2:W-:Y:S01]  /*9080*/  STL [R1+0x41c], R7 ;  /* 0x00041c0701007387 */ /* 0x0005e20000100800 */
[----:B------:R-:W-:-:S03]  /*9090*/  IMAD.HI.U32 R73, R250, R67, RZ ;  /* 0x00000043fa497227 */ /* 0x000fc600078e00ff */
[----:B------:R-:W-:Y:S01]  /*90a0*/  ISETP.GT.U32.AND P0, PT, R249, R69, PT ;  /* 0x00000045f900720c */ /* 0x000fe20003f04070 */
[----:B------:R-:W-:Y:S01]  /*90b0*/  STL [R1+0x43f4], R3 ;  /* 0x0043f40301007387 */ /* 0x000fe20000100800 */
[----:B-1----:R-:W-:Y:S01]  /*90c0*/  IMAD.MOV.U32 R18, RZ, RZ, R70 ;  /* 0x000000ffff127224 */ /* 0x002fe200078e0046 */
[----:B------:R-:W-:Y:S01]  /*90d0*/  IADD3 R73, PT, PT, -R73, RZ, RZ ;  /* 0x000000ff49497210 */ /* 0x000fe20007ffe1ff */
[----:B------:R-:W-:-:S03]  /*90e0*/  IMAD.HI.U32 R71, R250, R243, RZ ;  /* 0x000000f3fa477227 */ /* 0x000fc600078e00ff */
[----:B------:R-:W-:Y:S01]  /*90f0*/  @!P6 IADD3 R18, PT, PT, -R18, RZ, RZ ;  /* 0x000000ff1212e210 */ /* 0x000fe20007ffe1ff */
[----:B--2---:R-:W-:Y:S01]  /*9100*/  VIADD R7, R11, 0xf2 ;  /* 0x000000f20b077836 */ /* 0x004fe20000000000 */
[----:B------:R-:W-:Y:S01]  /*9110*/  ISETP.GT.U32.AND P6, PT, R249, R77, PT ;  /* 0x0000004df900720c */ /* 0x000fe20003fc4070 */
[----:B------:R-:W-:Y:S02]  /*9120*/  IMAD.MOV R71, RZ, RZ, -R71 ;  /* 0x000000ffff477224 */ /* 0x000fe400078e0a47 */
[----:B------:R-:W-:Y:S01]  /*9130*/  IMAD.MOV R72, RZ, RZ, -R72 ;  /* 0x000000ffff487224 */ /* 0x000fe200078e0a48 */
[----:B------:R-:W-:Y:S01]  /*9140*/  @!P0 IADD3 R69, PT, PT, R69, -R249, RZ ;  /* 0x800000f945458210 */ /* 0x000fe20007ffe0ff */
[----:B------:R-:W-:Y:S01]  /*9150*/  STL [R1+0x43f0], R7 ;  /* 0x0043f00701007387 */ /* 0x000fe20000100800 */
[----:B------:R-:W-:Y:S01]  /*9160*/  ISETP.GE.AND P0, PT, R74, RZ, PT ;  /* 0x000000ff4a00720c */ /* 0x000fe20003f06270 */
[----:B------:R-:W-:Y:S01]  /*9170*/  IMAD R243, R249, R71, R243 ;  /* 0x00000047f9f37224 */ /* 0x000fe200078e02f3 */
[----:B------:R-:W-:Y:S01]  /*9180*/  IABS R116, R7 ;  /* 0x0000000700747213 */ /* 0x000fe20000000000 */
[----:B------:R-:W-:Y:S01]  /*9190*/  STL [R1+0x43ec], R34 ;  /* 0x0043ec2201007387 */ /* 0x000fe20000100800 */
[----:B------:R-:W-:-:S02]  /*91a0*/  IMAD.MOV.U32 R63, RZ, RZ, R69 ;  /* 0x000000ffff3f7224 */ /* 0x000fc400078e0045 */
[----:B------:R-:W-:Y:S01]  /*91b0*/  IMAD R67, R249, R73, R67 ;  /* 0x00000049f9437224 */ /* 0x000fe200078e0243 */
[----:B------:R1:W-:Y:S01]  /*91c0*/  STL [R1+0x424], R18 ;  /* 0x0004241201007387 */ /* 0x0003e20000100800 */
[----:B------:R-:W-:Y:S02]  /*91d0*/  @!P6 IMAD.IADD R77, R77, 0x1, -R249 ;  /* 0x000000014d4de824 */ /* 0x000fe400078e0af9 */
[----:B------:R-:W-:Y:S01]  /*91e0*/  IMAD.HI.U32 R70, R250, R116, RZ ;  /* 0x00000074fa467227 */ /* 0x000fe200078e00ff */
[----:B------:R2:W-:Y:S02]  /*91f0*/  STL [R1+0x49ac], R67 ;  /* 0x0049ac4301007387 */ /* 0x0005e40000100800 */
[C---:B------:R-:W-:Y:S01]  /*9200*/  ISETP.GT.U32.AND P6, PT, R249.reuse, R77, PT ;  /* 0x0000004df900720c */ /* 0x040fe20003fc4070 */
[----:B------:R-:W-:Y:S02]  /*9210*/  IMAD.MOV R70, RZ, RZ, -R70 ;  /* 0x000000ffff467224 */ /* 0x000fe400078e0a46 */
[----:B------:R-:W-:Y:S01]  /*9220*/  @!P0 IMAD.MOV R63, RZ, RZ, -R63 ;  /* 0x000000ffff3f8224 */ /* 0x000fe200078e0a3f */
[----:B------:R-:W-:Y:S01]  /*9230*/  ISETP.GT.U32.AND P0, PT, R249, R75, PT ;  /* 0x0000004bf900720c */ /* 0x000fe20003f04070 */
[----:B-1----:R-:W-:-:S02]  /*9240*/  VIADD R18, R11, 0xf4 ;  /* 0x000000f40b127836 */ /* 0x002fc40000000000 */
[----:B------:R-:W-:Y:S01]  /*9250*/  IMAD R116, R249, R70, R116 ;  /* 0x00000046f9747224 */ /* 0x000fe200078e0274 */
[----:B--2---:R-:W-:Y:S01]  /*9260*/  IADD3 R67, PT, PT, R11, 0x1d2, RZ ;  /* 0x000001d20b437810 */ /* 0x004fe20007ffe0ff */
[----:B------:R-:W-:Y:S01]  /*9270*/  IMAD.HI.U32 R70, R250, R120, RZ ;  /* 0x00000078fa467227 */ /* 0x000fe200078e00ff */
[----:B------:R-:W-:-:S03]  /*9280*/  IABS R71, R18 ;  /* 0x0000001200477213 */ /* 0x000fc60000000000 */
[----:B------:R-:W-:Y:S01]  /*9290*/  IMAD R68, R249, R72, R68 ;  /* 0x00000048f9447224 */ /* 0x000fe200078e0244 */
[----:B------:R-:W-:Y:S01]  /*92a0*/  IADD3 R70, PT, PT, -R70, RZ, RZ ;  /* 0x000000ff46467210 */ /* 0x000fe20007ffe1ff */
[----:B------:R-:W-:Y:S01]  /*92b0*/  @!P6 IMAD.IADD R77, R77, 0x1, -R249 ;  /* 0x000000014d4de824 */ /* 0x000fe200078e0af9 */
[----:B------:R-:W-:Y:S01]  /*92c0*/  ISETP.GE.AND P6, PT, R13, RZ, PT ;  /* 0x000000ff0d00720c */ /* 0x000fe20003fc6270 */
[----:B------:R-:W-:Y:S01]  /*92d0*/  IMAD.MOV.U32 R69, RZ, RZ, R71 ;  /* 0x000000ffff457224 */ /* 0x000fe200078e0047 */
[----:B------:R1:W-:Y:S01]  /*92e0*/  STL [R1+0x49b0], R68 ;  /* 0x0049b04401007387 */ /* 0x0003e20000100800 */
[C---:B------:R-:W-:Y:S01]  /*92f0*/  VIADD R31, R11.reuse, 0xf5 ;  /* 0x000000f50b1f7836 */ /* 0x040fe20000000000 */
[----:B------:R-:W-:Y:S01]  /*9300*/  IABS R72, R248 ;  /* 0x000000f800487213 */ /* 0x000fe20000000000 */
[----:B------:R-:W-:Y:S01]  /*9310*/  IMAD.HI.U32 R73, R250, R69, RZ ;  /* 0x00000045fa497227 */ /* 0x000fe200078e00ff */
[----:B------:R2:W-:Y:S01]  /*9320*/  STL [R1+0x43e8], R18 ;  /* 0x0043e81201007387 */ /* 0x0005e20000100800 */
[----:B------:R-:W-:-:S02]  /*9330*/  IADD3 R13, PT, PT, R11, 0xf9, RZ ;  /* 0x000000f90b0d7810 */ /* 0x000fc40007ffe0ff */
[----:B------:R-:W-:Y:S01]  /*9340*/  IMAD R120, R249, R70, R120 ;  /* 0x00000046f9787224 */ /* 0x000fe200078e0278 */
[----:B------:R-:W-:Y:S01]  /*9350*/  IABS R70, R31 ;  /* 0x0000001f00467213 */ /* 0x000fe20000000000 */
[----:B------:R-:W-:Y:S01]  /*9360*/  @!P0 IMAD.IADD R75, R75, 0x1, -R249 ;  /* 0x000000014b4b8824 */ /* 0x000fe200078e0af9 */
[----:B-1----:R-:W-:Y:S01]  /*9370*/  MOV R68, R77 ;  /* 0x0000004d00447202 */ /* 0x002fe20000000f00 */
[----:B------:R-:W-:Y:S01]  /*9380*/  STL [R1+0x43e4], R31 ;  /* 0x0043e41f01007387 */ /* 0x000fe20000100800 */
[----:B------:R-:W-:Y:S01]  /*9390*/  IADD3 R73, PT, PT, -R73, RZ, RZ ;  /* 0x000000ff49497210 */ /* 0x000fe20007ffe1ff */
[C---:B------:R-:W-:Y:S01]  /*93a0*/  IMAD.HI.U32 R78, R250.reuse, R70, RZ ;  /* 0x00000046fa4e7227 */ /* 0x040fe200078e00ff */
[----:B--2---:R-:W-:Y:S02]  /*93b0*/  IADD3 R18, PT, PT, R11, 0xf6, RZ ;  /* 0x000000f60b127810 */ /* 0x004fe40007ffe0ff */
[C---:B------:R-:W-:Y:S01]  /*93c0*/  ISETP.GT.U32.AND P0, PT, R249.reuse, R75, PT ;  /* 0x0000004bf900720c */ /* 0x040fe20003f04070 */
[----:B------:R-:W-:Y:S01]  /*93d0*/  @!P6 IMAD.MOV R68, RZ, RZ, -R68 ;  /* 0x000000ffff44e224 */ /* 0x000fe200078e0a44 */
[----:B------:R-:W-:Y:S01]  /*93e0*/  IABS R71, R18 ;  /* 0x0000001200477213 */ /* 0x000fe20000000000 */
[C---:B------:R-:W-:Y:S01]  /*93f0*/  IMAD R69, R249.reuse, R73, R69 ;  /* 0x00000049f9457224 */ /* 0x040fe200078e0245 */
[----:B------:R-:W-:Y:S01]  /*9400*/  ISETP.GT.U32.AND P6, PT, R249, R76, PT ;  /* 0x0000004cf900720c */ /* 0x000fe20003fc4070 */
[----:B------:R-:W-:Y:S01]  /*9410*/  IMAD.HI.U32 R73, R250, R72, RZ ;  /* 0x00000048fa497227 */ /* 0x000fe200078e00ff */
[----:B------:R1:W-:Y:S01]  /*9420*/  STL [R1+0x43e0], R18 ;  /* 0x0043e01201007387 */ /* 0x0003e20000100800 */
[----:B------:R-:W-:-:S02]  /*9430*/  IABS R242, R13 ;  /* 0x0000000d00f27213 */ /* 0x000fc40000000000 */
[----:B------:R-:W-:Y:S01]  /*9440*/  IMAD.HI.U32 R74, R250, R71, RZ ;  /* 0x00000047fa4a7227 */ /* 0x000fe200078e00ff */
[----:B------:R-:W-:Y:S01]  /*9450*/  IADD3 R73, PT, PT, -R73, RZ, RZ ;  /* 0x000000ff49497210 */ /* 0x000fe20007ffe1ff */
[----:B------:R-:W-:Y:S02]  /*9460*/  STL [R1+0x43dc], R248 ;  /* 0x0043dcf801007387 */ /* 0x000fe40000100800 */
[----:B------:R-:W-:Y:S02]  /*9470*/  IMAD.MOV R77, RZ, RZ, -R78 ;  /* 0x000000ffff4d7224 */ /* 0x000fe400078e0a4e */
[----:B------:R-:W-:Y:S01]  /*9480*/  IMAD.MOV R74, RZ, RZ, -R74 ;  /* 0x000000ffff4a7224 */ /* 0x000fe200078e0a4a */
[----:B------:R-:W-:Y:S01]  /*9490*/  STL [R1+0x49b4], R248 ;  /* 0x0049b4f801007387 */ /* 0x000fe20000100800 */
[C---:B------:R-:W-:Y:S02]  /*94a0*/  IMAD R70, R249.reuse, R77, R70 ;  /* 0x0000004df9467224 */ /* 0x040fe400078e0246 */
[----:B------:R-:W-:Y:S01]  /*94b0*/  IMAD R71, R249, R74, R71 ;  /* 0x0000004af9477224 */ /* 0x000fe200078e0247 */
[----:B------:R-:W-:Y:S01]  /*94c0*/  STL [R1+0x49b8], R69 ;  /* 0x0049b84501007387 */ /* 0x000fe20000100800 */
[----:B-1----:R-:W-:-:S02]  /*94d0*/  VIADD R18, R11, 0xf8 ;  /* 0x000000f80b127836 */ /* 0x002fc40000000000 */
[--C-:B------:R-:W-:Y:S01]  /*94e0*/  @!P0 IMAD.IADD R75, R75, 0x1, -R249.reuse ;  /* 0x000000014b4b8824 */ /* 0x100fe200078e0af9 */
[----:B------:R-:W-:Y:S01]  /*94f0*/  STL [R1+0x49bc], R70 ;  /* 0x0049bc4601007387 */ /* 0x000fe20000100800 */
[----:B------:R-:W-:Y:S01]  /*9500*/  @!P6 IMAD.IADD R76, R76, 0x1, -R249 ;  /* 0x000000014c4ce824 */ /* 0x000fe200078e0af9 */
[----:B------:R-:W-:Y:S01]  /*9510*/  ISETP.GE.AND P0, PT, R12, RZ, PT ;  /* 0x000000ff0c00720c */ /* 0x000fe20003f06270 */
[----:B------:R-:W-:Y:S01]  /*9520*/  IMAD R72, R249, R73, R72 ;  /* 0x00000049f9487224 */ /* 0x000fe200078e0248 */
[----:B------:R-:W-:Y:S01]  /*9530*/  STL [R1+0x49c0], R71 ;  /* 0x0049c04701007387 */ /* 0x000fe20000100800 */
[----:B------:R-:W-:Y:S01]  /*9540*/  IABS R73, R18 ;  /* 0x0000001200497213 */ /* 0x000fe20000000000 */
[----:B------:R-:W-:Y:S01]  /*9550*/  VIADD R31, R11, 0xfc ;  /* 0x000000fc0b1f7836 */ /* 0x000fe20000000000 */
[----:B------:R-:W-:Y:S01]  /*9560*/  ISETP.GT.U32.AND P6, PT, R249, R76, PT ;  /* 0x0000004cf900720c */ /* 0x000fe20003fc4070 */
[----:B------:R1:W-:Y:S01]  /*9570*/  STL [R1+0x43d8], R18 ;  /* 0x0043d81201007387 */ /* 0x0003e20000100800 */
[----:B------:R-:W-:Y:S01]  /*9580*/  IADD3 R12, PT, PT, R11, 0xfb, RZ ;  /* 0x000000fb0b0c7810 */ /* 0x000fe20007ffe0ff */
[----:B------:R-:W-:-:S02]  /*9590*/  IMAD.HI.U32 R77, R250, R73, RZ ;  /* 0x00000049fa4d7227 */ /* 0x000fc400078e00ff */
[----:B------:R-:W-:Y:S01]  /*95a0*/  STL [R1+0x49c4], R72 ;  /* 0x0049c44801007387 */ /* 0x000fe20000100800 */
[----:B------:R-:W-:Y:S01]  /*95b0*/  IABS R128, R12 ;  /* 0x0000000c00807213 */ /* 0x000fe20000000000 */
[----:B------:R-:W-:Y:S02]  /*95c0*/  IMAD.MOV R77, RZ, RZ, -R77 ;  /* 0x000000ffff4d7224 */ /* 0x000fe400078e0a4d */
[----:B------:R-:W-:Y:S01]  /*95d0*/  STL [R1+0x43d4], R13 ;  /* 0x0043d40d01007387 */ /* 0x000fe20000100800 */
[----:B------:R-:W-:-:S03]  /*95e0*/  IMAD.HI.U32 R82, R250, R242, RZ ;  /* 0x000000f2fa527227 */ /* 0x000fc600078e00ff */
[----:B------:R-:W-:Y:S01]  /*95f0*/  @!P6 IADD3 R76, PT, PT, R76, -R249, RZ ;  /* 0x800000f94c4ce210 */ /* 0x000fe20007ffe0ff */
[----:B-1----:R-:W-:Y:S01]  /*9600*/  VIADD R18, R11, 0xfa ;  /* 0x000000fa0b127836 */ /* 0x002fe20000000000 */
[----:B------:R-:W-:Y:S01]  /*9610*/  ISETP.GE.AND P6, PT, R10, RZ, PT ;  /* 0x000000ff0a00720c */ /* 0x000fe20003fc6270 */
[----:B------:R-:W-:Y:S01]  /*9620*/  IMAD R73, R249, R77, R73 ;  /* 0x0000004df9497224 */ /* 0x000fe200078e0249 */
[----:B------:R-:W-:Y:S01]  /*9630*/  MOV R66, R76 ;  /* 0x0000004c00427202 */ /* 0x000fe20000000f00 */
[C---:B------:R-:W-:Y:S01]  /*9640*/  IMAD.HI.U32 R78, R250.reuse, R128, RZ ;  /* 0x00000080fa4e7227 */ /* 0x040fe200078e00ff */
[----:B------:R1:W-:Y:S01]  /*9650*/  STL [R1+0x43d0], R18 ;  /* 0x0043d01201007387 */ /* 0x0003e20000100800 */
[----:B------:R-:W-:Y:S02]  /*9660*/  IABS R74, R18 ;  /* 0x00000012004a7213 */ /* 0x000fe40000000000 */
[----:B------:R-:W-:Y:S01]  /*9670*/  IMAD.MOV R78, RZ, RZ, -R78 ;  /* 0x000000ffff4e7224 */ /* 0x000fe200078e0a4e */
[----:B------:R-:W-:Y:S01]  /*9680*/  STL [R1+0x43cc], R12 ;  /* 0x0043cc0c01007387 */ /* 0x000fe20000100800 */
[----:B------:R-:W-:Y:S01]  /*9690*/  IMAD.MOV R82, RZ, RZ, -R82 ;  /* 0x000000ffff527224 */ /* 0x000fe200078e0a52 */
[----:B------:R-:W-:Y:S01]  /*96a0*/  IABS R76, R35 ;  /* 0x00000023004c7213 */ /* 0x000fe20000000000 */
[----:B------:R-:W-:Y:S01]  /*96b0*/  IMAD.HI.U32 R79, R250, R74, RZ ;  /* 0x0000004afa4f7227 */ /* 0x000fe200078e00ff */
[----:B------:R2:W-:Y:S01]  /*96c0*/  STL [R1+0x43c8], R31 ;  /* 0x0043c81f01007387 */ /* 0x0005e20000100800 */
[----:B------:R-:W-:-:S02]  /*96d0*/  IADD3 R10, PT, PT, R11, 0x101, RZ ;  /* 0x000001010b0a7810 */ /* 0x000fc40007ffe0ff */
[----:B-1----:R-:W-:Y:S01]  /*96e0*/  MOV R18, R75 ;  /* 0x0000004b00127202 */ /* 0x002fe20000000f00 */
[----:B------:R-:W-:Y:S01]  /*96f0*/  @!P6 IMAD.MOV R66, RZ, RZ, -R66 ;  /* 0x000000ffff42e224 */ /* 0x000fe200078e0a42 */
[C---:B------:R-:W-:Y:S01]  /*9700*/  ISETP.GT.U32.AND P6, PT, R249.reuse, R81, PT ;  /* 0x00000051f900720c */ /* 0x040fe20003fc4070 */
[C---:B------:R-:W-:Y:S01]  /*9710*/  IMAD R128, R249.reuse, R78, R128 ;  /* 0x0000004ef9807224 */ /* 0x040fe200078e0280 */
[----:B------:R-:W-:Y:S01]  /*9720*/  IABS R75, R31 ;  /* 0x0000001f004b7213 */ /* 0x000fe20000000000 */
[----:B------:R-:W-:Y:S01]  /*9730*/  @!P0 IMAD.MOV R18, RZ, RZ, -R18 ;  /* 0x000000ffff128224 */ /* 0x000fe200078e0a12 */
[C---:B------:R-:W-:Y:S01]  /*9740*/  ISETP.GT.U32.AND P0, PT, R249.reuse, R80, PT ;  /* 0x00000050f900720c */ /* 0x040fe20003f04070 */
[----:B------:R-:W-:Y:S01]  /*9750*/  IMAD R242, R249, R82, R242 ;  /* 0x00000052f9f27224 */ /* 0x000fe200078e02f2 */
[----:B------:R-:W-:Y:S01]  /*9760*/  IADD3 R79, PT, PT, -R79, RZ, RZ ;  /* 0x000000ff4f4f7210 */ /* 0x000fe20007ffe1ff */
[----:B------:R-:W-:Y:S01]  /*9770*/  IMAD.HI.U32 R77, R250, R75, RZ ;  /* 0x0000004bfa4d7227 */ /* 0x000fe200078e00ff */
[----:B--2---:R-:W-:Y:S01]  /*9780*/  IADD3 R31, PT, PT, R11, 0xff, RZ ;  /* 0x000000ff0b1f7810 */ /* 0x004fe20007ffe0ff */
[----:B------:R1:W-:Y:S02]  /*9790*/  STL [R1+0x414], R18 ;  /* 0x0004141201007387 */ /* 0x0003e40000100800 */
[----:B------:R-:W-:Y:S01]  /*97a0*/  IMAD.MOV R77, RZ, RZ, -R77 ;  /* 0x000000ffff4d7224 */ /* 0x000fe200078e0a4d */
[----:B------:R-:W-:Y:S01]  /*97b0*/  IABS R78, R31 ;  /* 0x0000001f004e7213 */ /* 0x000fe20000000000 */
[----:B------:R-:W-:Y:S01]  /*97c0*/  @!P6 IMAD.IADD R81, R81, 0x1, -R249 ;  /* 0x000000015151e824 */ /* 0x000fe200078e0af9 */
[----:B------:R-:W-:Y:S01]  /*97d0*/  STL [R1+0x49c8], R73 ;  /* 0x0049c84901007387 */ /* 0x000fe20000100800 */
[----:B------:R-:W-:-:S02]  /*97e0*/  IMAD R74, R249, R79, R74 ;  /* 0x0000004ff94a7224 */ /* 0x000fc400078e024a */
[----:B------:R-:W-:Y:S01]  /*97f0*/  @!P0 IMAD.IADD R80, R80, 0x1, -R249 ;  /* 0x0000000150508824 */ /* 0x000fe200078e0af9 */
[C---:B------:R-:W-:Y:S01]  /*9800*/  ISETP.GT.U32.AND P6, PT, R249.reuse, R81, PT ;  /* 0x00000051f900720c */ /* 0x040fe20003fc4070 */
[C---:B------:R-:W-:Y:S01]  /*9810*/  IMAD R75, R249.reuse, R77, R75 ;  /* 0x0000004df94b7224 */ /* 0x040fe200078e024b */
[----:B------:R-:W-:Y:S01]  /*9820*/  STL [R1+0x49cc], R74 ;  /* 0x0049cc4a01007387 */ /* 0x000fe20000100800 */
[C---:B------:R-:W-:Y:S01]  /*9830*/  IMAD.HI.U32 R82, R250.reuse, R78, RZ ;  /* 0x0000004efa527227 */ /* 0x040fe200078e00ff */
[----:B------:R-:W-:Y:S02]  /*9840*/  ISETP.GT.U32.AND P0, PT, R249, R80, PT ;  /* 0x00000050f900720c */ /* 0x000fe40003f04070 */
[----:B------:R-:W-:Y:S01]  /*9850*/  STL [R1+0x49d0], R75 ;  /* 0x0049d04b01007387 */ /* 0x000fe20000100800 */
[----:B-1----:R-:W-:Y:S01]  /*9860*/  VIADD R18, R11, 0x100 ;  /* 0x000001000b127836 */ /* 0x002fe20000000000 */
[----:B------:R-:W-:Y:S01]  /*9870*/  IABS R77, R32 ;  /* 0x00000020004d7213 */ /* 0x000fe20000000000 */
[----:B------:R-:W-:Y:S01]  /*9880*/  IMAD.HI.U32 R84, R250, R76, RZ ;  /* 0x0000004cfa547227 */ /* 0x000fe200078e00ff */
[----:B------:R-:W-:Y:S01]  /*9890*/  STL [R1+0x43c4], R35 ;  /* 0x0043c42301007387 */ /* 0x000fe20000100800 */
[----:B------:R-:W-:-:S02]  /*98a0*/  IADD3 R82, PT, PT, -R82, RZ, RZ ;  /* 0x000000ff52527210 */ /* 0x000fc40007ffe1ff */
[--C-:B------:R-:W-:Y:S01]  /*98b0*/  @!P6 IMAD.IADD R81, R81, 0x1, -R249.reuse ;  /* 0x000000015151e824 */ /* 0x100fe200078e0af9 */
[----:B------:R-:W-:Y:S01]  /*98c0*/  ISETP.GE.AND P6, PT, R6, RZ, PT ;  /* 0x000000ff0600720c */ /* 0x000fe20003fc6270 */
[----:B------:R1:W-:Y:S01]  /*98d0*/  STL [R1+0x43c0], R32 ;  /* 0x0043c02001007387 */ /* 0x0003e20000100800 */
[----:B------:R-:W-:Y:S01]  /*98e0*/  IABS R79, R18 ;  /* 0x00000012004f7213 */ /* 0x000fe20000000000 */
[----:B------:R-:W-:Y:S01]  /*98f0*/  @!P0 IMAD.IADD R80, R80, 0x1, -R249 ;  /* 0x0000000150508824 */ /* 0x000fe200078e0af9 */
[----:B------:R-:W-:Y:S01]  /*9900*/  ISETP.GE.AND P0, PT, R83, RZ, PT ;  /* 0x000000ff5300720c */ /* 0x000fe20003f06270 */
[C---:B------:R-:W-:Y:S01]  /*9910*/  IMAD.HI.U32 R83, R250.reuse, R77, RZ ;  /* 0x0000004dfa537227 */ /* 0x040fe200078e00ff */
[----:B------:R-:W-:Y:S01]  /*9920*/  STL [R1+0x43bc], R31 ;  /* 0x0043bc1f01007387 */ /* 0x000fe20000100800 */
[----:B------:R-:W-:Y:S02]  /*9930*/  IADD3 R6, PT, PT, R11, 0x103, RZ ;  /* 0x000001030b067810 */ /* 0x000fe40007ffe0ff */
[----:B------:R-:W-:Y:S01]  /*9940*/  MOV R248, R80 ;  /* 0x0000005000f87202 */ /* 0x000fe20000000f00 */
[----:B------:R-:W-:Y:S01]  /*9950*/  IMAD.MOV R83, RZ, RZ, -R83 ;  /* 0x000000ffff537224 */ /* 0x000fe200078e0a53 */
[----:B-1----:R-:W-:Y:S01]  /*9960*/  MOV R32, R81 ;  /* 0x0000005100207202 */ /* 0x002fe20000000f00 */
[C---:B------:R-:W-:Y:S01]  /*9970*/  IMAD R78, R249.reuse, R82, R78 ;  /* 0x00000052f94e7224 */ /* 0x040fe200078e024e */
[----:B------:R-:W-:Y:S01]  /*9980*/  IABS R82, R10 ;  /* 0x0000000a00527213 */ /* 0x000fe20000000000 */
[----:B------:R-:W-:Y:S01]  /*9990*/  IMAD.HI.U32 R80, R250, R79, RZ ;  /* 0x0000004ffa507227 */ /* 0x000fe200078e00ff */
[----:B------:R-:W-:Y:S01]  /*99a0*/  @!P6 IADD3 R32, PT, PT, -R32, RZ, RZ ;  /* 0x000000ff2020e210 */ /* 0x000fe20007ffe1ff */
[----:B------:R-:W-:Y:S01]  /*99b0*/  STL [R1+0x43b8], R18 ;  /* 0x0043b81201007387 */ /* 0x000fe20000100800 */
[C---:B------:R-:W-:Y:S01]  /*99c0*/  ISETP.GT.U32.AND P6, PT, R249.reuse, R88, PT ;  /* 0x00000058f900720c */ /* 0x040fe20003fc4070 */
[----:B------:R-:W-:Y:S01]  /*99d0*/  @!P0 IMAD.MOV R248, RZ, RZ, -R248 ;  /* 0x000000fffff88224 */ /* 0x000fe200078e0af8 */
[C---:B------:R-:W-:Y:S01]  /*99e0*/  ISETP.GT.U32.AND P0, PT, R249.reuse, R87, PT ;  /* 0x00000057f900720c */ /* 0x040fe20003f04070 */
[----:B------:R-:W-:Y:S01]  /*99f0*/  IMAD.MOV R84, RZ, RZ, -R84 ;  /* 0x000000ffff547224 */ /* 0x000fe200078e0a54 */
[----:B------:R1:W-:Y:S01]  /*9a00*/  STL [R1+0x43b4], R10 ;  /* 0x0043b40a01007387 */ /* 0x0003e20000100800 */
[----:B------:R-:W-:Y:S01]  /*9a10*/  IMAD R77, R249, R83, R77 ;  /* 0x00000053f94d7224 */ /* 0x000fe200078e024d */
[----:B------:R-:W-:Y:S01]  /*9a20*/  IABS R125, R6 ;  /* 0x00000006007d7213 */ /* 0x000fe20000000000 */
[----:B------:R-:W-:Y:S01]  /*9a30*/  IMAD.MOV R83, RZ, RZ, -R80 ;  /* 0x000000ffff537224 */ /* 0x000fe200078e0a50 */
[----:B------:R-:W-:Y:S01]  /*9a40*/  IADD3 R35, PT, PT, R11, 0x10c, RZ ;  /* 0x0000010c0b237810 */ /* 0x000fe20007ffe0ff */
[----:B------:R-:W-:-:S02]  /*9a50*/  IMAD.MOV.U32 R80, RZ, RZ, R82 ;  /* 0x000000ffff507224 */ /* 0x000fc400078e0052 */
[----:B------:R-:W-:Y:S02]  /*9a60*/  IMAD R76, R249, R84, R76 ;  /* 0x00000054f94c7224 */ /* 0x000fe400078e024c */
[----:B------:R-:W-:Y:S01]  /*9a70*/  IMAD.HI.U32 R82, R250, R80, RZ ;  /* 0x00000050fa527227 */ /* 0x000fe200078e00ff */
[----:B-1----:R-:W-:Y:S02]  /*9a80*/  IADD3 R10, PT, PT, R11, 0x102, RZ ;  /* 0x000001020b0a7810 */ /* 0x002fe40007ffe0ff */
[----:B------:R-:W-:Y:S01]  /*9a90*/  @!P6 IADD3 R88, PT, PT, R88, -R249, RZ ;  /* 0x800000f95858e210 */ /* 0x000fe20007ffe0ff */
[----:B------:R-:W-:Y:S01]  /*9aa0*/  @!P0 IMAD.IADD R87, R87, 0x1, -R249 ;  /* 0x0000000157578824 */ /* 0x000fe200078e0af9 */
[----:B------:R-:W-:Y:S01]  /*9ab0*/  STL [R1+0x49d4], R76 ;  /* 0x0049d44c01007387 */ /* 0x000fe20000100800 */
[C---:B------:R-:W-:Y:S01]  /*9ac0*/  IMAD R79, R249.reuse, R83, R79 ;  /* 0x00000053f94f7224 */ /* 0x040fe200078e024f */
[----:B------:R-:W-:Y:S01]  /*9ad0*/  ISETP.GT.U32.AND P6, PT, R249, R88, PT ;  /* 0x00000058f900720c */ /* 0x000fe20003fc4070 */
[----:B------:R-:W-:Y:S01]  /*9ae0*/  VIADD R31, R11, 0x104 ;  /* 0x000001040b1f7836 */ /* 0x000fe20000000000 */
[----:B------:R-:W-:Y:S01]  /*9af0*/  ISETP.GT.U32.AND P0, PT, R249, R87, PT ;  /* 0x00000057f900720c */ /* 0x000fe20003f04070 */
[----:B------:R-:W-:Y:S01]  /*9b00*/  STL [R1+0x49d8], R77 ;  /* 0x0049d84d01007387 */ /* 0x000fe20000100800 */
[----:B------:R-:W-:Y:S01]  /*9b10*/  IMAD.MOV R82, RZ, RZ, -R82 ;  /* 0x000000ffff527224 */ /* 0x000fe200078e0a52 */
[----:B------:R-:W-:Y:S01]  /*9b20*/  IABS R129, R10 ;  /* 0x0000000a00817213 */ /* 0x000fe20000000000 */
[----:B------:R-:W-:Y:S01]  /*9b30*/  VIADD R18, R11, 0x105 ;  /* 0x000001050b127836 */ /* 0x000fe20000000000 */
[----:B------:R1:W-:Y:S01]  /*9b40*/  STL [R1+0x49dc], R78 ;  /* 0x0049dc4e01007387 */ /* 0x0003e20000100800 */
[----:B------:R-:W-:Y:S01]  /*9b50*/  IMAD R80, R249, R82, R80 ;  /* 0x00000052f9507224 */ /* 0x000fe200078e0250 */
[----:B------:R-:W-:Y:S01]  /*9b60*/  IABS R81, R31 ;  /* 0x0000001f00517213 */ /* 0x000fe20000000000 */
[----:B------:R-:W-:Y:S01]  /*9b70*/  IMAD.HI.U32 R83, R250, R129, RZ ;  /* 0x00000081fa537227 */ /* 0x000fe200078e00ff */
[----:B------:R-:W-:Y:S01]  /*9b80*/  STL [R1+0x43b0], R10 ;  /* 0x0043b00a01007387 */ /* 0x000fe20000100800 */
[----:B------:R-:W-:-:S02]  /*9b90*/  IABS R82, R18 ;  /* 0x0000001200527213 */ /* 0x000fc40000000000 */
[----:B------:R-:W-:Y:S01]  /*9ba0*/  @!P6 IADD3 R88, PT, PT, R88, -R249, RZ ;  /* 0x800000f95858e210 */ /* 0x000fe20007ffe0ff */
[----:B------:R-:W-:Y:S01]  /*9bb0*/  @!P0 IMAD.IADD R87, R87, 0x1, -R249 ;  /* 0x0000000157578824 */ /* 0x000fe200078e0af9 */
[----:B------:R-:W-:Y:S01]  /*9bc0*/  ISETP.GE.AND P0, PT, R14, RZ, PT ;  /* 0x000000ff0e00720c */ /* 0x000fe20003f06270 */
[----:B------:R-:W-:Y:S01]  /*9bd0*/  STL [R1+0x49e0], R79 ;  /* 0x0049e04f01007387 */ /* 0x000fe20000100800 */
[----:B------:R-:W-:Y:S01]  /*9be0*/  ISETP.GE.AND P6, PT, R26, RZ, PT ;  /* 0x000000ff1a00720c */ /* 0x000fe20003fc6270 */
[----:B------:R-:W-:Y:S01]  /*9bf0*/  IMAD.MOV.U32 R69, RZ, RZ, R88 ;  /* 0x000000ffff457224 */ /* 0x000fe200078e0058 */
[C---:B------:R-:W-:Y:S01]  /*9c00*/  IADD3 R14, PT, PT, R11.reuse, 0x106, RZ ;  /* 0x000001060b0e7810 */ /* 0x040fe20007ffe0ff */
[----:B------:R-:W-:Y:S01]  /*9c10*/  STL [R1+0x43ac], R6 ;  /* 0x0043ac0601007387 */ /* 0x000fe20000100800 */
[----:B------:R-:W-:Y:S01]  /*9c20*/  IMAD.MOV R83, RZ, RZ, -R83 ;  /* 0x000000ffff537224 */ /* 0x000fe200078e0a53 */
[----:B-1----:R-:W1:Y:S01]  /*9c30*/  LDC R78, c[0x0][0x3ac] ;  /* 0x0000eb00ff4e7b82 */ /* 0x002e620000000800 */
[----:B------:R-:W-:Y:S01]  /*9c40*/  IMAD.HI.U32 R84, R250, R81, RZ ;  /* 0x00000051fa547227 */ /* 0x000fe200078e00ff */
[----:B------:R-:W-:Y:S01]  /*9c50*/  STL [R1+0x43a8], R31 ;  /* 0x0043a81f01007387 */ /* 0x000fe20000100800 */
[----:B------:R-:W-:-:S02]  /*9c60*/  IADD3 R76, PT, PT, R11, 0x1c5, RZ ;  /* 0x000001c50b4c7810 */ /* 0x000fc40007ffe0ff */
[----:B------:R-:W-:Y:S01]  /*9c70*/  IMAD R129, R249, R83, R129 ;  /* 0x00000053f9817224 */ /* 0x000fe200078e0281 */
[----:B------:R2:W-:Y:S01]  /*9c80*/  STL [R1+0x43a4], R18 ;  /* 0x0043a41201007387 */ /* 0x0005e20000100800 */
[----:B------:R-:W-:Y:S01]  /*9c90*/  IMAD.HI.U32 R83, R250, R82, RZ ;  /* 0x00000052fa537227 */ /* 0x000fe200078e00ff */
[----:B------:R-:W-:Y:S02]  /*9ca0*/  @!P6 IADD3 R69, PT, PT, -R69, RZ, RZ ;  /* 0x000000ff4545e210 */ /* 0x000fe40007ffe1ff */
[----:B------:R-:W-:Y:S01]  /*9cb0*/  ISETP.GT.U32.AND P6, PT, R249, R247, PT ;  /* 0x000000f7f900720c */ /* 0x000fe20003fc4070 */
[----:B------:R-:W-:Y:S01]  /*9cc0*/  IMAD.MOV R83, RZ, RZ, -R83 ;  /* 0x000000ffff537224 */ /* 0x000fe200078e0a53 */
[----:B------:R-:W-:Y:S01]  /*9cd0*/  IADD3 R84, PT, PT, -R84, RZ, RZ ;  /* 0x000000ff54547210 */ /* 0x000fe20007ffe1ff */
[----:B------:R-:W-:Y:S01]  /*9ce0*/  VIADD R26, R11, 0x10a ;  /* 0x0000010a0b1a7836 */ /* 0x000fe20000000000 */
[----:B------:R-:W-:Y:S01]  /*9cf0*/  STL [R1+0x3f0], R32 ;  /* 0x0003f02001007387 */ /* 0x000fe20000100800 */
[C---:B------:R-:W-:Y:S01]  /*9d00*/  IMAD R82, R249.reuse, R83, R82 ;  /* 0x00000053f9527224 */ /* 0x040fe200078e0252 */
[----:B------:R-:W-:Y:S01]  /*9d10*/  IABS R83, R14 ;  /* 0x0000000e00537213 */ /* 0x000fe20000000000 */
[----:B--2---:R-:W-:Y:S01]  /*9d20*/  IMAD.MOV.U32 R18, RZ, RZ, R87 ;  /* 0x000000ffff127224 */ /* 0x004fe200078e0057 */
[----:B------:R-:W-:Y:S01]  /*9d30*/  STL [R1+0x49e4], R80 ;  /* 0x0049e45001007387 */ /* 0x000fe20000100800 */
[C---:B------:R-:W-:Y:S01]  /*9d40*/  IMAD R81, R249.reuse, R84, R81 ;  /* 0x00000054f9517224 */ /* 0x040fe200078e0251 */
[----:B------:R-:W-:Y:S01]  /*9d50*/  IABS R127, R26 ;  /* 0x0000001a007f7213 */ /* 0x000fe20000000000 */
[----:B------:R-:W-:Y:S01]  /*9d60*/  @!P0 IMAD.MOV R18, RZ, RZ, -R18 ;  /* 0x000000ffff128224 */ /* 0x000fe200078e0a12 */
[----:B------:R-:W-:Y:S01]  /*9d70*/  ISETP.GT.U32.AND P0, PT, R249, R86, PT ;  /* 0x00000056f900720c */ /* 0x000fe20003f04070 */
[C---:B------:R-:W-:Y:S01]  /*9d80*/  IMAD.HI.U32 R85, R250.reuse, R125, RZ ;  /* 0x0000007dfa557227 */ /* 0x040fe200078e00ff */
[----:B------:R-:W-:Y:S01]  /*9d90*/  @!P6 IADD3 R247, PT, PT, R247, -R249, RZ ;  /* 0x800000f9f7f7e210 */ /* 0x000fe20007ffe0ff */
[----:B------:R-:W-:Y:S02]  /*9da0*/  STL [R1+0x49e8], R81 ;  /* 0x0049e85101007387 */ /* 0x000fe40000100800 */
[----:B------:R-:W-:Y:S01]  /*9db0*/  IMAD.HI.U32 R87, R250, R83, RZ ;  /* 0x00000053fa577227 */ /* 0x000fe200078e00ff */
[----:B------:R-:W-:Y:S01]  /*9dc0*/  ISETP.GT.U32.AND P6, PT, R249, R247, PT ;  /* 0x000000f7f900720c */ /* 0x000fe20003fc4070 */
[----:B------:R2:W-:Y:S02]  /*9dd0*/  STL [R1+0x43a0], R14 ;  /* 0x0043a00e01007387 */ /* 0x0005e40000100800 */
[----:B------:R-:W-:-:S02]  /*9de0*/  VIADD R31, R11, 0x107 ;  /* 0x000001070b1f7836 */ /* 0x000fc40000000000 */
[----:B------:R-:W-:Y:S01]  /*9df0*/  IMAD.MOV R85, RZ, RZ, -R85 ;  /* 0x000000ffff557224 */ /* 0x000fe200078e0a55 */
[----:B------:R-:W-:Y:S01]  /*9e00*/  STL [R1+0x49ec], R82 ;  /* 0x0049ec5201007387 */ /* 0x000fe20000100800 */
[----:B------:R-:W-:Y:S01]  /*9e10*/  @!P0 IADD3 R86, PT, PT, R86, -R249, RZ ;  /* 0x800000f956568210 */ /* 0x000fe20007ffe0ff */
[----:B------:R-:W-:Y:S01]  /*9e20*/  IMAD.MOV R87, RZ, RZ, -R87 ;  /* 0x000000ffff577224 */ /* 0x000fe200078e0a57 */
[----:B------:R-:W-:Y:S01]  /*9e30*/  IABS R84, R31 ;  /* 0x0000001f00547213 */ /* 0x000fe20000000000 */
[C---:B------:R-:W-:Y:S01]  /*9e40*/  IMAD R125, R249.reuse, R85, R125 ;  /* 0x00000055f97d7224 */ /* 0x040fe200078e027d */
[----:B------:R-:W-:Y:S01]  /*9e50*/  ISETP.GT.U32.AND P0, PT, R249, R86, PT ;  /* 0x00000056f900720c */ /* 0x000fe20003f04070 */
[----:B--2---:R-:W-:Y:S01]  /*9e60*/  VIADD R14, R11, 0x108 ;  /* 0x000001080b0e7836 */ /* 0x004fe20000000000 */
[----:B------:R-:W-:Y:S01]  /*9e70*/  STL [R1+0x439c], R31 ;  /* 0x00439c1f01007387 */ /* 0x000fe20000100800 */
[----:B------:R-:W-:Y:S01]  /*9e80*/  @!P6 IMAD.IADD R247, R247, 0x1, -R249 ;  /* 0x00000001f7f7e824 */ /* 0x000fe200078e0af9 */
[----:B------:R-:W-:Y:S01]  /*9e90*/  ISETP.GE.AND P6, PT, R37, RZ, PT ;  /* 0x000000ff2500720c */ /* 0x000fe20003fc6270 */
[----:B------:R-:W-:Y:S01]  /*9ea0*/  IMAD R83, R249, R87, R83 ;  /* 0x00000057f9537224 */ /* 0x000fe200078e0253 */
[----:B------:R-:W-:Y:S01]  /*9eb0*/  IABS R85, R14 ;  /* 0x0000000e00557213 */ /* 0x000fe20000000000 */
[----:B------:R-:W-:Y:S01]  /*9ec0*/  IMAD.HI.U32 R87, R250, R127, RZ ;  /* 0x0000007ffa577227 */ /* 0x000fe200078e00ff */
[----:B------:R2:W-:Y:S01]  /*9ed0*/  STL [R1+0x4398], R14 ;  /* 0x0043980e01007387 */ /* 0x0005e20000100800 */
[----:B------:R-:W-:-:S02]  /*9ee0*/  IADD3 R81, PT, PT, R11, 0x1d9, RZ ;  /* 0x000001d90b517810 */ /* 0x000fc40007ffe0ff */
[----:B------:R-:W-:Y:S01]  /*9ef0*/  IMAD.HI.U32 R91, R250, R84, RZ ;  /* 0x00000054fa5b7227 */ /* 0x000fe200078e00ff */
[----:B------:R-:W-:-:S03]  /*9f00*/  IADD3 R87, PT, PT, -R87, RZ, RZ ;  /* 0x000000ff57577210 */ /* 0x000fc60007ffe1ff */
[----:B------:R-:W-:Y:S01]  /*9f10*/  @!P0 IMAD.IADD R86, R86, 0x1, -R249 ;  /* 0x0000000156568824 */ /* 0x000fe200078e0af9 */
[----:B------:R-:W-:Y:S01]  /*9f20*/  ISETP.GE.AND P0, PT, R9, RZ, PT ;  /* 0x000000ff0900720c */ /* 0x000fe20003f06270 */
[----:B------:R-:W-:Y:S01]  /*9f30*/  @!P6 IMAD.MOV R247, RZ, RZ, -R247 ;  /* 0x000000fffff7e224 */ /* 0x000fe200078e0af7 */
[----:B------:R-:W-:Y:S01]  /*9f40*/  ISETP.GT.U32.AND P6, PT, R249, R95, PT ;  /* 0x0000005ff900720c */ /* 0x000fe20003fc4070 */
[----:B------:R-:W-:Y:S01]  /*9f50*/  IMAD.MOV.U32 R9, RZ, RZ, R86 ;  /* 0x000000ffff097224 */ /* 0x000fe200078e0056 */
[----:B------:R-:W-:Y:S01]  /*9f60*/  IABS R86, R36 ;  /* 0x0000002400567213 */ /* 0x000fe20000000000 */
[----:B------:R-:W-:-:S04]  /*9f70*/  IMAD.HI.U32 R90, R250, R85, RZ ;  /* 0x00000055fa5a7227 */ /* 0x000fc800078e00ff */
[----:B------:R-:W-:Y:S02]  /*9f80*/  VIADD R32, R11, 0x109 ;  /* 0x000001090b207836 */ /* 0x000fe40000000000 */
[----:B------:R-:W-:Y:S02]  /*9f90*/  IMAD.MOV R91, RZ, RZ, -R91 ;  /* 0x000000ffff5b7224 */ /* 0x000fe400078e0a5b */
[----:B------:R-:W-:Y:S01]  /*9fa0*/  @!P0 IMAD.MOV R9, RZ, RZ, -R9 ;  /* 0x000000ffff098224 */ /* 0x000fe200078e0a09 */
[----:B------:R-:W-:Y:S01]  /*9fb0*/  ISETP.GT.U32.AND P0, PT, R249, R89, PT ;  /* 0x00000059f900720c */ /* 0x000fe20003f04070 */
[----:B------:R-:W-:Y:S01]  /*9fc0*/  IMAD.MOV R90, RZ, RZ, -R90 ;  /* 0x000000ffff5a7224 */ /* 0x000fe200078e0a5a */
[----:B------:R-:W-:Y:S01]  /*9fd0*/  @!P6 IADD3 R95, PT, PT, R95, -R249, RZ ;  /* 0x800000f95f5fe210 */ /* 0x000fe20007ffe0ff */
[C---:B------:R-:W-:Y:S01]  /*9fe0*/  IMAD R127, R249.reuse, R87, R127 ;  /* 0x00000057f97f7224 */ /* 0x040fe200078e027f */
[----:B------:R-:W-:Y:S01]  /*9ff0*/  IABS R87, R35 ;  /* 0x0000002300577213 */ /* 0x000fe20000000000 */
[C---:B------:R-:W-:Y:S01]  /*a000*/  IMAD R84, R249.reuse, R91, R84 ;  /* 0x0000005bf9547224 */ /* 0x040fe200078e0254 */
[C---:B------:R-:W-:Y:S01]  /*a010*/  ISETP.GT.U32.AND P6, PT, R249.reuse, R95, PT ;  /* 0x0000005ff900720c */ /* 0x040fe20003fc4070 */
[----:B------:R-:W-:Y:S01]  /*a020*/  IMAD R85, R249, R90, R85 ;  /* 0x0000005af9557224 */ /* 0x000fe200078e0255 */
[----:B------:R-:W-:Y:S01]  /*a030*/  IABS R241, R32 ;  /* 0x0000002000f17213 */ /* 0x000fe20000000000 */
[----:B--2---:R-:W-:Y:S01]  /*a040*/  VIADD R14, R11, 0x10b ;  /* 0x0000010b0b0e7836 */ /* 0x004fe20000000000 */
[----:B------:R-:W-:Y:S01]  /*a050*/  STL [R1+0x4394], R32 ;  /* 0x0043942001007387 */ /* 0x000fe20000100800 */
[----:B------:R-:W-:-:S02]  /*a060*/  IMAD.HI.U32 R91, R250, R87, RZ ;  /* 0x00000057fa5b7227 */ /* 0x000fc400078e00ff */
[----:B------:R-:W-:Y:S01]  /*a070*/  @!P0 IADD3 R89, PT, PT, R89, -R249, RZ ;  /* 0x800000f959598210 */ /* 0x000fe20007ffe0ff */
[----:B------:R-:W-:Y:S01]  /*a080*/  STL [R1+0x4390], R26 ;  /* 0x0043901a01007387 */ /* 0x000fe20000100800 */
[C---:B------:R-:W-:Y:S01]  /*a090*/  IMAD.HI.U32 R88, R250.reuse, R241, RZ ;  /* 0x000000f1fa587227 */ /* 0x040fe200078e00ff */
[----:B------:R-:W-:Y:S02]  /*a0a0*/  IABS R140, R14 ;  /* 0x0000000e008c7213 */ /* 0x000fe40000000000 */
[----:B------:R-:W-:Y:S01]  /*a0b0*/  ISETP.GT.U32.AND P0, PT, R249, R89, PT ;  /* 0x00000059f900720c */ /* 0x000fe20003f04070 */
[----:B------:R-:W-:Y:S01]  /*a0c0*/  STL [R1+0x49f0], R83 ;  /* 0x0049f05301007387 */ /* 0x000fe20000100800 */
[----:B------:R-:W-:Y:S01]  /*a0d0*/  IMAD.MOV R88, RZ, RZ, -R88 ;  /* 0x000000ffff587224 */ /* 0x000fe200078e0a58 */
[----:B------:R-:W-:Y:S01]  /*a0e0*/  IADD3 R91, PT, PT, -R91, RZ, RZ ;  /* 0x000000ff5b5b7210 */ /* 0x000fe20007ffe1ff */
[----:B------:R-:W-:Y:S01]  /*a0f0*/  VIADD R31, R11, 0x10d ;  /* 0x0000010d0b1f7836 */ /* 0x000fe20000000000 */
[----:B------:R-:W-:Y:S01]  /*a100*/  STL [R1+0x49f4], R84 ;  /* 0x0049f45401007387 */ /* 0x000fe20000100800 */
[--C-:B------:R-:W-:Y:S01]  /*a110*/  @!P6 IMAD.IADD R95, R95, 0x1, -R249.reuse ;  /* 0x000000015f5fe824 */ /* 0x100fe200078e0af9 */
[----:B------:R-:W-:Y:S01]  /*a120*/  ISETP.GE.AND P6, PT, R25, RZ, PT ;  /* 0x000000ff1900720c */ /* 0x000fe20003fc6270 */
[C---:B------:R-:W-:Y:S01]  /*a130*/  IMAD.HI.U32 R92, R250.reuse, R140, RZ ;  /* 0x0000008cfa5c7227 */ /* 0x040fe200078e00ff */
[----:B------:R-:W-:Y:S02]  /*a140*/  STL [R1+0x49f8], R85 ;  /* 0x0049f85501007387 */ /* 0x000fe40000100800 */
[----:B------:R-:W-:Y:S01]  /*a150*/  MOV R25, R95 ;  /* 0x0000005f00197202 */ /* 0x000fe20000000f00 */
[----:B------:R-:W-:Y:S01]  /*a160*/  IMAD.HI.U32 R93, R250, R86, RZ ;  /* 0x00000056fa5d7227 */ /* 0x000fe200078e00ff */
[----:B------:R-:W-:Y:S03]  /*a170*/  STL [R1+0x438c], R14 ;  /* 0x00438c0e01007387 */ /* 0x000fe60000100800 */
[----:B------:R-:W-:Y:S01]  /*a180*/  @!P0 IMAD.IADD R89, R89, 0x1, -R249 ;  /* 0x0000000159598824 */ /* 0x000fe200078e0af9 */
[----:B------:R-:W-:Y:S01]  /*a190*/  ISETP.GE.AND P0, PT, R29, RZ, PT ;  /* 0x000000ff1d00720c */ /* 0x000fe20003f06270 */
[----:B------:R-:W-:Y:S01]  /*a1a0*/  STL [R1+0x4388], R35 ;  /* 0x0043882301007387 */ /* 0x000fe20000100800 */
[C---:B------:R-:W-:Y:S01]  /*a1b0*/  IMAD R241, R249.reuse, R88, R241 ;  /* 0x00000058f9f17224 */ /* 0x040fe200078e02f1 */
[----:B------:R-:W-:Y:S01]  /*a1c0*/  IABS R88, R31 ;  /* 0x0000001f00587213 */ /* 0x000fe20000000000 */
[----:B------:R-:W-:Y:S01]  /*a1d0*/  IMAD.MOV.U32 R70, RZ, RZ, R89 ;  /* 0x000000ffff467224 */ /* 0x000fe200078e0059 */
[----:B------:R2:W-:Y:S01]  /*a1e0*/  STL [R1+0x3d8], R9 ;  /* 0x0003d80901007387 */ /* 0x0005e20000100800 */
[----:B------:R-:W-:-:S02]  /*a1f0*/  IMAD R87, R249, R91, R87 ;  /* 0x0000005bf9577224 */ /* 0x000fc400078e0257 */
[----:B------:R-:W-:Y:S01]  /*a200*/  IMAD.MOV R92, RZ, RZ, -R92 ;  /* 0x000000ffff5c7224 */ /* 0x000fe200078e0a5c */
[----:B------:R3:W-:Y:S01]  /*a210*/  STL [R1+0x4384], R31 ;  /* 0x0043841f01007387 */ /* 0x0007e20000100800 */
[----:B------:R-:W-:Y:S02]  /*a220*/  IMAD.MOV R93, RZ, RZ, -R93 ;  /* 0x000000ffff5d7224 */ /* 0x000fe400078e0a5d */
[----:B------:R-:W-:Y:S01]  /*a230*/  IMAD.HI.U32 R90, R250, R88, RZ ;  /* 0x00000058fa5a7227 */ /* 0x000fe200078e00ff */
[----:B------:R-:W-:Y:S03]  /*a240*/  STL [R1+0x437c], R36 ;  /* 0x00437c2401007387 */ /* 0x000fe60000100800 */
[----:B------:R-:W-:Y:S01]  /*a250*/  @!P0 IMAD.MOV R70, RZ, RZ, -R70 ;  /* 0x000000ffff468224 */ /* 0x000fe200078e0a46 */
[----:B------:R-:W-:Y:S01]  /*a260*/  ISETP.GT.U32.AND P0, PT, R249, R246, PT ;  /* 0x000000f6f900720c */ /* 0x000fe20003f04070 */
[C---:B--2---:R-:W-:Y:S01]  /*a270*/  VIADD R9, R11.reuse, 0x10e ;  /* 0x0000010e0b097836 */ /* 0x044fe20000000000 */
[----:B---3--:R-:W-:Y:S01]  /*a280*/  IADD3 R31, PT, PT, R11, 0x114, RZ ;  /* 0x000001140b1f7810 */ /* 0x008fe20007ffe0ff */
[----:B------:R-:W-:-:S02]  /*a290*/  IMAD R140, R249, R92, R140 ;  /* 0x0000005cf98c7224 */ /* 0x000fc400078e028c */
[C---:B------:R-:W-:Y:S01]  /*a2a0*/  IMAD R86, R249.reuse, R93, R86 ;  /* 0x0000005df9567224 */ /* 0x040fe200078e0256 */
[----:B------:R-:W-:Y:S01]  /*a2b0*/  IABS R91, R9 ;  /* 0x00000009005b7213 */ /* 0x000fe20000000000 */
[----:B------:R2:W-:Y:S01]  /*a2c0*/  STL [R1+0x4380], R9 ;  /* 0x0043800901007387 */ /* 0x0005e20000100800 */
[----:B------:R-:W-:Y:S02]  /*a2d0*/  IMAD.MOV R90, RZ, RZ, -R90 ;  /* 0x000000ffff5a7224 */ /* 0x000fe400078e0a5a */
[----:B------:R-:W-:Y:S01]  /*a2e0*/  @!P6 IMAD.MOV R25, RZ, RZ, -R25 ;  /* 0x000000ffff19e224 */ /* 0x000fe200078e0a19 */
[----:B------:R-:W-:Y:S01]  /*a2f0*/  ISETP.GT.U32.AND P6, PT, R249, R98, PT ;  /* 0x00000062f900720c */ /* 0x000fe20003fc4070 */
[----:B------:R-:W-:Y:S01]  /*a300*/  IMAD.HI.U32 R92, R250, R91, RZ ;  /* 0x0000005bfa5c7227 */ /* 0x000fe200078e00ff */
[----:B------:R3:W-:Y:S03]  /*a310*/  STL [R1+0x4894], R86 ;  /* 0x0048945601007387 */ /* 0x0007e60000100800 */
[----:B------:R-:W-:Y:S01]  /*a320*/  @!P0 IMAD.IADD R246, R246, 0x1, -R249 ;  /* 0x00000001f6f68824 */ /* 0x000fe200078e0af9 */
[----:B--2---:R-:W-:Y:S01]  /*a330*/  IADD3 R9, PT, PT, R11, 0x10f, RZ ;  /* 0x0000010f0b097810 */ /* 0x004fe20007ffe0ff */
[----:B------:R-:W-:Y:S01]  /*a340*/  IMAD R88, R249, R90, R88 ;  /* 0x0000005af9587224 */ /* 0x000fe200078e0258 */
[----:B------:R-:W-:Y:S01]  /*a350*/  IADD3 R92, PT, PT, -R92, RZ, RZ ;  /* 0x000000ff5c5c7210 */ /* 0x000fe20007ffe1ff */
[----:B------:R-:W-:Y:S01]  /*a360*/  VIADD R29, R11, 0x111 ;  /* 0x000001110b1d7836 */ /* 0x000fe20000000000 */
[----:B------:R-:W-:Y:S01]  /*a370*/  ISETP.GT.U32.AND P0, PT, R249, R246, PT ;  /* 0x000000f6f900720c */ /* 0x000fe20003f04070 */
[----:B------:R2:W-:Y:S01]  /*a380*/  STL [R1+0x49fc], R87 ;  /* 0x0049fc5701007387 */ /* 0x0005e20000100800 */
[----:B---3--:R-:W-:Y:S01]  /*a390*/  VIADD R86, R11, 0x110 ;  /* 0x000001100b567836 */ /* 0x008fe20000000000 */
[----:B------:R-:W-:Y:S01]  /*a3a0*/  IABS R90, R9 ;  /* 0x00000009005a7213 */ /* 0x000fe20000000000 */
[----:B------:R-:W-:Y:S01]  /*a3b0*/  IMAD R89, R249, R92, R91 ;  /* 0x0000005cf9597224 */ /* 0x000fe200078e025b */
[----:B------:R3:W-:Y:S01]  /*a3c0*/  STL [R1+0x4378], R9 ;  /* 0x0043780901007387 */ /* 0x0007e20000100800 */
[----:B------:R-:W-:Y:S01]  /*a3d0*/  IABS R92, R29 ;  /* 0x0000001d005c7213 */ /* 0x000fe20000000000 */
[----:B------:R-:W-:Y:S01]  /*a3e0*/  @!P6 IMAD.IADD R98, R98, 0x1, -R249 ;  /* 0x000000016262e824 */ /* 0x000fe200078e0af9 */
[----:B------:R-:W-:Y:S01]  /*a3f0*/  IABS R91, R86 ;  /* 0x00000056005b7213 */ /* 0x000fe20000000000 */
[----:B------:R-:W-:Y:S01]  /*a400*/  IMAD.HI.U32 R93, R250, R90, RZ ;  /* 0x0000005afa5d7227 */ /* 0x000fe200078e00ff */
[----:B------:R-:W-:Y:S01]  /*a410*/  STL [R1+0x4a00], R88 ;  /* 0x004a005801007387 */ /* 0x000fe20000100800 */
[----:B--2---:R-:W-:-:S02]  /*a420*/  IADD3 R87, PT, PT, R11, 0x1cc, RZ ;  /* 0x000001cc0b577810 */ /* 0x004fc40007ffe0ff */
[----:B------:R-:W-:Y:S01]  /*a430*/  IMAD.HI.U32 R96, R250, R91, RZ ;  /* 0x0000005bfa607227 */ /* 0x000fe200078e00ff */
[----:B------:R-:W-:Y:S01]  /*a440*/  IADD3 R93, PT, PT, -R93, RZ, RZ ;  /* 0x000000ff5d5d7210 */ /* 0x000fe20007ffe1ff */
[----:B------:R-:W-:Y:S01]  /*a450*/  STL [R1+0x4374], R86 ;  /* 0x0043745601007387 */ /* 0x000fe20000100800 */
[----:B------:R-:W-:Y:S01]  /*a460*/  ISETP.GT.U32.AND P6, PT, R249, R98, PT ;  /* 0x00000062f900720c */ /* 0x000fe20003fc4070 */
[----:B---3--:R-:W-:Y:S02]  /*a470*/  VIADD R9, R11, 0x112 ;  /* 0x000001120b097836 */ /* 0x008fe40000000000 */
[----:B------:R-:W-:Y:S01]  /*a480*/  @!P0 IMAD.IADD R246, R246, 0x1, -R249 ;  /* 0x00000001f6f68824 */ /* 0x000fe200078e0af9 */
[----:B------:R-:W-:Y:S01]  /*a490*/  ISETP.GE.AND P0, PT, R23, RZ, PT ;  /* 0x000000ff1700720c */ /* 0x000fe20003f06270 */
[----:B------:R-:W-:Y:S01]  /*a4a0*/  IMAD.MOV R95, RZ, RZ, -R96 ;  /* 0x000000ffff5f7224 */ /* 0x000fe200078e0a60 */
[----:B------:R-:W-:Y:S01]  /*a4b0*/  IABS R139, R9 ;  /* 0x00000009008b7213 */ /* 0x000fe20000000000 */
[----:B------:R-:W-:Y:S01]  /*a4c0*/  IMAD.HI.U32 R94, R250, R92, RZ ;  /* 0x0000005cfa5e7227 */ /* 0x000fe200078e00ff */
[----:B------:R2:W-:Y:S03]  /*a4d0*/  STL [R1+0x4370], R29 ;  /* 0x0043701d01007387 */ /* 0x0005e60000100800 */
[C---:B------:R-:W-:Y:S01]  /*a4e0*/  IMAD R90, R249.reuse, R93, R90 ;  /* 0x0000005df95a7224 */ /* 0x040fe200078e025a */
[----:B------:R-:W-:Y:S01]  /*a4f0*/  STL [R1+0x436c], R9 ;  /* 0x00436c0901007387 */ /* 0x000fe20000100800 */
[----:B------:R-:W-:-:S02]  /*a500*/  IMAD R91, R249, R95, R91 ;  /* 0x0000005ff95b7224 */ /* 0x000fc400078e025b */
[----:B------:R-:W-:Y:S01]  /*a510*/  IMAD.HI.U32 R93, R250, R139, RZ ;  /* 0x0000008bfa5d7227 */ /* 0x000fe200078e00ff */
[----:B------:R-:W-:Y:S03]  /*a520*/  STL [R1+0x4a04], R89 ;  /* 0x004a045901007387 */ /* 0x000fe60000100800 */
[----:B------:R-:W-:Y:S01]  /*a530*/  IMAD.MOV R94, RZ, RZ, -R94 ;  /* 0x000000ffff5e7224 */ /* 0x000fe200078e0a5e */
[----:B------:R3:W-:Y:S01]  /*a540*/  STL [R1+0x4a08], R86 ;  /* 0x004a085601007387 */ /* 0x0007e20000100800 */
[----:B------:R-:W-:Y:S01]  /*a550*/  IADD3 R93, PT, PT, -R93, RZ, RZ ;  /* 0x000000ff5d5d7210 */ /* 0x000fe20007ffe1ff */
[----:B------:R-:W-:Y:S01]  /*a560*/  @!P0 IMAD.MOV R246, RZ, RZ, -R246 ;  /* 0x000000fffff68224 */ /* 0x000fe200078e0af6 */
[C---:B------:R-:W-:Y:S01]  /*a570*/  ISETP.GT.U32.AND P0, PT, R249.reuse, R100, PT ;  /* 0x00000064f900720c */ /* 0x040fe20003f04070 */
[----:B------:R-:W-:Y:S01]  /*a580*/  STL [R1+0x4a0c], R90 ;  /* 0x004a0c5a01007387 */ /* 0x000fe20000100800 */
[C---:B------:R-:W-:Y:S01]  /*a590*/  IMAD R92, R249.reuse, R94, R92 ;  /* 0x0000005ef95c7224 */ /* 0x040fe200078e025c */
[----:B------:R-:W-:Y:S01]  /*a5a0*/  IABS R94, R31 ;  /* 0x0000001f005e7213 */ /* 0x000fe20000000000 */
[----:B------:R-:W-:Y:S01]  /*a5b0*/  IMAD R139, R249, R93, R139 ;  /* 0x0000005df98b7224 */ /* 0x000fe200078e028b */
[----:B------:R-:W-:Y:S01]  /*a5c0*/  STL [R1+0x4a10], R91 ;  /* 0x004a105b01007387 */ /* 0x000fe20000100800 */
[----:B------:R-:W-:Y:S01]  /*a5d0*/  @!P6 IMAD.IADD R98, R98, 0x1, -R249 ;  /* 0x000000016262e824 */ /* 0x000fe200078e0af9 */
[----:B------:R-:W-:Y:S01]  /*a5e0*/  ISETP.GE.AND P6, PT, R2, RZ, PT ;  /* 0x000000ff0200720c */ /* 0x000fe20003fc6270 */
[C---:B--2---:R-:W-:Y:S01]  /*a5f0*/  VIADD R29, R11.reuse, 0x115 ;  /* 0x000001150b1d7836 */ /* 0x044fe20000000000 */
[----:B------:R2:W-:Y:S01]  /*a600*/  STL [R1+0x3c0], R25 ;  /* 0x0003c01901007387 */ /* 0x0005e20000100800 */
[C---:B------:R-:W-:Y:S01]  /*a610*/  VIADD R23, R11.reuse, 0x117 ;  /* 0x000001170b177836 */ /* 0x040fe20000000000 */
[----:B---3--:R-:W-:Y:S01]  /*a620*/  IADD3 R86, PT, PT, R11, 0x1fb, RZ ;  /* 0x000001fb0b567810 */ /* 0x008fe20007ffe0ff */
[----:B------:R-:W-:Y:S01]  /*a630*/  IMAD.HI.U32 R104, R250, R94, RZ ;  /* 0x0000005efa687227 */ /* 0x000fe200078e00ff */
[----:B------:R-:W-:Y:S01]  /*a640*/  STL [R1+0x4a14], R92 ;  /* 0x004a145c01007387 */ /* 0x000fe20000100800 */
[----:B------:R-:W-:-:S02]  /*a650*/  IABS R95, R29 ;  /* 0x0000001d005f7213 */ /* 0x000fc40000000000 */
[----:B------:R-:W-:Y:S01]  /*a660*/  IABS R97, R23 ;  /* 0x0000001700617213 */ /* 0x000fe20000000000 */
[----:B------:R-:W-:Y:S01]  /*a670*/  @!P0 IMAD.IADD R100, R100, 0x1, -R249 ;  /* 0x0000000164648824 */ /* 0x000fe200078e0af9 */
[----:B------:R-:W-:Y:S01]  /*a680*/  IADD3 R104, PT, PT, -R104, RZ, RZ ;  /* 0x000000ff68687210 */ /* 0x000fe20007ffe1ff */
[----:B--2---:R-:W-:Y:S02]  /*a690*/  VIADD R25, R11, 0x113 ;  /* 0x000001130b197836 */ /* 0x004fe40000000000 */
[----:B------:R-:W-:Y:S01]  /*a6a0*/  IMAD.HI.U32 R103, R250, R95, RZ ;  /* 0x0000005ffa677227 */ /* 0x000fe200078e00ff */
[----:B------:R-:W-:Y:S02]  /*a6b0*/  ISETP.GT.U32.AND P0, PT, R249, R100, PT ;  /* 0x00000064f900720c */ /* 0x000fe40003f04070 */
[----:B------:R2:W-:Y:S01]  /*a6c0*/  STL [R1+0x4368], R25 ;  /* 0x0043681901007387 */ /* 0x0005e20000100800 */
[----:B------:R-:W-:Y:S01]  /*a6d0*/  IABS R93, R25 ;  /* 0x00000019005d7213 */ /* 0x000fe20000000000 */
[----:B------:R-:W-:-:S02]  /*a6e0*/  IMAD.MOV R103, RZ, RZ, -R103 ;  /* 0x000000ffff677224 */ /* 0x000fc400078e0a67 */
[----:B------:R3:W-:Y:S01]  /*a6f0*/  STL [R1+0x4364], R31 ;  /* 0x0043641f01007387 */ /* 0x0007e20000100800 */
[----:B------:R-:W-:Y:S02]  /*a700*/  IMAD R94, R249, R104, R94 ;  /* 0x00000068f95e7224 */ /* 0x000fe400078e025e */
[----:B------:R-:W-:Y:S01]  /*a710*/  IMAD.HI.U32 R101, R250, R93, RZ ;  /* 0x0000005dfa657227 */ /* 0x000fe200078e00ff */
[----:B------:R4:W-:Y:S01]  /*a720*/  STL [R1+0x4360], R29 ;  /* 0x0043601d01007387 */ /* 0x0009e20000100800 */
[----:B--2---:R-:W-:Y:S02]  /*a730*/  IADD3 R25, PT, PT, R11, 0x116, RZ ;  /* 0x000001160b197810 */ /* 0x004fe40007ffe0ff */
[----:B------:R-:W-:Y:S01]  /*a740*/  IMAD R95, R249, R103, R95 ;  /* 0x00000067f95f7224 */ /* 0x000fe200078e025f */
[----:B------:R-:W-:Y:S01]  /*a750*/  @!P0 IADD3 R100, PT, PT, R100, -R249, RZ ;  /* 0x800000f964648210 */ /* 0x000fe20007ffe0ff */
[----:B------:R-:W-:Y:S01]  /*a760*/  VIADD R2, R11, 0x119 ;  /* 0x000001190b027836 */ /* 0x000fe20000000000 */
[----:B------:R-:W-:Y:S01]  /*a770*/  ISETP.GE.AND P0, PT, R30, RZ, PT ;  /* 0x000000ff1e00720c */ /* 0x000fe20003f06270 */
[----:B------:R-:W-:Y:S01]  /*a780*/  STL [R1+0x435c], R25 ;  /* 0x00435c1901007387 */ /* 0x000fe20000100800 */
[----:B------:R-:W-:Y:S01]  /*a790*/  IABS R96, R25 ;  /* 0x0000001900607213 */ /* 0x000fe20000000000 */
[----:B------:R-:W-:Y:S01]  /*a7a0*/  IMAD.MOV.U32 R71, RZ, RZ, R100 ;  /* 0x000000ffff477224 */ /* 0x000fe200078e0064 */
[----:B------:R-:W-:Y:S01]  /*a7b0*/  IADD3 R101, PT, PT, -R101, RZ, RZ ;  /* 0x000000ff65657210 */ /* 0x000fe20007ffe1ff */
[----:B------:R2:W-:Y:S01]  /*a7c0*/  STL [R1+0x4358], R23 ;  /* 0x0043581701007387 */ /* 0x0005e20000100800 */
[C---:B---3--:R-:W-:Y:S01]  /*a7d0*/  VIADD R31, R11.reuse, 0x11a ;  /* 0x0000011a0b1f7836 */ /* 0x048fe20000000000 */
[----:B----4-:R-:W-:Y:S01]  /*a7e0*/  IADD3 R29, PT, PT, R11, 0x118, RZ ;  /* 0x000001180b1d7810 */ /* 0x010fe20007ffe0ff */
[----:B------:R-:W-:Y:S01]  /*a7f0*/  IMAD.HI.U32 R102, R250, R96, RZ ;  /* 0x00000060fa667227 */ /* 0x000fe200078e00ff */
[----:B------:R-:W-:-:S02]  /*a800*/  IABS R141, R2 ;  /* 0x00000002008d7213 */ /* 0x000fc40000000000 */
[----:B------:R-:W-:Y:S01]  /*a810*/  IABS R143, R31 ;  /* 0x0000001f008f7213 */ /* 0x000fe20000000000 */
[----:B------:R-:W-:Y:S01]  /*a820*/  IMAD R93, R249, R101, R93 ;  /* 0x00000065f95d7224 */ /* 0x000fe200078e025d */
[----:B------:R-:W-:Y:S01]  /*a830*/  @!P0 IADD3 R71, PT, PT, -R71, RZ, RZ ;  /* 0x000000ff47478210 */ /* 0x000fe20007ffe1ff */
[----:B------:R-:W-:Y:S01]  /*a840*/  IMAD.HI.U32 R101, R250, R97, RZ ;  /* 0x00000061fa657227 */ /* 0x000fe200078e00ff */
[C---:B------:R-:W-:Y:S02]  /*a850*/  ISETP.GT.U32.AND P0, PT, R249.reuse, R245, PT ;  /* 0x000000f5f900720c */ /* 0x040fe40003f04070 */
[----:B------:R-:W-:Y:S01]  /*a860*/  IADD3 R102, PT, PT, -R102, RZ, RZ ;  /* 0x000000ff66667210 */ /* 0x000fe20007ffe1ff */
[----:B--2---:R-:W-:Y:S01]  /*a870*/  IMAD.MOV.U32 R23, RZ, RZ, R98 ;  /* 0x000000ffff177224 */ /* 0x004fe200078e0062 */
[----:B------:R-:W-:Y:S01]  /*a880*/  STL [R1+0x4a18], R93 ;  /* 0x004a185d01007387 */ /* 0x000fe20000100800 */
[----:B------:R-:W-:Y:S01]  /*a890*/  IMAD.MOV R101, RZ, RZ, -R101 ;  /* 0x000000ffff657224 */ /* 0x000fe200078e0a65 */
[----:B------:R-:W-:Y:S01]  /*a8a0*/  IABS R98, R29 ;  /* 0x0000001d00627213 */ /* 0x000fe20000000000 */
[----:B------:R-:W-:Y:S01]  /*a8b0*/  IMAD R96, R249, R102, R96 ;  /* 0x00000066f9607224 */ /* 0x000fe200078e0260 */
[----:B------:R-:W-:Y:S01]  /*a8c0*/  @!P6 IADD3 R23, PT, PT, -R23, RZ, RZ ;  /* 0x000000ff1717e210 */ /* 0x000fe20007ffe1ff */
[C---:B------:R-:W-:Y:S01]  /*a8d0*/  IMAD R97, R249.reuse, R101, R97 ;  /* 0x00000065f9617224 */ /* 0x040fe200078e0261 */
[----:B------:R-:W-:Y:S01]  /*a8e0*/  ISETP.GT.U32.AND P6, PT, R249, R99, PT ;  /* 0x00000063f900720c */ /* 0x000fe20003fc4070 */
[----:B------:R-:W-:Y:S01]  /*a8f0*/  STL [R1+0x4a1c], R94 ;  /* 0x004a1c5e01007387 */ /* 0x000fe20000100800 */
[----:B------:R-:W-:-:S03]  /*a900*/  IMAD.HI.U32 R101, R250, R143, RZ ;  /* 0x0000008ffa657227 */ /* 0x000fc600078e00ff */
[----:B------:R-:W-:Y:S01]  /*a910*/  STL [R1+0x4a20], R95 ;  /* 0x004a205f01007387 */ /* 0x000fe20000100800 */
[----:B------:R-:W-:Y:S02]  /*a920*/  @!P0 IMAD.IADD R245, R245, 0x1, -R249 ;  /* 0x00000001f5f58824 */ /* 0x000fe400078e0af9 */
[----:B------:R-:W-:Y:S01]  /*a930*/  VIADD R25, R11, 0x11b ;  /* 0x0000011b0b197836 */ /* 0x000fe20000000000 */
[----:B------:R-:W-:Y:S01]  /*a940*/  STL [R1+0x4a24], R96 ;  /* 0x004a246001007387 */ /* 0x000fe20000100800 */
[----:B------:R-:W-:Y:S01]  /*a950*/  IMAD.MOV R101, RZ, RZ, -R101 ;  /* 0x000000ffff657224 */ /* 0x000fe200078e0a65 */
[----:B------:R-:W-:Y:S01]  /*a960*/  ISETP.GT.U32.AND P0, PT, R249, R245, PT ;  /* 0x000000f5f900720c */ /* 0x000fe20003f04070 */
[----:B------:R-:W-:Y:S01]  /*a970*/  IMAD.HI.U32 R102, R250, R141, RZ ;  /* 0x0000008dfa667227 */ /* 0x000fe200078e00ff */
[----:B------:R-:W-:Y:S01]  /*a980*/  STL [R1+0x4a28], R97 ;  /* 0x004a286101007387 */ /* 0x000fe20000100800 */
[----:B------:R-:W-:Y:S02]  /*a990*/  IABS R124, R25 ;  /* 0x00000019007c7213 */ /* 0x000fe40000000000 */
[----:B------:R-:W-:Y:S01]  /*a9a0*/  @!P6 IMAD.IADD R99, R99, 0x1, -R249 ;  /* 0x000000016363e824 */ /* 0x000fe200078e0af9 */
[----:B------:R-:W-:Y:S01]  /*a9b0*/  STL [R1+0x4354], R29 ;  /* 0x0043541d01007387 */ /* 0x000fe20000100800 */
[----:B------:R-:W-:-:S02]  /*a9c0*/  IMAD R143, R249, R101, R143 ;  /* 0x00000065f98f7224 */ /* 0x000fc400078e028f */
[----:B------:R-:W-:Y:S01]  /*a9d0*/  IMAD.MOV R102, RZ, RZ, -R102 ;  /* 0x000000ffff667224 */ /* 0x000fe200078e0a66 */
[----:B------:R-:W-:Y:S01]  /*a9e0*/  ISETP.GT.U32.AND P6, PT, R249, R99, PT ;  /* 0x00000063f900720c */ /* 0x000fe20003fc4070 */
[----:B------:R-:W-:Y:S01]  /*a9f0*/  STL [R1+0x4350], R2 ;  /* 0x0043500201007387 */ /* 0x000fe20000100800 */
[----:B------:R-:W-:Y:S01]  /*aa00*/  IMAD.HI.U32 R100, R250, R124, RZ ;  /* 0x0000007cfa647227 */ /* 0x000fe200078e00ff */
[-C--:B------:R-:W-:Y:S02]  /*aa10*/  @!P0 IADD3 R245, PT, PT, R245, -R249.reuse, RZ ;  /* 0x800000f9f5f58210 */ /* 0x080fe40007ffe0ff */
[----:B------:R-:W-:Y:S01]  /*aa20*/  ISETP.GE.AND P0, PT, R4, RZ, PT ;  /* 0x000000ff0400720c */ /* 0x000fe20003f06270 */
[----:B------:R2:W-:Y:S01]  /*aa30*/  STL [R1+0x3bc], R23 ;  /* 0x0003bc1701007387 */ /* 0x0005e20000100800 */
[----:B------:R-:W-:Y:S02]  /*aa40*/  IMAD R141, R249, R102, R141 ;  /* 0x00000066f98d7224 */ /* 0x000fe400078e028d */
[----:B------:R-:W-:Y:S01]  /*aa50*/  IMAD.HI.U32 R103, R250, R98, RZ ;  /* 0x00000062fa677227 */ /* 0x000fe200078e00ff */
[----:B------:R-:W-:Y:S03]  /*aa60*/  STL [R1+0x434c], R31 ;  /* 0x00434c1f01007387 */ /* 0x000fe60000100800 */
[----:B------:R-:W-:Y:S01]  /*aa70*/  @!P6 IADD3 R99, PT, PT, R99, -R249, RZ ;  /* 0x800000f96363e210 */ /* 0x000fe20007ffe0ff */
[----:B------:R-:W-:Y:S01]  /*aa80*/  STL [R1+0x4348], R25 ;  /* 0x0043481901007387 */ /* 0x000fe20000100800 */
[----:B------:R-:W-:Y:S01]  /*aa90*/  ISETP.GE.AND P6, PT, R28, RZ, PT ;  /* 0x000000ff1c00720c */ /* 0x000fe20003fc6270 */
[----:B--2---:R-:W-:Y:S01]  /*aaa0*/  VIADD R23, R11, 0x11c ;  /* 0x0000011c0b177836 */ /* 0x004fe20000000000 */
[----:B------:R-:W-:Y:S01]  /*aab0*/  IADD3 R103, PT, PT, -R103, RZ, RZ ;  /* 0x000000ff67677210 */ /* 0x000fe20007ffe1ff */
[----:B------:R-:W-:Y:S01]  /*aac0*/  IMAD.MOV.U32 R30, RZ, RZ, R99 ;  /* 0x000000ffff1e7224 */ /* 0x000fe200078e0063 */
[----:B------:R-:W-:Y:S01]  /*aad0*/  IADD3 R28, PT, PT, R11, 0x11f, RZ ;  /* 0x0000011f0b1c7810 */ /* 0x000fe20007ffe0ff */
[----:B------:R-:W-:Y:S01]  /*aae0*/  @!P0 IMAD.MOV R245, RZ, RZ, -R245 ;  /* 0x000000fffff58224 */ /* 0x000fe200078e0af5 */
[----:B------:R-:W-:Y:S01]  /*aaf0*/  ISETP.GT.U32.AND P0, PT, R249, R107, PT ;  /* 0x0000006bf900720c */ /* 0x000fe20003f04070 */
[----:B------:R2:W-:Y:S01]  /*ab00*/  STL [R1+0x4344], R23 ;  /* 0x0043441701007387 */ /* 0x0005e20000100800 */
[----:B------:R-:W-:Y:S01]  /*ab10*/  IABS R101, R23 ;  /* 0x0000001700657213 */ /* 0x000fe20000000000 */
[----:B------:R-:W-:-:S02]  /*ab20*/  IMAD.MOV R100, RZ, RZ, -R100 ;  /* 0x000000ffff647224 */ /* 0x000fc400078e0a64 */
[----:B------:R-:W-:Y:S02]  /*ab30*/  VIADD R29, R11, 0x11e ;  /* 0x0000011e0b1d7836 */ /* 0x000fe40000000000 */
[----:B------:R-:W-:Y:S01]  /*ab40*/  @!P6 IMAD.MOV R30, RZ, RZ, -R30 ;  /* 0x000000ffff1ee224 */ /* 0x000fe200078e0a1e */
[----:B------:R-:W-:Y:S01]  /*ab50*/  ISETP.GT.U32.AND P6, PT, R249, R105, PT ;  /* 0x00000069f900720c */ /* 0x000fe20003fc4070 */
[----:B------:R-:W-:-:S04]  /*ab60*/  IMAD.HI.U32 R102, R250, R101, RZ ;  /* 0x00000065fa667227 */ /* 0x000fc800078e00ff */
[----:B------:R-:W-:Y:S01]  /*ab70*/  @!P0 IADD3 R107, PT, PT, R107, -R249, RZ ;  /* 0x800000f96b6b8210 */ /* 0x000fe20007ffe0ff */
[----:B--2---:R-:W-:Y:S02]  /*ab80*/  VIADD R23, R11, 0x11d ;  /* 0x0000011d0b177836 */ /* 0x004fe40000000000 */
[----:B------:R-:W-:Y:S01]  /*ab90*/  IMAD.MOV R102, RZ, RZ, -R102 ;  /* 0x000000ffff667224 */ /* 0x000fe200078e0a66 */
[C---:B------:R-:W-:Y:S01]  /*aba0*/  ISETP.GT.U32.AND P0, PT, R249.reuse, R107, PT ;  /* 0x0000006bf900720c */ /* 0x040fe20003f04070 */
[C---:B------:R-:W-:Y:S01]  /*abb0*/  IMAD R124, R249.reuse, R100, R124 ;  /* 0x00000064f97c7224 */ /* 0x040fe200078e027c */
[----:B------:R-:W-:Y:S01]  /*abc0*/  IABS R100, R23 ;  /* 0x0000001700647213 */ /* 0x000fe20000000000 */
[----:B------:R-:W-:Y:S01]  /*abd0*/  IMAD R99, R249, R102, R101 ;  /* 0x00000066f9637224 */ /* 0x000fe200078e0265 */
[----:B------:R-:W-:Y:S01]  /*abe0*/  IABS R101, R29 ;  /* 0x0000001d00657213 */ /* 0x000fe20000000000 */
[----:B------:R-:W-:Y:S01]  /*abf0*/  @!P6 IMAD.IADD R105, R105, 0x1, -R249 ;  /* 0x000000016969e824 */ /* 0x000fe200078e0af9 */
[----:B------:R-:W-:Y:S01]  /*ac00*/  IABS R102, R28 ;  /* 0x0000001c00667213 */ /* 0x000fe20000000000 */
[----:B------:R-:W-:-:S02]  /*ac10*/  IMAD R98, R249, R103, R98 ;  /* 0x00000067f9627224 */ /* 0x000fc400078e0262 */
[C---:B------:R-:W-:Y:S01]  /*ac20*/  IMAD.HI.U32 R104, R250.reuse, R100, RZ ;  /* 0x00000064fa687227 */ /* 0x040fe200078e00ff */
[----:B------:R-:W-:Y:S02]  /*ac30*/  ISETP.GT.U32.AND P6, PT, R249, R105, PT ;  /* 0x00000069f900720c */ /* 0x000fe40003fc4070 */
[----:B------:R-:W-:Y:S01]  /*ac40*/  STL [R1+0x4a2c], R98 ;  /* 0x004a2c6201007387 */ /* 0x000fe20000100800 */
[----:B------:R-:W-:-:S03]  /*ac50*/  IMAD.HI.U32 R108, R250, R101, RZ ;  /* 0x00000065fa6c7227 */ /* 0x000fc600078e00ff */
[----:B------:R2:W-:Y:S01]  /*ac60*/  STL [R1+0x4340], R23 ;  /* 0x0043401701007387 */ /* 0x0005e20000100800 */
[----:B------:R-:W-:Y:S02]  /*ac70*/  IMAD.MOV R104, RZ, RZ, -R104 ;  /* 0x000000ffff687224 */ /* 0x000fe400078e0a68 */
[----:B------:R-:W-:Y:S01]  /*ac80*/  IMAD.MOV R108, RZ, RZ, -R108 ;  /* 0x000000ffff6c7224 */ /* 0x000fe200078e0a6c */
[----:B------:R-:W-:Y:S01]  /*ac90*/  STL [R1+0x433c], R29 ;  /* 0x00433c1d01007387 */ /* 0x000fe20000100800 */
[----:B------:R-:W-:Y:S01]  /*aca0*/  @!P0 IMAD.IADD R107, R107, 0x1, -R249 ;  /* 0x000000016b6b8824 */ /* 0x000fe200078e0af9 */
[----:B------:R-:W-:Y:S01]  /*acb0*/  ISETP.GE.AND P0, PT, R8, RZ, PT ;  /* 0x000000ff0800720c */ /* 0x000fe20003f06270 */
[----:B------:R-:W-:Y:S01]  /*acc0*/  IMAD R100, R249, R104, R100 ;  /* 0x00000068f9647224 */ /* 0x000fe200078e0264 */
[----:B------:R-:W-:Y:S01]  /*acd0*/  @!P6 IADD3 R105, PT, PT, R105, -R249, RZ ;  /* 0x800000f96969e210 */ /* 0x000fe20007ffe0ff */
[----:B------:R-:W-:Y:S01]  /*ace0*/  STL [R1+0x4338], R28 ;  /* 0x0043381c01007387 */ /* 0x000fe20000100800 */
[----:B------:R-:W-:Y:S01]  /*acf0*/  ISETP.GE.AND P6, PT, R16, RZ, PT ;  /* 0x000000ff1000720c */ /* 0x000fe20003fc6270 */
[----:B------:R-:W-:Y:S01]  /*ad00*/  IMAD R101, R249, R108, R101 ;  /* 0x0000006cf9657224 */ /* 0x000fe200078e0265 */
[C---:B--2---:R-:W-:Y:S01]  /*ad10*/  IADD3 R23, PT, PT, R11.reuse, 0x120, RZ ;  /* 0x000001200b177810 */ /* 0x044fe20007ffe0ff */
[----:B------:R-:W-:Y:S01]  /*ad20*/  IMAD.MOV.U32 R72, RZ, RZ, R105 ;  /* 0x000000ffff487224 */ /* 0x000fe200078e0069 */
[C---:B------:R-:W-:Y:S01]  /*ad30*/  IADD3 R8, PT, PT, R11.reuse, 0x129, RZ ;  /* 0x000001290b087810 */ /* 0x040fe20007ffe0ff */
[----:B------:R-:W-:Y:S01]  /*ad40*/  IMAD.HI.U32 R106, R250, R102, RZ ;  /* 0x00000066fa6a7227 */ /* 0x000fe200078e00ff */
[----:B------:R-:W-:Y:S01]  /*ad50*/  IABS R103, R23 ;  /* 0x0000001700677213 */ /* 0x000fe20000000000 */
[----:B------:R2:W-:Y:S01]  /*ad60*/  STL [R1+0x4334], R23 ;  /* 0x0043341701007387 */ /* 0x0005e20000100800 */
[----:B------:R-:W-:Y:S01]  /*ad70*/  IABS R151, R8 ;  /* 0x0000000800977213 */ /* 0x000fe20000000000 */
[----:B------:R-:W-:Y:S01]  /*ad80*/  VIADD R4, R11, 0x122 ;  /* 0x000001220b047836 */ /* 0x000fe20000000000 */
[----:B------:R-:W-:Y:S01]  /*ad90*/  IADD3 R106, PT, PT, -R106, RZ, RZ ;  /* 0x000000ff6a6a7210 */ /* 0x000fe20007ffe1ff */
[----:B------:R-:W-:Y:S01]  /*ada0*/  STL [R1+0x3b4], R30 ;  /* 0x0003b41e01007387 */ /* 0x000fe20000100800 */
[----:B------:R-:W-:Y:S01]  /*adb0*/  IMAD.HI.U32 R104, R250, R103, RZ ;  /* 0x00000067fa687227 */ /* 0x000fe200078e00ff */
[----:B------:R-:W-:-:S02]  /*adc0*/  @!P6 IADD3 R72, PT, PT, -R72, RZ, RZ ;  /* 0x000000ff4848e210 */ /* 0x000fc40007ffe1ff */
[C---:B------:R-:W-:Y:S01]  /*add0*/  ISETP.GT.U32.AND P6, PT, R249.reuse, R244, PT ;  /* 0x000000f4f900720c */ /* 0x040fe20003fc4070 */
[----:B------:R-:W-:Y:S01]  /*ade0*/  STL [R1+0x4a30], R99 ;  /* 0x004a306301007387 */ /* 0x000fe20000100800 */
[----:B------:R-:W-:Y:S01]  /*adf0*/  IMAD R102, R249, R106, R102 ;  /* 0x0000006af9667224 */ /* 0x000fe200078e0266 */
[C---:B--2---:R-:W-:Y:S01]  /*ae00*/  IADD3 R23, PT, PT, R11.reuse, 0x121, RZ ;  /* 0x000001210b177810 */ /* 0x044fe20007ffe0ff */
[----:B------:R-:W-:Y:S01]  /*ae10*/  IMAD.MOV R104, RZ, RZ, -R104 ;  /* 0x000000ffff687224 */ /* 0x000fe200078e0a68 */
[----:B------:R-:W-:Y:S01]  /*ae20*/  STL [R1+0x4a34], R100 ;  /* 0x004a346401007387 */ /* 0x000fe20000100800 */
[----:B------:R-:W-:Y:S01]  /*ae30*/  VIADD R28, R11, 0x124 ;  /* 0x000001240b1c7836 */ /* 0x000fe20000000000 */
[----:B------:R-:W-:Y:S01]  /*ae40*/  IABS R150, R4 ;  /* 0x0000000400967213 */ /* 0x000fe20000000000 */
[----:B------:R-:W-:Y:S01]  /*ae50*/  IMAD R103, R249, R104, R103 ;  /* 0x00000068f9677224 */ /* 0x000fe200078e0267 */
[----:B------:R2:W-:Y:S01]  /*ae60*/  STL [R1+0x4a38], R101 ;  /* 0x004a386501007387 */ /* 0x0005e20000100800 */
[----:B------:R-:W-:Y:S01]  /*ae70*/  IABS R104, R23 ;  /* 0x0000001700687213 */ /* 0x000fe20000000000 */
[----:B------:R-:W-:Y:S01]  /*ae80*/  VIADD R16, R11, 0x125 ;  /* 0x000001250b107836 */ /* 0x000fe20000000000 */
[----:B------:R-:W-:Y:S01]  /*ae90*/  IABS R105, R28 ;  /* 0x0000001c00697213 */ /* 0x000fe20000000000 */
[----:B------:R-:W-:Y:S01]  /*aea0*/  STL [R1+0x4a3c], R102 ;  /* 0x004a3c6601007387 */ /* 0x000fe20000100800 */
[----:B------:R-:W-:Y:S01]  /*aeb0*/  @!P6 IADD3 R244, PT, PT, R244, -R249, RZ ;  /* 0x800000f9f4f4e210 */ /* 0x000fe20007ffe0ff */
[----:B------:R-:W-:Y:S01]  /*aec0*/  IMAD.HI.U32 R108, R250, R104, RZ ;  /* 0x00000068fa6c7227 */ /* 0x000fe200078e00ff */
[----:B------:R-:W-:Y:S01]  /*aed0*/  IABS R106, R16 ;  /* 0x00000010006a7213 */ /* 0x000fe20000000000 */
[----:B------:R3:W-:Y:S01]  /*aee0*/  STL [R1+0x4330], R23 ;  /* 0x0043301701007387 */ /* 0x0007e20000100800 */
[----:B------:R-:W-:Y:S01]  /*aef0*/  ISETP.GT.U32.AND P6, PT, R249, R244, PT ;  /* 0x000000f4f900720c */ /* 0x000fe20003fc4070 */
[----:B--2---:R-:W-:-:S02]  /*af00*/  IMAD.MOV.U32 R101, RZ, RZ, R107 ;  /* 0x000000ffff657224 */ /* 0x004fc400078e006b */
[----:B------:R-:W-:Y:S01]  /*af10*/  STL [R1+0x4a40], R103 ;  /* 0x004a406701007387 */ /* 0x000fe20000100800 */
[----:B------:R-:W-:Y:S02]  /*af20*/  IMAD.MOV R108, RZ, RZ, -R108 ;  /* 0x000000ffff6c7224 */ /* 0x000fe400078e0a6c */
[----:B------:R-:W-:Y:S01]  /*af30*/  @!P0 IMAD.MOV R101, RZ, RZ, -R101 ;  /* 0x000000ffff658224 */ /* 0x000fe200078e0a65 */
[C---:B------:R-:W-:Y:S01]  /*af40*/  ISETP.GT.U32.AND P0, PT, R249.reuse, R110, PT ;  /* 0x0000006ef900720c */ /* 0x040fe20003f04070 */
[----:B------:R-:W-:Y:S01]  /*af50*/  IMAD R104, R249, R108, R104 ;  /* 0x0000006cf9687224 */ /* 0x000fe200078e0268 */
[----:B------:R-:W-:Y:S01]  /*af60*/  STL [R1+0x432c], R4 ;  /* 0x00432c0401007387 */ /* 0x000fe20000100800 */
[----:B---3--:R-:W-:Y:S02]  /*af70*/  VIADD R23, R11, 0x123 ;  /* 0x000001230b177836 */ /* 0x008fe40000000000 */
[----:B------:R-:W-:-:S03]  /*af80*/  IMAD.HI.U32 R109, R250, R105, RZ ;  /* 0x00000069fa6d7227 */ /* 0x000fc600078e00ff */
[----:B------:R-:W-:Y:S01]  /*af90*/  STL [R1+0x4328], R23 ;  /* 0x0043281701007387 */ /* 0x000fe20000100800 */
[----:B------:R-:W-:Y:S01]  /*afa0*/  @!P6 IMAD.IADD R244, R244, 0x1, -R249 ;  /* 0x00000001f4f4e824 */ /* 0x000fe200078e0af9 */
[----:B------:R-:W-:Y:S01]  /*afb0*/  ISETP.GE.AND P6, PT, R33, RZ, PT ;  /* 0x000000ff2100720c */ /* 0x000fe20003fc6270 */
[----:B------:R-:W-:Y:S01]  /*afc0*/  IMAD.MOV R109, RZ, RZ, -R109 ;  /* 0x000000ffff6d7224 */ /* 0x000fe200078e0a6d */
[----:B------:R2:W-:Y:S01]  /*afd0*/  STL [R1+0x4324], R28 ;  /* 0x0043241c01007387 */ /* 0x0005e20000100800 */
[----:B------:R-:W-:Y:S01]  /*afe0*/  @!P0 IADD3 R110, PT, PT, R110, -R249, RZ ;  /* 0x800000f96e6e8210 */ /* 0x000fe20007ffe0ff */
[----:B------:R-:W-:Y:S01]  /*aff0*/  IMAD.HI.U32 R112, R250, R150, RZ ;  /* 0x00000096fa707227 */ /* 0x000fe200078e00ff */
[----:B------:R-:W-:Y:S01]  /*b000*/  IABS R149, R23 ;  /* 0x0000001700957213 */ /* 0x000fe20000000000 */
[----:B------:R3:W-:Y:S01]  /*b010*/  STL [R1+0x4320], R16 ;  /* 0x0043201001007387 */ /* 0x0007e20000100800 */
[C---:B------:R-:W-:Y:S01]  /*b020*/  ISETP.GT.U32.AND P0, PT, R249.reuse, R110, PT ;  /* 0x0000006ef900720c */ /* 0x040fe20003f04070 */
[----:B------:R-:W-:Y:S01]  /*b030*/  IMAD R105, R249, R109, R105 ;  /* 0x0000006df9697224 */ /* 0x000fe200078e0269 */
[C---:B------:R-:W-:Y:S01]  /*b040*/  IADD3 R33, PT, PT, R11.reuse, 0x134, RZ ;  /* 0x000001340b217810 */ /* 0x040fe20007ffe0ff */
[----:B------:R-:W-:Y:S01]  /*b050*/  STL [R1+0x4a44], R104 ;  /* 0x004a446801007387 */ /* 0x000fe20000100800 */
[----:B------:R-:W-:Y:S01]  /*b060*/  IMAD.MOV R112, RZ, RZ, -R112 ;  /* 0x000000ffff707224 */ /* 0x000fe200078e0a70 */
[----:B--2---:R-:W-:Y:S01]  /*b070*/  IADD3 R28, PT, PT, R11, 0x127, RZ ;  /* 0x000001270b1c7810 */ /* 0x004fe20007ffe0ff */
[----:B------:R-:W-:Y:S01]  /*b080*/  @!P6 IMAD.MOV R244, RZ, RZ, -R244 ;  /* 0x000000fffff4e224 */ /* 0x000fe200078e0af4 */
[C---:B------:R-:W-:Y:S01]  /*b090*/  ISETP.GT.U32.AND P6, PT, R249.reuse, R115, PT ;  /* 0x00000073f900720c */ /* 0x040fe20003fc4070 */
[----:B------:R-:W-:Y:S01]  /*b0a0*/  STL [R1+0x4a48], R105 ;  /* 0x004a486901007387 */ /* 0x000fe20000100800 */
[----:B------:R-:W-:-:S02]  /*b0b0*/  IMAD R150, R249, R112, R150 ;  /* 0x00000070f9967224 */ /* 0x000fc400078e0296 */
[----:B------:R-:W-:-:S04]  /*b0c0*/  IMAD.HI.U32 R111, R250, R149, RZ ;  /* 0x00000095fa6f7227 */ /* 0x000fc800078e00ff */
[----:B------:R-:W-:Y:S01]  /*b0d0*/  @!P0 IMAD.IADD R110, R110, 0x1, -R249 ;  /* 0x000000016e6e8824 */ /* 0x000fe200078e0af9 */
[----:B------:R-:W-:Y:S01]  /*b0e0*/  ISETP.GE.AND P0, PT, R27, RZ, PT ;  /* 0x000000ff1b00720c */ /* 0x000fe20003f06270 */
[----:B------:R-:W-:Y:S02]  /*b0f0*/  IMAD.MOV R111, RZ, RZ, -R111 ;  /* 0x000000ffff6f7224 */ /* 0x000fe400078e0a6f */
[----:B------:R-:W-:Y:S01]  /*b100*/  IMAD.MOV.U32 R73, RZ, RZ, R110 ;  /* 0x000000ffff497224 */ /* 0x000fe200078e006e */
[----:B------:R-:W-:Y:S01]  /*b110*/  @!P6 IADD3 R115, PT, PT, R115, -R249, RZ ;  /* 0x800000f97373e210 */ /* 0x000fe20007ffe0ff */
[C---:B------:R-:W-:Y:S02]  /*b120*/  IMAD R149, R249.reuse, R111, R149 ;  /* 0x0000006ff9957224 */ /* 0x040fe400078e0295 */
[----:B------:R-:W-:Y:S01]  /*b130*/  IMAD.HI.U32 R111, R250, R151, RZ ;  /* 0x00000097fa6f7227 */ /* 0x000fe200078e00ff */
[----:B------:R-:W-:-:S03]  /*b140*/  ISETP.GT.U32.AND P6, PT, R249, R115, PT ;  /* 0x00000073f900720c */ /* 0x000fc60003fc4070 */
[----:B------:R-:W-:Y:S02]  /*b150*/  IMAD.MOV R111, RZ, RZ, -R111 ;  /* 0x000000ffff6f7224 */ /* 0x000fe400078e0a6f */
[----:B------:R-:W-:Y:S01]  /*b160*/  @!P0 IMAD.MOV R73, RZ, RZ, -R73 ;  /* 0x000000ffff498224 */ /* 0x000fe200078e0a49 */
[----:B------:R-:W-:Y:S01]  /*b170*/  ISETP.GT.U32.AND P0, PT, R249, R243, PT ;  /* 0x000000f3f900720c */ /* 0x000fe20003f04070 */
[----:B------:R-:W-:Y:S02]  /*b180*/  VIADD R30, R11, 0x12a ;  /* 0x0000012a0b1e7836 */ /* 0x000fe40000000000 */
[----:B------:R-:W-:Y:S02]  /*b190*/  IMAD R151, R249, R111, R151 ;  /* 0x0000006ff9977224 */ /* 0x000fe400078e0297 */
[----:B------:R-:W-:Y:S01]  /*b1a0*/  IMAD.HI.U32 R108, R250, R106, RZ ;  /* 0x0000006afa6c7227 */ /* 0x000fe200078e00ff */
[----:B------:R-:W-:-:S03]  /*b1b0*/  IABS R158, R30 ;  /* 0x0000001e009e7213 */ /* 0x000fc60000000000 */
[--C-:B------:R-:W-:Y:S01]  /*b1c0*/  @!P6 IMAD.IADD R115, R115, 0x1, -R249.reuse ;  /* 0x000000017373e824 */ /* 0x100fe200078e0af9 */
[----:B------:R-:W-:Y:S01]  /*b1d0*/  ISETP.GE.AND P6, PT, R15, RZ, PT ;  /* 0x000000ff0f00720c */ /* 0x000fe20003fc6270 */
[----:B------:R-:W-:Y:S01]  /*b1e0*/  IMAD.HI.U32 R111, R250, R158, RZ ;  /* 0x0000009efa6f7227 */ /* 0x000fe200078e00ff */
[----:B------:R-:W-:Y:S02]  /*b1f0*/  IADD3 R108, PT, PT, -R108, RZ, RZ ;  /* 0x000000ff6c6c7210 */ /* 0x000fe40007ffe1ff */
[----:B------:R-:W-:Y:S01]  /*b200*/  MOV R102, R115 ;  /* 0x0000007300667202 */ /* 0x000fe20000000f00 */
[----:B------:R-:W-:Y:S01]  /*b210*/  @!P0 IMAD.IADD R243, R243, 0x1, -R249 ;  /* 0x00000001f3f38824 */ /* 0x000fe200078e0af9 */
[----:B------:R-:W-:Y:S01]  /*b220*/  IADD3 R111, PT, PT, -R111, RZ, RZ ;  /* 0x000000ff6f6f7210 */ /* 0x000fe20007ffe1ff */
[----:B------:R-:W-:Y:S01]  /*b230*/  IMAD R106, R249, R108, R106 ;  /* 0x0000006cf96a7224 */ /* 0x000fe200078e026a */
[----:B------:R-:W-:Y:S01]  /*b240*/  IABS R108, R28 ;  /* 0x0000001c006c7213 */ /* 0x000fe20000000000 */
[----:B------:R-:W-:Y:S01]  /*b250*/  VIADD R29, R11, 0x126 ;  /* 0x000001260b1d7836 */ /* 0x000fe20000000000 */
[C---:B------:R-:W-:Y:S01]  /*b260*/  ISETP.GT.U32.AND P0, PT, R249.reuse, R243, PT ;  /* 0x000000f3f900720c */ /* 0x040fe20003f04070 */
[C---:B------:R-:W-:Y:S01]  /*b270*/  IMAD R158, R249.reuse, R111, R158 ;  /* 0x0000006ff99e7224 */ /* 0x040fe200078e029e */
[----:B------:R-:W-:Y:S01]  /*b280*/  STL [R1+0x4a4c], R106 ;  /* 0x004a4c6a01007387 */ /* 0x000fe20000100800 */
[----:B------:R-:W-:Y:S01]  /*b290*/  @!P6 IMAD.MOV R102, RZ, RZ, -R102 ;  /* 0x000000ffff66e224 */ /* 0x000fe200078e0a66 */
[----:B------:R-:W-:Y:S01]  /*b2a0*/  ISETP.GT.U32.AND P6, PT, R249, R116, PT ;  /* 0x00000074f900720c */ /* 0x000fe20003fc4070 */
[----:B---3--:R-:W-:Y:S01]  /*b2b0*/  VIADD R16, R11, 0x128 ;  /* 0x000001280b107836 */ /* 0x008fe20000000000 */
[----:B------:R-:W-:Y:S01]  /*b2c0*/  STL [R1+0x431c], R29 ;  /* 0x00431c1d01007387 */ /* 0x000fe20000100800 */
[----:B------:R-:W-:Y:S01]  /*b2d0*/  IMAD.HI.U32 R113, R250, R108, RZ ;  /* 0x0000006cfa717227 */ /* 0x000fe200078e00ff */
[----:B------:R-:W-:-:S02]  /*b2e0*/  IABS R107, R29 ;  /* 0x0000001d006b7213 */ /* 0x000fc40000000000 */
[----:B------:R-:W-:Y:S01]  /*b2f0*/  STL [R1+0x4318], R28 ;  /* 0x0043181c01007387 */ /* 0x000fe20000100800 */
[----:B------:R-:W-:Y:S01]  /*b300*/  IABS R109, R16 ;  /* 0x00000010006d7213 */ /* 0x000fe20000000000 */
[----:B------:R-:W-:Y:S02]  /*b310*/  IMAD.MOV R113, RZ, RZ, -R113 ;  /* 0x000000ffff717224 */ /* 0x000fe400078e0a71 */
[--C-:B------:R-:W-:Y:S01]  /*b320*/  @!P0 IMAD.IADD R243, R243, 0x1, -R249.reuse ;  /* 0x00000001f3f38824 */ /* 0x100fe200078e0af9 */
[----:B------:R-:W-:Y:S01]  /*b330*/  ISETP.GE.AND P0, PT, R3, RZ, PT ;  /* 0x000000ff0300720c */ /* 0x000fe20003f06270 */
[----:B------:R2:W-:Y:S01]  /*b340*/  STL [R1+0x4314], R16 ;  /* 0x0043141001007387 */ /* 0x0005e20000100800 */
[----:B------:R-:W-:Y:S01]  /*b350*/  @!P6 IMAD.IADD R116, R116, 0x1, -R249 ;  /* 0x000000017474e824 */ /* 0x000fe200078e0af9 */
[----:B------:R-:W-:Y:S01]  /*b360*/  IADD3 R3, PT, PT, R11, 0x132, RZ ;  /* 0x000001320b037810 */ /* 0x000fe20007ffe0ff */
[----:B------:R-:W-:Y:S01]  /*b370*/  IMAD.HI.U32 R112, R250, R109, RZ ;  /* 0x0000006dfa707227 */ /* 0x000fe200078e00ff */
[----:B------:R-:W-:Y:S02]  /*b380*/  STL [R1+0x4310], R8 ;  /* 0x0043100801007387 */ /* 0x000fe40000100800 */
[C---:B------:R-:W-:Y:S01]  /*b390*/  ISETP.GT.U32.AND P6, PT, R249.reuse, R116, PT ;  /* 0x00000074f900720c */ /* 0x040fe20003fc4070 */
[----:B------:R-:W-:Y:S01]  /*b3a0*/  IMAD R108, R249, R113, R108 ;  /* 0x00000071f96c7224 */ /* 0x000fe200078e026c */
[----:B------:R-:W-:Y:S01]  /*b3b0*/  IADD3 R112, PT, PT, -R112, RZ, RZ ;  /* 0x000000ff70707210 */ /* 0x000fe20007ffe1ff */
[C---:B------:R-:W-:Y:S01]  /*b3c0*/  VIADD R27, R11.reuse, 0x12e ;  /* 0x0000012e0b1b7836 */ /* 0x040fe20000000000 */
[C---:B--2---:R-:W-:Y:S01]  /*b3d0*/  IADD3 R16, PT, PT, R11.reuse, 0x12b, RZ ;  /* 0x0000012b0b107810 */ /* 0x044fe20007ffe0ff */
[----:B------:R-:W-:Y:S01]  /*b3e0*/  VIADD R29, R11, 0x12c ;  /* 0x0000012c0b1d7836 */ /* 0x000fe20000000000 */
[----:B------:R-:W-:Y:S01]  /*b3f0*/  IABS R155, R3 ;  /* 0x00000003009b7213 */ /* 0x000fe20000000000 */
[----:B------:R-:W-:Y:S01]  /*b400*/  @!P0 IMAD.MOV R243, RZ, RZ, -R243 ;  /* 0x000000fffff38224 */ /* 0x000fe200078e0af3 */
[----:B------:R-:W-:Y:S01]  /*b410*/  ISETP.GT.U32.AND P0, PT, R249, R120, PT ;  /* 0x00000078f900720c */ /* 0x000fe20003f04070 */
[----:B------:R-:W-:Y:S01]  /*b420*/  VIADD R28, R11, 0x12d ;  /* 0x0000012d0b1c7836 */ /* 0x000fe20000000000 */
[----:B------:R-:W-:Y:S01]  /*b430*/  IABS R156, R16 ;  /* 0x00000010009c7213 */ /* 0x000fe20000000000 */
[----:B------:R-:W-:Y:S01]  /*b440*/  IMAD.HI.U32 R114, R250, R107, RZ ;  /* 0x0000006bfa727227 */ /* 0x000fe200078e00ff */
[----:B------:R-:W-:Y:S01]  /*b450*/  IABS R110, R29 ;  /* 0x0000001d006e7213 */ /* 0x000fe20000000000 */
[----:B------:R-:W-:Y:S01]  /*b460*/  STL [R1+0x430c], R30 ;  /* 0x00430c1e01007387 */ /* 0x000fe20000100800 */
[----:B------:R-:W-:Y:S01]  /*b470*/  IABS R111, R28 ;  /* 0x0000001c006f7213 */ /* 0x000fe20000000000 */
[----:B------:R-:W-:Y:S01]  /*b480*/  @!P6 IMAD.IADD R116, R116, 0x1, -R249 ;  /* 0x000000017474e824 */ /* 0x000fe200078e0af9 */
[----:B------:R-:W-:Y:S01]  /*b490*/  ISETP.GE.AND P6, PT, R7, RZ, PT ;  /* 0x000000ff0700720c */ /* 0x000fe20003fc6270 */
[----:B------:R-:W-:-:S04]  /*b4a0*/  IMAD.HI.U32 R113, R250, R156, RZ ;  /* 0x0000009cfa717227 */ /* 0x000fc800078e00ff */
[----:B------:R-:W-:Y:S01]  /*b4b0*/  IMAD.MOV.U32 R74, RZ, RZ, R116 ;  /* 0x000000ffff4a7224 */ /* 0x000fe200078e0074 */
[----:B------:R-:W-:Y:S01]  /*b4c0*/  IADD3 R113, PT, PT, -R113, RZ, RZ ;  /* 0x000000ff71717210 */ /* 0x000fe20007ffe1ff */
[----:B------:R-:W-:Y:S01]  /*b4d0*/  @!P0 IMAD.IADD R120, R120, 0x1, -R249 ;  /* 0x0000000178788824 */ /* 0x000fe200078e0af9 */
[----:B------:R-:W-:Y:S01]  /*b4e0*/  IABS R116, R33 ;  /* 0x0000002100747213 */ /* 0x000fe20000000000 */
[C---:B------:R-:W-:Y:S01]  /*b4f0*/  IMAD R109, R249.reuse, R112, R109 ;  /* 0x00000070f96d7224 */ /* 0x040fe200078e026d */
[----:B------:R-:W-:Y:S01]  /*b500*/  IABS R112, R27 ;  /* 0x0000001b00707213 */ /* 0x000fe20000000000 */
[----:B------:R-:W-:Y:S01]  /*b510*/  IMAD.MOV R114, RZ, RZ, -R114 ;  /* 0x000000ffff727224 */ /* 0x000fe200078e0a72 */
[C---:B------:R-:W-:Y:S01]  /*b520*/  ISETP.GT.U32.AND P0, PT, R249.reuse, R120, PT ;  /* 0x00000078f900720c */ /* 0x040fe20003f04070 */
[C---:B------:R-:W-:Y:S01]  /*b530*/  IMAD R156, R249.reuse, R113, R156 ;  /* 0x00000071f99c7224 */ /* 0x040fe200078e029c */
[----:B------:R-:W-:Y:S01]  /*b540*/  @!P6 IADD3 R74, PT, PT, -R74, RZ, RZ ;  /* 0x000000ff4a4ae210 */ /* 0x000fe20007ffe1ff */
[----:B------:R-:W-:Y:S01]  /*b550*/  IMAD.HI.U32 R113, R250, R112, RZ ;  /* 0x00000070fa717227 */ /* 0x000fe200078e00ff */
[----:B------:R-:W-:-:S03]  /*b560*/  ISETP.GT.U32.AND P6, PT, R249, R242, PT ;  /* 0x000000f2f900720c */ /* 0x000fc60003fc4070 */
[----:B------:R-:W-:Y:S01]  /*b570*/  IMAD R107, R249, R114, R107 ;  /* 0x00000072f96b7224 */ /* 0x000fe200078e026b */
[----:B------:R-:W-:Y:S01]  /*b580*/  IADD3 R113, PT, PT, -R113, RZ, RZ ;  /* 0x000000ff71717210 */ /* 0x000fe20007ffe1ff */
[----:B------:R-:W-:-:S03]  /*b590*/  IMAD.HI.U32 R117, R250, R110, RZ ;  /* 0x0000006efa757227 */ /* 0x000fc600078e00ff */
[----:B------:R-:W-:Y:S01]  /*b5a0*/  STL [R1+0x4a50], R107 ;  /* 0x004a506b01007387 */ /* 0x000fe20000100800 */
[----:B------:R-:W-:Y:S01]  /*b5b0*/  @!P0 IADD3 R120, PT, PT, R120, -R249, RZ ;  /* 0x800000f978788210 */ /* 0x000fe20007ffe0ff */
[----:B------:R-:W-:Y:S01]  /*b5c0*/  IMAD.HI.U32 R114, R250, R111, RZ ;  /* 0x0000006ffa727227 */ /* 0x000fe200078e00ff */
[----:B------:R-:W-:Y:S01]  /*b5d0*/  ISETP.GE.AND P0, PT, R34, RZ, PT ;  /* 0x000000ff2200720c */ /* 0x000fe20003f06270 */
[----:B------:R-:W-:Y:S02]  /*b5e0*/  STL [R1+0x4a54], R108 ;  /* 0x004a546c01007387 */ /* 0x000fe40000100800 */
[----:B------:R-:W-:Y:S02]  /*b5f0*/  @!P6 IMAD.IADD R242, R242, 0x1, -R249 ;  /* 0x00000001f2f2e824 */ /* 0x000fe400078e0af9 */
[----:B------:R-:W-:Y:S01]  /*b600*/  IMAD.MOV.U32 R103, RZ, RZ, R120 ;  /* 0x000000ffff677224 */ /* 0x000fe200078e0078 */
[----:B------:R-:W-:Y:S01]  /*b610*/  STL [R1+0x4a58], R109 ;  /* 0x004a586d01007387 */ /* 0x000fe20000100800 */
[----:B------:R-:W-:Y:S01]  /*b620*/  IMAD.MOV R115, RZ, RZ, -R117 ;  /* 0x000000ffff737224 */ /* 0x000fe200078e0a75 */
[----:B------:R-:W-:Y:S01]  /*b630*/  ISETP.GT.U32.AND P6, PT, R249, R242, PT ;  /* 0x000000f2f900720c */ /* 0x000fe20003fc4070 */
[----:B------:R-:W-:Y:S01]  /*b640*/  IMAD.MOV R114, RZ, RZ, -R114 ;  /* 0x000000ffff727224 */ /* 0x000fe200078e0a72 */
[----:B------:R-:W-:Y:S01]  /*b650*/  STL [R1+0x4308], R16 ;  /* 0x0043081001007387 */ /* 0x000fe20000100800 */
[----:B------:R-:W-:-:S02]  /*b660*/  VIADD R15, R11, 0x12f ;  /* 0x0000012f0b0f7836 */ /* 0x000fc40000000000 */
[----:B------:R-:W-:Y:S01]  /*b670*/  @!P0 IADD3 R103, PT, PT, -R103, RZ, RZ ;  /* 0x000000ff67678210 */ /* 0x000fe20007ffe1ff */
[----:B------:R-:W-:Y:S01]  /*b680*/  IMAD.HI.U32 R118, R250, R155, RZ ;  /* 0x0000009bfa767227 */ /* 0x000fe200078e00ff */
[C---:B------:R-:W-:Y:S01]  /*b690*/  ISETP.GT.U32.AND P0, PT, R249.reuse, R128, PT ;  /* 0x00000080f900720c */ /* 0x040fe20003f04070 */
[----:B------:R-:W-:Y:S02]  /*b6a0*/  STL [R1+0x4304], R29 ;  /* 0x0043041d01007387 */ /* 0x000fe40000100800 */
[C---:B------:R-:W-:Y:S01]  /*b6b0*/  IMAD R110, R249.reuse, R115, R110 ;  /* 0x00000073f96e7224 */ /* 0x040fe200078e026e */
[----:B------:R-:W-:Y:S01]  /*b6c0*/  IADD3 R118, PT, PT, -R118, RZ, RZ ;  /* 0x000000ff76767210 */ /* 0x000fe20007ffe1ff */
[C---:B------:R-:W-:Y:S01]  /*b6d0*/  IMAD R111, R249.reuse, R114, R111 ;  /* 0x00000072f96f7224 */ /* 0x040fe200078e026f */
[----:B------:R-:W-:Y:S01]  /*b6e0*/  @!P6 IADD3 R242, PT, PT, R242, -R249, RZ ;  /* 0x800000f9f2f2e210 */ /* 0x000fe20007ffe0ff */
[----:B------:R-:W-:Y:S01]  /*b6f0*/  IMAD R112, R249, R113, R112 ;  /* 0x00000071f9707224 */ /* 0x000fe200078e0270 */
[----:B------:R-:W-:Y:S01]  /*b700*/  ISETP.GE.AND P6, PT, R13, RZ, PT ;  /* 0x000000ff0d00720c */ /* 0x000fe20003fc6270 */
[----:B------:R2:W-:Y:S01]  /*b710*/  STL [R1+0x4300], R28 ;  /* 0x0043001c01007387 */ /* 0x0005e20000100800 */
[----:B------:R-:W-:Y:S01]  /*b720*/  IABS R113, R15 ;  /* 0x0000000f00717213 */ /* 0x000fe20000000000 */
[----:B------:R-:W-:-:S02]  /*b730*/  IMAD R155, R249, R118, R155 ;  /* 0x00000076f99b7224 */ /* 0x000fc400078e029b */
[----:B------:R-:W-:Y:S01]  /*b740*/  @!P0 IADD3 R128, PT, PT, R128, -R249, RZ ;  /* 0x800000f980808210 */ /* 0x000fe20007ffe0ff */
[----:B------:R3:W-:Y:S01]  /*b750*/  STL [R1+0x42fc], R27 ;  /* 0x0042fc1b01007387 */ /* 0x0007e20000100800 */
[----:B------:R-:W-:Y:S02]  /*b760*/  IMAD.HI.U32 R117, R250, R113, RZ ;  /* 0x00000071fa757227 */ /* 0x000fe400078e00ff */
[----:B------:R-:W-:Y:S01]  /*b770*/  ISETP.GT.U32.AND P0, PT, R249, R128, PT ;  /* 0x00000080f900720c */ /* 0x000fe20003f04070 */
[----:B------:R-:W-:Y:S01]  /*b780*/  STL [R1+0x4a5c], R110 ;  /* 0x004a5c6e01007387 */ /* 0x000fe20000100800 */
[C---:B--2---:R-:W-:Y:S01]  /*b790*/  IADD3 R28, PT, PT, R11.reuse, 0x130, RZ ;  /* 0x000001300b1c7810 */ /* 0x044fe20007ffe0ff */
[----:B------:R-:W-:Y:S01]  /*b7a0*/  VIADD R29, R11, 0x135 ;  /* 0x000001350b1d7836 */ /* 0x000fe20000000000 */
[----:B------:R-:W-:Y:S01]  /*b7b0*/  IADD3 R117, PT, PT, -R117, RZ, RZ ;  /* 0x000000ff75757210 */ /* 0x000fe20007ffe1ff */
[----:B------:R-:W-:Y:S01]  /*b7c0*/  @!P6 IMAD.MOV R242, RZ, RZ, -R242 ;  /* 0x000000fffff2e224 */ /* 0x000fe200078e0af2 */
[----:B------:R-:W-:Y:S01]  /*b7d0*/  ISETP.GT.U32.AND P6, PT, R249, R129, PT ;  /* 0x00000081f900720c */ /* 0x000fe20003fc4070 */
[----:B------:R-:W-:Y:S01]  /*b7e0*/  STL [R1+0x4a60], R111 ;  /* 0x004a606f01007387 */ /* 0x000fe20000100800 */
[----:B---3--:R-:W-:Y:S01]  /*b7f0*/  VIADD R27, R11, 0x131 ;  /* 0x000001310b1b7836 */ /* 0x008fe20000000000 */
[----:B------:R-:W-:Y:S01]  /*b800*/  IABS R114, R28 ;  /* 0x0000001c00727213 */ /* 0x000fe20000000000 */
[----:B------:R-:W-:Y:S01]  /*b810*/  IMAD R113, R249, R117, R113 ;  /* 0x00000075f9717224 */ /* 0x000fe200078e0271 */
[----:B------:R2:W-:Y:S01]  /*b820*/  STL [R1+0x42f8], R15 ;  /* 0x0042f80f01007387 */ /* 0x0005e20000100800 */
[----:B------:R-:W-:Y:S01]  /*b830*/  VIADD R7, R11, 0x138 ;  /* 0x000001380b077836 */ /* 0x000fe20000000000 */
[----:B------:R-:W-:Y:S01]  /*b840*/  @!P0 IADD3 R128, PT, PT, R128, -R249, RZ ;  /* 0x800000f980808210 */ /* 0x000fe20007ffe0ff */
[----:B------:R-:W-:Y:S01]  /*b850*/  IMAD.HI.U32 R121, R250, R114, RZ ;  /* 0x00000072fa797227 */ /* 0x000fe200078e00ff */
[----:B------:R-:W-:Y:S01]  /*b860*/  ISETP.GE.AND P0, PT, R12, RZ, PT ;  /* 0x000000ff0c00720c */ /* 0x000fe20003f06270 */
[----:B------:R-:W-:Y:S01]  /*b870*/  STL [R1+0x4a64], R112 ;  /* 0x004a647001007387 */ /* 0x000fe20000100800 */
[----:B------:R-:W-:Y:S01]  /*b880*/  IABS R115, R27 ;  /* 0x0000001b00737213 */ /* 0x000fe20000000000 */
[----:B------:R-:W-:Y:S01]  /*b890*/  IMAD.MOV.U32 R104, RZ, RZ, R128 ;  /* 0x000000ffff687224 */ /* 0x000fe200078e0080 */
[----:B------:R-:W-:Y:S01]  /*b8a0*/  IADD3 R121, PT, PT, -R121, RZ, RZ ;  /* 0x000000ff79797210 */ /* 0x000fe20007ffe1ff */
[----:B------:R-:W-:Y:S01]  /*b8b0*/  @!P6 IMAD.IADD R129, R129, 0x1, -R249 ;  /* 0x000000018181e824 */ /* 0x000fe200078e0af9 */
[----:B------:R3:W-:Y:S01]  /*b8c0*/  STL [R1+0x42f4], R28 ;  /* 0x0042f41c01007387 */ /* 0x0007e20000100800 */
[----:B--2---:R-:W-:-:S02]  /*b8d0*/  VIADD R15, R11, 0x133 ;  /* 0x000001330b0f7836 */ /* 0x004fc40000000000 */
[----:B------:R-:W-:Y:S01]  /*b8e0*/  IMAD.HI.U32 R119, R250, R115, RZ ;  /* 0x00000073fa777227 */ /* 0x000fe200078e00ff */
[C---:B------:R-:W-:Y:S01]  /*b8f0*/  ISETP.GT.U32.AND P6, PT, R249.reuse, R129, PT ;  /* 0x00000081f900720c */ /* 0x040fe20003fc4070 */
[----:B------:R2:W-:Y:S01]  /*b900*/  STL [R1+0x42f0], R27 ;  /* 0x0042f01b01007387 */ /* 0x0005e20000100800 */
[----:B------:R-:W-:Y:S01]  /*b910*/  IABS R126, R15 ;  /* 0x0000000f007e7213 */ /* 0x000fe20000000000 */
[----:B------:R-:W-:Y:S01]  /*b920*/  IMAD.MOV R119, RZ, RZ, -R119 ;  /* 0x000000ffff777224 */ /* 0x000fe200078e0a77 */
[----:B------:R-:W-:Y:S01]  /*b930*/  @!P0 IADD3 R104, PT, PT, -R104, RZ, RZ ;  /* 0x000000ff68688210 */ /* 0x000fe20007ffe1ff */
[C---:B------:R-:W-:Y:S01]  /*b940*/  IMAD R114, R249.reuse, R121, R114 ;  /* 0x00000079f9727224 */ /* 0x040fe200078e0272 */
[----:B------:R-:W-:Y:S01]  /*b950*/  ISETP.GT.U32.AND P0, PT, R249, R125, PT ;  /* 0x0000007df900720c */ /* 0x000fe20003f04070 */
[----:B---3--:R-:W-:Y:S01]  /*b960*/  VIADD R28, R11, 0x136 ;  /* 0x000001360b1c7836 */ /* 0x008fe20000000000 */
[----:B------:R-:W-:Y:S01]  /*b970*/  STL [R1+0x42ec], R3 ;  /* 0x0042ec0301007387 */ /* 0x000fe20000100800 */
[----:B------:R-:W-:-:S03]  /*b980*/  IMAD.HI.U32 R117, R250, R126, RZ ;  /* 0x0000007efa757227 */ /* 0x000fc600078e00ff */
[----:B------:R-:W-:Y:S01]  /*b990*/  IABS R118, R28 ;  /* 0x0000001c00767213 */ /* 0x000fe20000000000 */
[----:B------:R-:W-:Y:S01]  /*b9a0*/  @!P6 IMAD.IADD R129, R129, 0x1, -R249 ;  /* 0x000000018181e824 */ /* 0x000fe200078e0af9 */
[----:B------:R-:W-:Y:S01]  /*b9b0*/  ISETP.GE.AND P6, PT, R10, RZ, PT ;  /* 0x000000ff0a00720c */ /* 0x000fe20003fc6270 */
[----:B------:R-:W-:Y:S01]  /*b9c0*/  IMAD.MOV R117, RZ, RZ, -R117 ;  /* 0x000000ffff757224 */ /* 0x000fe200078e0a75 */
[----:B------:R-:W-:Y:S01]  /*b9d0*/  STL [R1+0x42e8], R15 ;  /* 0x0042e80f01007387 */ /* 0x000fe20000100800 */
[----:B------:R-:W-:Y:S01]  /*b9e0*/  IMAD.MOV.U32 R75, RZ, RZ, R129 ;  /* 0x000000ffff4b7224 */ /* 0x000fe200078e0081 */
[----:B------:R-:W-:Y:S01]  /*b9f0*/  IADD3 R10, PT, PT, R11, 0x141, RZ ;  /* 0x000001410b0a7810 */ /* 0x000fe20007ffe0ff */
[----:B------:R-:W-:Y:S01]  /*ba00*/  @!P0 IMAD.IADD R125, R125, 0x1, -R249 ;  /* 0x000000017d7d8824 */ /* 0x000fe200078e0af9 */
[----:B------:R-:W-:Y:S01]  /*ba10*/  STL [R1+0x4a68], R113 ;  /* 0x004a687101007387 */ /* 0x000fe20000100800 */
[C---:B------:R-:W-:Y:S02]  /*ba20*/  IMAD R115, R249.reuse, R119, R115 ;  /* 0x00000077f9737224 */ /* 0x040fe400078e0273 */
[C---:B------:R-:W-:Y:S01]  /*ba30*/  IMAD R126, R249.reuse, R117, R126 ;  /* 0x00000075f97e7224 */ /* 0x040fe200078e027e */
[C---:B------:R-:W-:Y:S01]  /*ba40*/  ISETP.GT.U32.AND P0, PT, R249.reuse, R125, PT ;  /* 0x0000007df900720c */ /* 0x040fe20003f04070 */
[----:B------:R-:W-:Y:S01]  /*ba50*/  IMAD.HI.U32 R121, R250, R118, RZ ;  /* 0x00000076fa797227 */ /* 0x000fe200078e00ff */
[----:B------:R-:W-:Y:S01]  /*ba60*/  IABS R117, R29 ;  /* 0x0000001d00757213 */ /* 0x000fe20000000000 */
[----:B------:R-:W-:Y:S02]  /*ba70*/  STL [R1+0x4a6c], R114 ;  /* 0x004a6c7201007387 */ /* 0x000fe40000100800 */
[----:B------:R-:W-:Y:S01]  /*ba80*/  @!P6 IMAD.MOV R75, RZ, RZ, -R75 ;  /* 0x000000ffff4be224 */ /* 0x000fe200078e0a4b */
[----:B------:R-:W-:Y:S01]  /*ba90*/  ISETP.GT.U32.AND P6, PT, R249, R241, PT ;  /* 0x000000f1f900720c */ /* 0x000fe20003fc4070 */
[----:B--2---:R-:W-:Y:S01]  /*baa0*/  VIADD R27, R11, 0x137 ;  /* 0x000001370b1b7836 */ /* 0x004fe20000000000 */
[----:B------:R-:W-:Y:S01]  /*bab0*/  STL [R1+0x4a70], R115 ;  /* 0x004a707301007387 */ /* 0x000fe20000100800 */
[----:B------:R-:W-:-:S02]  /*bac0*/  IMAD.MOV R121, RZ, RZ, -R121 ;  /* 0x000000ffff797224 */ /* 0x000fc400078e0a79 */
[----:B------:R-:W-:Y:S01]  /*bad0*/  IMAD.HI.U32 R122, R250, R117, RZ ;  /* 0x00000075fa7a7227 */ /* 0x000fe200078e00ff */
[----:B------:R-:W-:Y:S01]  /*bae0*/  STL [R1+0x42e4], R33 ;  /* 0x0042e42101007387 */ /* 0x000fe20000100800 */
[----:B------:R-:W-:Y:S02]  /*baf0*/  IABS R119, R27 ;  /* 0x0000001b00777213 */ /* 0x000fe40000000000 */
[--C-:B------:R-:W-:Y:S01]  /*bb00*/  @!P0 IMAD.IADD R125, R125, 0x1, -R249.reuse ;  /* 0x000000017d7d8824 */ /* 0x100fe200078e0af9 */
[----:B------:R-:W-:Y:S01]  /*bb10*/  ISETP.GE.AND P0, PT, R6, RZ, PT ;  /* 0x000000ff0600720c */ /* 0x000fe20003f06270 */
[----:B------:R2:W-:Y:S01]  /*bb20*/  STL [R1+0x42e0], R29 ;  /* 0x0042e01d01007387 */ /* 0x0005e20000100800 */
[----:B------:R-:W-:Y:S01]  /*bb30*/  IMAD R118, R249, R121, R118 ;  /* 0x00000079f9767224 */ /* 0x000fe200078e0276 */
[----:B------:R-:W-:Y:S01]  /*bb40*/  IABS R121, R7 ;  /* 0x0000000700797213 */ /* 0x000fe20000000000 */
[----:B------:R-:W-:Y:S01]  /*bb50*/  @!P6 IMAD.IADD R241, R241, 0x1, -R249 ;  /* 0x00000001f1f1e824 */ /* 0x000fe200078e0af9 */
[----:B------:R-:W-:Y:S01]  /*bb60*/  STL [R1+0x42dc], R28 ;  /* 0x0042dc1c01007387 */ /* 0x000fe20000100800 */
[----:B------:R-:W-:-:S02]  /*bb70*/  IMAD.MOV.U32 R105, RZ, RZ, R125 ;  /* 0x000000ffff697224 */ /* 0x000fc400078e007d */
[----:B------:R-:W-:Y:S01]  /*bb80*/  IMAD.MOV R122, RZ, RZ, -R122 ;  /* 0x000000ffff7a7224 */ /* 0x000fe200078e0a7a */
[----:B------:R-:W-:Y:S01]  /*bb90*/  ISETP.GT.U32.AND P6, PT, R249, R241, PT ;  /* 0x000000f1f900720c */ /* 0x000fe20003fc4070 */
[----:B------:R3:W-:Y:S01]  /*bba0*/  STL [R1+0x42d8], R27 ;  /* 0x0042d81b01007387 */ /* 0x0007e20000100800 */
[----:B------:R-:W-:Y:S02]  /*bbb0*/  IMAD.HI.U32 R120, R250, R119, RZ ;  /* 0x00000077fa787227 */ /* 0x000fe400078e00ff */
[----:B------:R-:W-:Y:S01]  /*bbc0*/  @!P0 IADD3 R105, PT, PT, -R105, RZ, RZ ;  /* 0x000000ff69698210 */ /* 0x000fe20007ffe1ff */
[----:B------:R4:W-:Y:S01]  /*bbd0*/  STL [R1+0x42d4], R7 ;  /* 0x0042d40701007387 */ /* 0x0009e20000100800 */
[C---:B------:R-:W-:Y:S01]  /*bbe0*/  ISETP.GT.U32.AND P0, PT, R249.reuse, R127, PT ;  /* 0x0000007ff900720c */ /* 0x040fe20003f04070 */
[----:B------:R-:W-:Y:S02]  /*bbf0*/  IMAD R117, R249, R122, R117 ;  /* 0x0000007af9757224 */ /* 0x000fe400078e0275 */
[----:B------:R-:W-:-:S02]  /*bc00*/  IMAD.MOV R122, RZ, RZ, -R120 ;  /* 0x000000ffff7a7224 */ /* 0x000fc400078e0a78 */
[C---:B--2---:R-:W-:Y:S01]  /*bc10*/  VIADD R29, R11.reuse, 0x13a ;  /* 0x0000013a0b1d7836 */ /* 0x044fe20000000000 */
[----:B---3--:R-:W-:Y:S01]  /*bc20*/  IADD3 R27, PT, PT, R11, 0x13c, RZ ;  /* 0x0000013c0b1b7810 */ /* 0x008fe20007ffe0ff */
[----:B------:R-:W-:Y:S01]  /*bc30*/  IMAD R119, R249, R122, R119 ;  /* 0x0000007af9777224 */ /* 0x000fe200078e0277 */
[----:B------:R-:W-:Y:S01]  /*bc40*/  @!P6 IADD3 R241, PT, PT, R241, -R249, RZ ;  /* 0x800000f9f1f1e210 */ /* 0x000fe20007ffe0ff */
[----:B----4-:R-:W-:Y:S01]  /*bc50*/  VIADD R7, R11, 0x139 ;  /* 0x000001390b077836 */ /* 0x010fe20000000000 */
[----:B------:R-:W-:Y:S01]  /*bc60*/  ISETP.GE.AND P6, PT, R32, RZ, PT ;  /* 0x000000ff2000720c */ /* 0x000fe20003fc6270 */
[----:B------:R-:W-:Y:S01]  /*bc70*/  IMAD.MOV.U32 R120, RZ, RZ, R121 ;  /* 0x000000ffff787224 */ /* 0x000fe200078e0079 */
[----:B------:R-:W-:Y:S01]  /*bc80*/  IABS R162, R29 ;  /* 0x0000001d00a27213 */ /* 0x000fe20000000000 */
[----:B------:R-:W-:Y:S01]  /*bc90*/  @!P0 IMAD.IADD R127, R127, 0x1, -R249 ;  /* 0x000000017f7f8824 */ /* 0x000fe200078e0af9 */
[----:B------:R-:W-:Y:S01]  /*bca0*/  IABS R161, R7 ;  /* 0x0000000700a17213 */ /* 0x000fe20000000000 */
[----:B------:R-:W-:-:S03]  /*bcb0*/  IMAD.HI.U32 R121, R250, R120, RZ ;  /* 0x00000078fa797227 */ /* 0x000fc600078e00ff */
[----:B------:R-:W-:Y:S01]  /*bcc0*/  ISETP.GT.U32.AND P0, PT, R249, R127, PT ;  /* 0x0000007ff900720c */ /* 0x000fe20003f04070 */
[----:B------:R-:W-:-:S04]  /*bcd0*/  IMAD.HI.U32 R122, R250, R161, RZ ;  /* 0x000000a1fa7a7227 */ /* 0x000fc800078e00ff */
[----:B------:R-:W-:Y:S01]  /*bce0*/  @!P6 IMAD.MOV R241, RZ, RZ, -R241 ;  /* 0x000000fffff1e224 */ /* 0x000fe200078e0af1 */
[----:B------:R-:W-:Y:S01]  /*bcf0*/  ISETP.GT.U32.AND P6, PT, R249, R140, PT ;  /* 0x0000008cf900720c */ /* 0x000fe20003fc4070 */
[----:B------:R-:W-:Y:S02]  /*bd00*/  IMAD.MOV R122, RZ, RZ, -R122 ;  /* 0x000000ffff7a7224 */ /* 0x000fe400078e0a7a */
[----:B------:R-:W-:-:S04]  /*bd10*/  IMAD.HI.U32 R130, R250, R162, RZ ;  /* 0x000000a2fa827227 */ /* 0x000fc800078e00ff */
[----:B------:R-:W-:Y:S01]  /*bd20*/  @!P0 IMAD.IADD R127, R127, 0x1, -R249 ;  /* 0x000000017f7f8824 */ /* 0x000fe200078e0af9 */
[----:B------:R-:W-:Y:S01]  /*bd30*/  ISETP.GE.AND P0, PT, R26, RZ, PT ;  /* 0x000000ff1a00720c */ /* 0x000fe20003f06270 */
[----:B------:R-:W-:Y:S01]  /*bd40*/  IMAD R161, R249, R122, R161 ;  /* 0x0000007af9a17224 */ /* 0x000fe200078e02a1 */
[----:B------:R-:W-:Y:S01]  /*bd50*/  IADD3 R128, PT, PT, -R130, RZ, RZ ;  /* 0x000000ff82807210 */ /* 0x000fe20007ffe1ff */
[----:B------:R-:W-:Y:S01]  /*bd60*/  IMAD.MOV.U32 R50, RZ, RZ, R127 ;  /* 0x000000ffff327224 */ /* 0x000fe200078e007f */
[----:B------:R-:W-:Y:S01]  /*bd70*/  IABS R130, R10 ;  /* 0x0000000a00827213 */ /* 0x000fe20000000000 */
[----:B------:R-:W-:Y:S01]  /*bd80*/  @!P6 IMAD.IADD R140, R140, 0x1, -R249 ;  /* 0x000000018c8ce824 */ /* 0x000fe200078e0af9 */
[----:B------:R-:W-:Y:S01]  /*bd90*/  IADD3 R26, PT, PT, R11, 0x14a, RZ ;  /* 0x0000014a0b1a7810 */ /* 0x000fe20007ffe0ff */
[----:B------:R-:W-:-:S03]  /*bda0*/  IMAD.HI.U32 R123, R250, R116, RZ ;  /* 0x00000074fa7b7227 */ /* 0x000fc600078e00ff */
[----:B------:R-:W-:Y:S01]  /*bdb0*/  ISETP.GT.U32.AND P6, PT, R249, R140, PT ;  /* 0x0000008cf900720c */ /* 0x000fe20003fc4070 */
[----:B------:R-:W-:Y:S01]  /*bdc0*/  IMAD.MOV R121, RZ, RZ, -R121 ;  /* 0x000000ffff797224 */ /* 0x000fe200078e0a79 */
[----:B------:R-:W-:Y:S01]  /*bdd0*/  IADD3 R123, PT, PT, -R123, RZ, RZ ;  /* 0x000000ff7b7b7210 */ /* 0x000fe20007ffe1ff */
[----:B------:R-:W-:Y:S01]  /*bde0*/  @!P0 IMAD.MOV R50, RZ, RZ, -R50 ;  /* 0x000000ffff328224 */ /* 0x000fe200078e0a32 */
[----:B------:R-:W-:Y:S01]  /*bdf0*/  ISETP.GT.U32.AND P0, PT, R249, R139, PT ;  /* 0x0000008bf900720c */ /* 0x000fe20003f04070 */
[----:B------:R-:W-:Y:S02]  /*be00*/  VIADD R13, R11, 0x13b ;  /* 0x0000013b0b0d7836 */ /* 0x000fe40000000000 */
[C---:B------:R-:W-:Y:S02]  /*be10*/  IMAD R162, R249.reuse, R128, R162 ;  /* 0x00000080f9a27224 */ /* 0x040fe400078e02a2 */
[C---:B------:R-:W-:Y:S01]  /*be20*/  IMAD R120, R249.reuse, R121, R120 ;  /* 0x00000079f9787224 */ /* 0x040fe200078e0278 */
[----:B------:R-:W-:Y:S01]  /*be30*/  IABS R121, R27 ;  /* 0x0000001b00797213 */ /* 0x000fe20000000000 */
[----:B------:R-:W-:Y:S01]  /*be40*/  IMAD R116, R249, R123, R116 ;  /* 0x0000007bf9747224 */ /* 0x000fe200078e0274 */
[----:B------:R-:W-:Y:S01]  /*be50*/  IABS R165, R13 ;  /* 0x0000000d00a57213 */ /* 0x000fe20000000000 */
[----:B------:R-:W-:Y:S01]  /*be60*/  VIADD R12, R11, 0x13d ;  /* 0x0000013d0b0c7836 */ /* 0x000fe20000000000 */
[----:B------:R-:W-:Y:S01]  /*be70*/  @!P6 IADD3 R140, PT, PT, R140, -R249, RZ ;  /* 0x800000f98c8ce210 */ /* 0x000fe20007ffe0ff */
[----:B------:R-:W-:Y:S01]  /*be80*/  IMAD.HI.U32 R122, R250, R121, RZ ;  /* 0x00000079fa7a7227 */ /* 0x000fe200078e00ff */
[----:B------:R-:W-:Y:S01]  /*be90*/  ISETP.GE.AND P6, PT, R14, RZ, PT ;  /* 0x000000ff0e00720c */ /* 0x000fe20003fc6270 */
[----:B------:R-:W-:Y:S02]  /*bea0*/  STL [R1+0x4a74], R116 ;  /* 0x004a747401007387 */ /* 0x000fe40000100800 */
[----:B------:R-:W-:-:S02]  /*beb0*/  IMAD.MOV.U32 R49, RZ, RZ, R140 ;  /* 0x000000ffff317224 */ /* 0x000fc400078e008c */
[----:B------:R-:W-:Y:S01]  /*bec0*/  @!P0 IMAD.IADD R139, R139, 0x1, -R249 ;  /* 0x000000018b8b8824 */ /* 0x000fe200078e0af9 */
[----:B------:R-:W-:Y:S01]  /*bed0*/  STL [R1+0x4a78], R117 ;  /* 0x004a787501007387 */ /* 0x000fe20000100800 */
[----:B------:R-:W-:-:S03]  /*bee0*/  IMAD.HI.U32 R123, R250, R165, RZ ;  /* 0x000000a5fa7b7227 */ /* 0x000fc600078e00ff */
[----:B------:R-:W-:Y:S01]  /*bef0*/  ISETP.GT.U32.AND P0, PT, R249, R139, PT ;  /* 0x0000008bf900720c */ /* 0x000fe20003f04070 */
[----:B------:R-:W-:Y:S01]  /*bf00*/  IMAD.MOV R122, RZ, RZ, -R122 ;  /* 0x000000ffff7a7224 */ /* 0x000fe200078e0a7a */
[----:B------:R-:W-:Y:S01]  /*bf10*/  STL [R1+0x4a7c], R118 ;  /* 0x004a7c7601007387 */ /* 0x000fe20000100800 */
[----:B------:R-:W-:Y:S01]  /*bf20*/  @!P6 IADD3 R49, PT, PT, -R49, RZ, RZ ;  /* 0x000000ff3131e210 */ /* 0x000fe20007ffe1ff */
[----:B------:R-:W-:Y:S01]  /*bf30*/  IMAD.MOV R123, RZ, RZ, -R123 ;  /* 0x000000ffff7b7224 */ /* 0x000fe200078e0a7b */
[C---:B------:R-:W-:Y:S01]  /*bf40*/  ISETP.GT.U32.AND P6, PT, R249.reuse, R141, PT ;  /* 0x0000008df900720c */ /* 0x040fe20003fc4070 */
[----:B------:R-:W-:Y:S01]  /*bf50*/  STL [R1+0x42d0], R7 ;  /* 0x0042d00701007387 */ /* 0x000fe20000100800 */
[C---:B------:R-:W-:Y:S01]  /*bf60*/  IMAD R121, R249.reuse, R122, R121 ;  /* 0x0000007af9797224 */ /* 0x040fe200078e0279 */
[----:B------:R-:W-:Y:S01]  /*bf70*/  IABS R122, R12 ;  /* 0x0000000c007a7213 */ /* 0x000fe20000000000 */
[----:B------:R-:W-:Y:S01]  /*bf80*/  IMAD R165, R249, R123, R165 ;  /* 0x0000007bf9a57224 */ /* 0x000fe200078e02a5 */
[----:B------:R-:W-:Y:S01]  /*bf90*/  STL [R1+0x4a80], R119 ;  /* 0x004a807701007387 */ /* 0x000fe20000100800 */
[----:B------:R-:W-:-:S02]  /*bfa0*/  VIADD R28, R11, 0x13e ;  /* 0x0000013e0b1c7836 */ /* 0x000fc40000000000 */
[--C-:B------:R-:W-:Y:S01]  /*bfb0*/  @!P0 IMAD.IADD R139, R139, 0x1, -R249.reuse ;  /* 0x000000018b8b8824 */ /* 0x100fe200078e0af9 */
[----:B------:R-:W-:Y:S01]  /*bfc0*/  ISETP.GE.AND P0, PT, R9, RZ, PT ;  /* 0x000000ff0900720c */ /* 0x000fe20003f06270 */
[----:B------:R-:W-:Y:S01]  /*bfd0*/  STL [R1+0x42cc], R29 ;  /* 0x0042cc1d01007387 */ /* 0x000fe20000100800 */
[C---:B------:R-:W-:Y:S01]  /*bfe0*/  IMAD.HI.U32 R131, R250.reuse, R122, RZ ;  /* 0x0000007afa837227 */ /* 0x040fe200078e00ff */
[----:B------:R-:W-:Y:S02]  /*bff0*/  IABS R123, R28 ;  /* 0x0000001c007b7213 */ /* 0x000fe40000000000 */
[----:B------:R-:W-:Y:S01]  /*c000*/  STL [R1+0x42c8], R13 ;  /* 0x0042c80d01007387 */ /* 0x000fe20000100800 */
[----:B------:R-:W-:Y:S01]  /*c010*/  @!P6 IMAD.IADD R141, R141, 0x1, -R249 ;  /* 0x000000018d8de824 */ /* 0x000fe200078e0af9 */
[----:B------:R-:W-:Y:S01]  /*c020*/  IADD3 R131, PT, PT, -R131, RZ, RZ ;  /* 0x000000ff83837210 */ /* 0x000fe20007ffe1ff */
[----:B------:R-:W-:Y:S01]  /*c030*/  IMAD.MOV.U32 R48, RZ, RZ, R139 ;  /* 0x000000ffff307224 */ /* 0x000fe200078e008b */
[----:B------:R2:W-:Y:S01]  /*c040*/  STL [R1+0x42c4], R27 ;  /* 0x0042c41b01007387 */ /* 0x0005e20000100800 */
[----:B------:R-:W-:Y:S01]  /*c050*/  VIADD R6, R11, 0x143 ;  /* 0x000001430b067836 */ /* 0x000fe20000000000 */
[C---:B------:R-:W-:Y:S01]  /*c060*/  ISETP.GT.U32.AND P6, PT, R249.reuse, R141, PT ;  /* 0x0000008df900720c */ /* 0x040fe20003fc4070 */
[C---:B------:R-:W-:Y:S01]  /*c070*/  IMAD R122, R249.reuse, R131, R122 ;  /* 0x00000083f97a7224 */ /* 0x040fe200078e027a */
[----:B------:R-:W-:Y:S01]  /*c080*/  STL [R1+0x4a84], R120 ;  /* 0x004a847801007387 */ /* 0x000fe20000100800 */
[----:B------:R-:W-:Y:S01]  /*c090*/  @!P0 IMAD.MOV R48, RZ, RZ, -R48 ;  /* 0x000000ffff308224 */ /* 0x000fe200078e0a30 */
[----:B------:R-:W-:Y:S01]  /*c0a0*/  ISETP.GT.U32.AND P0, PT, R249, R143, PT ;  /* 0x0000008ff900720c */ /* 0x000fe20003f04070 */
[----:B------:R-:W-:Y:S01]  /*c0b0*/  IMAD.HI.U32 R131, R250, R130, RZ ;  /* 0x00000082fa837227 */ /* 0x000fe200078e00ff */
[----:B------:R-:W-:Y:S01]  /*c0c0*/  STL [R1+0x4a88], R121 ;  /* 0x004a887901007387 */ /* 0x000fe20000100800 */
[----:B------:R-:W-:-:S02]  /*c0d0*/  IABS R125, R6 ;  /* 0x00000006007d7213 */ /* 0x000fc40000000000 */
[C---:B--2---:R-:W-:Y:S01]  /*c0e0*/  IADD3 R27, PT, PT, R11.reuse, 0x13f, RZ ;  /* 0x0000013f0b1b7810 */ /* 0x044fe20007ffe0ff */
[----:B------:R2:W-:Y:S01]  /*c0f0*/  STL [R1+0x42c0], R12 ;  /* 0x0042c00c01007387 */ /* 0x0005e20000100800 */
[----:B------:R-:W-:Y:S01]  /*c100*/  IMAD.HI.U32 R134, R250, R123, RZ ;  /* 0x0000007bfa867227 */ /* 0x000fe200078e00ff */
[----:B------:R-:W-:Y:S02]  /*c110*/  IADD3 R9, PT, PT, R11, 0x14f, RZ ;  /* 0x0000014f0b097810 */ /* 0x000fe40007ffe0ff */
[----:B------:R3:W-:Y:S01]  /*c120*/  STL [R1+0x42bc], R28 ;  /* 0x0042bc1c01007387 */ /* 0x0007e20000100800 */
[--C-:B------:R-:W-:Y:S01]  /*c130*/  @!P6 IMAD.IADD R141, R141, 0x1, -R249.reuse ;  /* 0x000000018d8de824 */ /* 0x100fe200078e0af9 */
[----:B------:R-:W-:Y:S01]  /*c140*/  ISETP.GE.AND P6, PT, R2, RZ, PT ;  /* 0x000000ff0200720c */ /* 0x000fe20003fc6270 */
[----:B------:R-:W-:Y:S01]  /*c150*/  @!P0 IMAD.IADD R143, R143, 0x1, -R249 ;  /* 0x000000018f8f8824 */ /* 0x000fe200078e0af9 */
[----:B------:R-:W-:Y:S01]  /*c160*/  STL [R1+0x42b8], R27 ;  /* 0x0042b81b01007387 */ /* 0x000fe20000100800 */
[----:B------:R-:W-:Y:S01]  /*c170*/  IMAD.MOV.U32 R97, RZ, RZ, R141 ;  /* 0x000000ffff617224 */ /* 0x000fe200078e008d */
[----:B------:R-:W-:Y:S01]  /*c180*/  IABS R128, R27 ;  /* 0x0000001b00807213 */ /* 0x000fe20000000000 */
[----:B--2---:R-:W-:Y:S01]  /*c190*/  VIADD R12, R11, 0x140 ;  /* 0x000001400b0c7836 */ /* 0x004fe20000000000 */
[----:B------:R-:W-:Y:S01]  /*c1a0*/  ISETP.GT.U32.AND P0, PT, R249, R143, PT ;  /* 0x0000008ff900720c */ /* 0x000fe20003f04070 */
[----:B------:R-:W-:Y:S01]  /*c1b0*/  IMAD.MOV R131, RZ, RZ, -R131 ;  /* 0x000000ffff837224 */ /* 0x000fe200078e0a83 */
[----:B------:R-:W-:Y:S01]  /*c1c0*/  IADD3 R134, PT, PT, -R134, RZ, RZ ;  /* 0x000000ff86867210 */ /* 0x000fe20007ffe1ff */
[----:B---3--:R-:W-:Y:S01]  /*c1d0*/  VIADD R28, R11, 0x144 ;  /* 0x000001440b1c7836 */ /* 0x008fe20000000000 */
[----:B------:R2:W-:Y:S01]  /*c1e0*/  STL [R1+0x42b4], R12 ;  /* 0x0042b40c01007387 */ /* 0x0005e20000100800 */
[----:B------:R-:W-:Y:S01]  /*c1f0*/  IABS R129, R12 ;  /* 0x0000000c00817213 */ /* 0x000fe20000000000 */
[C---:B------:R-:W-:Y:S01]  /*c200*/  IMAD.HI.U32 R133, R250.reuse, R128, RZ ;  /* 0x00000080fa857227 */ /* 0x040fe200078e00ff */
[----:B------:R-:W-:Y:S01]  /*c210*/  @!P6 IADD3 R97, PT, PT, -R97, RZ, RZ ;  /* 0x000000ff6161e210 */ /* 0x000fe20007ffe1ff */
[----:B------:R3:W-:Y:S01]  /*c220*/  STL [R1+0x42b0], R10 ;  /* 0x0042b00a01007387 */ /* 0x0007e20000100800 */
[----:B------:R-:W-:Y:S01]  /*c230*/  ISETP.GT.U32.AND P6, PT, R249, R124, PT ;  /* 0x0000007cf900720c */ /* 0x000fe20003fc4070 */
[----:B------:R-:W-:-:S02]  /*c240*/  IMAD.HI.U32 R132, R250, R129, RZ ;  /* 0x00000081fa847227 */ /* 0x000fc400078e00ff */
[----:B------:R-:W-:Y:S01]  /*c250*/  STL [R1+0x4a8c], R122 ;  /* 0x004a8c7a01007387 */ /* 0x000fe20000100800 */
[----:B------:R-:W-:Y:S01]  /*c260*/  @!P0 IADD3 R143, PT, PT, R143, -R249, RZ ;  /* 0x800000f98f8f8210 */ /* 0x000fe20007ffe0ff */
[----:B------:R-:W-:Y:S01]  /*c270*/  IMAD R130, R249, R131, R130 ;  /* 0x00000083f9827224 */ /* 0x000fe200078e0282 */
[----:B------:R-:W-:Y:S01]  /*c280*/  ISETP.GE.AND P0, PT, R31, RZ, PT ;  /* 0x000000ff1f00720c */ /* 0x000fe20003f06270 */
[----:B------:R-:W-:Y:S01]  /*c290*/  IMAD.MOV R133, RZ, RZ, -R133 ;  /* 0x000000ffff857224 */ /* 0x000fe200078e0a85 */
[----:B--2---:R-:W-:Y:S01]  /*c2a0*/  IADD3 R12, PT, PT, R11, 0x142, RZ ;  /* 0x000001420b0c7810 */ /* 0x004fe20007ffe0ff */
[----:B------:R-:W-:Y:S01]  /*c2b0*/  IMAD.MOV.U32 R47, RZ, RZ, R143 ;  /* 0x000000ffff2f7224 */ /* 0x000fe200078e008f */
[----:B------:R-:W-:Y:S01]  /*c2c0*/  IABS R131, R28 ;  /* 0x0000001c00837213 */ /* 0x000fe20000000000 */
[----:B------:R-:W-:Y:S01]  /*c2d0*/  IMAD.HI.U32 R135, R250, R125, RZ ;  /* 0x0000007dfa877227 */ /* 0x000fe200078e00ff */
[----:B------:R-:W-:Y:S02]  /*c2e0*/  IABS R167, R12 ;  /* 0x0000000c00a77213 */ /* 0x000fe40000000000 */
[----:B------:R-:W-:Y:S01]  /*c2f0*/  IADD3 R132, PT, PT, -R132, RZ, RZ ;  /* 0x000000ff84847210 */ /* 0x000fe20007ffe1ff */
[----:B------:R-:W-:Y:S01]  /*c300*/  @!P6 IMAD.IADD R124, R124, 0x1, -R249 ;  /* 0x000000017c7ce824 */ /* 0x000fe200078e0af9 */
[----:B------:R-:W-:Y:S01]  /*c310*/  IADD3 R135, PT, PT, -R135, RZ, RZ ;  /* 0x000000ff87877210 */ /* 0x000fe20007ffe1ff */
[----:B------:R-:W-:-:S02]  /*c320*/  IMAD.HI.U32 R136, R250, R167, RZ ;  /* 0x000000a7fa887227 */ /* 0x000fc400078e00ff */
[----:B------:R-:W-:Y:S02]  /*c330*/  @!P0 IADD3 R47, PT, PT, -R47, RZ, RZ ;  /* 0x000000ff2f2f8210 */ /* 0x000fe40007ffe1ff */
[C---:B------:R-:W-:Y:S01]  /*c340*/  ISETP.GT.U32.AND P6, PT, R249.reuse, R124, PT ;  /* 0x0000007cf900720c */ /* 0x040fe20003fc4070 */
[----:B------:R-:W-:Y:S01]  /*c350*/  IMAD.MOV R136, RZ, RZ, -R136 ;  /* 0x000000ffff887224 */ /* 0x000fe200078e0a88 */
[C---:B------:R-:W-:Y:S01]  /*c360*/  ISETP.GT.U32.AND P0, PT, R249.reuse, R150, PT ;  /* 0x00000096f900720c */ /* 0x040fe20003f04070 */
[C---:B------:R-:W-:Y:S02]  /*c370*/  IMAD R123, R249.reuse, R134, R123 ;  /* 0x00000086f97b7224 */ /* 0x040fe400078e027b */
[----:B------:R-:W-:Y:S01]  /*c380*/  IMAD R167, R249, R136, R167 ;  /* 0x00000088f9a77224 */ /* 0x000fe200078e02a7 */
[----:B------:R-:W-:Y:S01]  /*c390*/  IABS R136, R26 ;  /* 0x0000001a00887213 */ /* 0x000fe20000000000 */
[----:B------:R-:W-:Y:S01]  /*c3a0*/  VIADD R27, R11, 0x145 ;  /* 0x000001450b1b7836 */ /* 0x000fe20000000000 */
[----:B------:R-:W-:Y:S01]  /*c3b0*/  STL [R1+0x4a90], R123 ;  /* 0x004a907b01007387 */ /* 0x000fe20000100800 */
[----:B------:R-:W-:-:S02]  /*c3c0*/  IMAD R128, R249, R133, R128 ;  /* 0x00000085f9807224 */ /* 0x000fc400078e0280 */
[----:B------:R-:W-:Y:S02]  /*c3d0*/  IMAD.HI.U32 R134, R250, R131, RZ ;  /* 0x00000083fa867227 */ /* 0x000fe400078e00ff */
[-C--:B------:R-:W-:Y:S01]  /*c3e0*/  @!P6 IADD3 R124, PT, PT, R124, -R249.reuse, RZ ;  /* 0x800000f97c7ce210 */ /* 0x080fe20007ffe0ff */
[----:B------:R-:W-:Y:S01]  /*c3f0*/  STL [R1+0x4a94], R128 ;  /* 0x004a948001007387 */ /* 0x000fe20000100800 */
[----:B------:R-:W-:Y:S01]  /*c400*/  ISETP.GE.AND P6, PT, R25, RZ, PT ;  /* 0x000000ff1900720c */ /* 0x000fe20003fc6270 */
[----:B------:R-:W-:Y:S01]  /*c410*/  IMAD R129, R249, R132, R129 ;  /* 0x00000084f9817224 */ /* 0x000fe200078e0281 */
[----:B------:R-:W-:Y:S01]  /*c420*/  @!P0 IADD3 R150, PT, PT, R150, -R249, RZ ;  /* 0x800000f996968210 */ /* 0x000fe20007ffe0ff */
[----:B------:R-:W-:Y:S01]  /*c430*/  IMAD.MOV.U32 R46, RZ, RZ, R124 ;  /* 0x000000ffff2e7224 */ /* 0x000fe200078e007c */
[----:B------:R-:W-:Y:S01]  /*c440*/  IABS R132, R27 ;  /* 0x0000001b00847213 */ /* 0x000fe20000000000 */
[----:B---3--:R-:W-:Y:S01]  /*c450*/  VIADD R10, R11, 0x146 ;  /* 0x000001460b0a7836 */ /* 0x008fe20000000000 */
[C---:B------:R-:W-:Y:S01]  /*c460*/  ISETP.GT.U32.AND P0, PT, R249.reuse, R150, PT ;  /* 0x00000096f900720c */ /* 0x040fe20003f04070 */
[----:B------:R-:W-:Y:S01]  /*c470*/  IMAD.MOV R134, RZ, RZ, -R134 ;  /* 0x000000ffff867224 */ /* 0x000fe200078e0a86 */
[----:B------:R-:W-:Y:S01]  /*c480*/  STL [R1+0x42ac], R12 ;  /* 0x0042ac0c01007387 */ /* 0x000fe20000100800 */
[----:B------:R-:W-:-:S02]  /*c490*/  IMAD R125, R249, R135, R125 ;  /* 0x00000087f97d7224 */ /* 0x000fc400078e027d */
[----:B------:R-:W-:Y:S01]  /*c4a0*/  IMAD.HI.U32 R133, R250, R132, RZ ;  /* 0x00000084fa857227 */ /* 0x000fe200078e00ff */
[----:B------:R-:W-:Y:S03]  /*c4b0*/  STL [R1+0x42a4], R28 ;  /* 0x0042a41c01007387 */ /* 0x000fe60000100800 */
[----:B------:R-:W-:Y:S01]  /*c4c0*/  @!P6 IMAD.MOV R46, RZ, RZ, -R46 ;  /* 0x000000ffff2ee224 */ /* 0x000fe200078e0a2e */
[C---:B------:R-:W-:Y:S01]  /*c4d0*/  ISETP.GT.U32.AND P6, PT, R249.reuse, R149, PT ;  /* 0x00000095f900720c */ /* 0x040fe20003fc4070 */
[----:B------:R-:W-:Y:S01]  /*c4e0*/  STL [R1+0x42a8], R6 ;  /* 0x0042a80601007387 */ /* 0x000fe20000100800 */
[----:B------:R-:W-:Y:S01]  /*c4f0*/  IMAD R131, R249, R134, R131 ;  /* 0x00000086f9837224 */ /* 0x000fe200078e0283 */
[----:B------:R-:W-:Y:S01]  /*c500*/  IABS R134, R10 ;  /* 0x0000000a00867213 */ /* 0x000fe20000000000 */
[--C-:B------:R-:W-:Y:S01]  /*c510*/  @!P0 IMAD.IADD R150, R150, 0x1, -R249.reuse ;  /* 0x0000000196968824 */ /* 0x100fe200078e0af9 */
[----:B------:R-:W-:Y:S01]  /*c520*/  ISETP.GE.AND P0, PT, R4, RZ, PT ;  /* 0x000000ff0400720c */ /* 0x000fe20003f06270 */
[----:B------:R-:W-:Y:S01]  /*c530*/  STL [R1+0x42a0], R27 ;  /* 0x0042a01b01007387 */ /* 0x000fe20000100800 */
[----:B------:R-:W-:Y:S01]  /*c540*/  IADD3 R135, PT, PT, -R133, RZ, RZ ;  /* 0x000000ff85877210 */ /* 0x000fe20007ffe1ff */
[----:B------:R-:W-:Y:S01]  /*c550*/  VIADD R14, R11, 0x14e ;  /* 0x0000014e0b0e7836 */ /* 0x000fe20000000000 */
[----:B------:R-:W-:Y:S01]  /*c560*/  MOV R45, R150 ;  /* 0x00000096002d7202 */ /* 0x000fe20000000f00 */
[----:B------:R2:W-:Y:S01]  /*c570*/  STL [R1+0x429c], R10 ;  /* 0x00429c0a01007387 */ /* 0x0005e20000100800 */
[----:B------:R-:W-:Y:S01]  /*c580*/  MOV R133, R134 ;  /* 0x0000008600857202 */ /* 0x000fe20000000f00 */
[----:B------:R-:W-:Y:S01]  /*c590*/  IMAD R132, R249, R135, R132 ;  /* 0x00000087f9847224 */ /* 0x000fe200078e0284 */
[----:B------:R-:W-:Y:S01]  /*c5a0*/  IABS R139, R14 ;  /* 0x0000000e008b7213 */ /* 0x000fe20000000000 */
[----:B------:R-:W-:Y:S01]  /*c5b0*/  @!P6 IMAD.IADD R149, R149, 0x1, -R249 ;  /* 0x000000019595e824 */ /* 0x000fe200078e0af9 */
[----:B------:R-:W-:Y:S01]  /*c5c0*/  IADD3 R4, PT, PT, R11, 0x15a, RZ ;  /* 0x0000015a0b047810 */ /* 0x000fe20007ffe0ff */
[----:B------:R-:W-:-:S03]  /*c5d0*/  IMAD.HI.U32 R135, R250, R133, RZ ;  /* 0x00000085fa877227 */ /* 0x000fc600078e00ff */
[C---:B------:R-:W-:Y:S01]  /*c5e0*/  ISETP.GT.U32.AND P6, PT, R249.reuse, R149, PT ;  /* 0x00000095f900720c */ /* 0x040fe20003fc4070 */
[----:B------:R-:W-:Y:S01]  /*c5f0*/  @!P0 IMAD.MOV R45, RZ, RZ, -R45 ;  /* 0x000000ffff2d8224 */ /* 0x000fe200078e0a2d */
[----:B------:R-:W-:Y:S01]  /*c600*/  ISETP.GT.U32.AND P0, PT, R249, R151, PT ;  /* 0x00000097f900720c */ /* 0x000fe20003f04070 */
[C---:B--2---:R-:W-:Y:S02]  /*c610*/  VIADD R10, R11.reuse, 0x147 ;  /* 0x000001470b0a7836 */ /* 0x044fe40000000000 */
[C---:B------:R-:W-:Y:S02]  /*c620*/  VIADD R27, R11.reuse, 0x148 ;  /* 0x000001480b1b7836 */ /* 0x040fe40000000000 */
[----:B------:R-:W-:Y:S01]  /*c630*/  IMAD.MOV R135, RZ, RZ, -R135 ;  /* 0x000000ffff877224 */ /* 0x000fe200078e0a87 */
[----:B------:R2:W-:Y:S01]  /*c640*/  STL [R1+0x4298], R10 ;  /* 0x0042980a01007387 */ /* 0x0005e20000100800 */
[----:B------:R-:W-:Y:S01]  /*c650*/  IABS R134, R10 ;  /* 0x0000000a00867213 */ /* 0x000fe20000000000 */
[----:B------:R-:W-:-:S02]  /*c660*/  VIADD R28, R11, 0x14c ;  /* 0x0000014c0b1c7836 */ /* 0x000fc40000000000 */
[----:B------:R-:W-:Y:S01]  /*c670*/  IMAD R133, R249, R135, R133 ;  /* 0x00000087f9857224 */ /* 0x000fe200078e0285 */
[----:B------:R3:W-:Y:S01]  /*c680*/  STL [R1+0x4294], R27 ;  /* 0x0042941b01007387 */ /* 0x0007e20000100800 */
[--C-:B------:R-:W-:Y:S01]  /*c690*/  @!P6 IMAD.IADD R149, R149, 0x1, -R249.reuse ;  /* 0x000000019595e824 */ /* 0x100fe200078e0af9 */
[----:B------:R-:W-:Y:S01]  /*c6a0*/  ISETP.GE.AND P6, PT, R23, RZ, PT ;  /* 0x000000ff1700720c */ /* 0x000fe20003fc6270 */
[----:B------:R-:W-:Y:S01]  /*c6b0*/  @!P0 IMAD.IADD R151, R151, 0x1, -R249 ;  /* 0x0000000197978824 */ /* 0x000fe200078e0af9 */
[----:B------:R-:W-:Y:S01]  /*c6c0*/  IABS R135, R27 ;  /* 0x0000001b00877213 */ /* 0x000fe20000000000 */
[C---:B------:R-:W-:Y:S01]  /*c6d0*/  IMAD.HI.U32 R144, R250.reuse, R139, RZ ;  /* 0x0000008bfa907227 */ /* 0x040fe200078e00ff */
[----:B------:R-:W-:Y:S02]  /*c6e0*/  MOV R44, R149 ;  /* 0x00000095002c7202 */ /* 0x000fe40000000f00 */
[----:B------:R-:W-:Y:S01]  /*c6f0*/  ISETP.GT.U32.AND P0, PT, R249, R151, PT ;  /* 0x00000097f900720c */ /* 0x000fe20003f04070 */
[----:B------:R-:W-:Y:S01]  /*c700*/  IMAD.HI.U32 R142, R250, R135, RZ ;  /* 0x00000087fa8e7227 */ /* 0x000fe200078e00ff */
[----:B--2---:R-:W-:-:S02]  /*c710*/  IADD3 R10, PT, PT, R11, 0x149, RZ ;  /* 0x000001490b0a7810 */ /* 0x004fc40007ffe0ff */
[----:B------:R-:W-:Y:S01]  /*c720*/  IADD3 R144, PT, PT, -R144, RZ, RZ ;  /* 0x000000ff90907210 */ /* 0x000fe20007ffe1ff */
[----:B---3--:R-:W-:Y:S01]  /*c730*/  VIADD R27, R11, 0x14b ;  /* 0x0000014b0b1b7836 */ /* 0x008fe20000000000 */
[----:B------:R-:W-:Y:S01]  /*c740*/  IABS R127, R10 ;  /* 0x0000000a007f7213 */ /* 0x000fe20000000000 */
[----:B------:R-:W-:Y:S01]  /*c750*/  @!P6 IMAD.MOV R44, RZ, RZ, -R44 ;  /* 0x000000ffff2ce224 */ /* 0x000fe200078e0a2c */
[----:B------:R-:W-:Y:S01]  /*c760*/  ISETP.GT.U32.AND P6, PT, R249, R158, PT ;  /* 0x0000009ef900720c */ /* 0x000fe20003fc4070 */
[----:B------:R-:W-:Y:S01]  /*c770*/  STL [R1+0x4290], R10 ;  /* 0x0042900a01007387 */ /* 0x000fe20000100800 */
[----:B------:R-:W-:Y:S01]  /*c780*/  IABS R172, R27 ;  /* 0x0000001b00ac7213 */ /* 0x000fe20000000000 */
[----:B------:R-:W-:Y:S01]  /*c790*/  IMAD.HI.U32 R138, R250, R127, RZ ;  /* 0x0000007ffa8a7227 */ /* 0x000fe200078e00ff */
[----:B------:R-:W-:Y:S01]  /*c7a0*/  IADD3 R140, PT, PT, -R142, RZ, RZ ;  /* 0x000000ff8e8c7210 */ /* 0x000fe20007ffe1ff */
[----:B------:R2:W-:Y:S01]  /*c7b0*/  STL [R1+0x428c], R26 ;  /* 0x00428c1a01007387 */ /* 0x0005e20000100800 */
[----:B------:R-:W-:Y:S01]  /*c7c0*/  @!P0 IADD3 R151, PT, PT, R151, -R249, RZ ;  /* 0x800000f997978210 */ /* 0x000fe20007ffe0ff */
[----:B------:R-:W-:Y:S01]  /*c7d0*/  IMAD.MOV R138, RZ, RZ, -R138 ;  /* 0x000000ffff8a7224 */ /* 0x000fe200078e0a8a */
[----:B------:R-:W-:Y:S01]  /*c7e0*/  ISETP.GE.AND P0, PT, R8, RZ, PT ;  /* 0x000000ff0800720c */ /* 0x000fe20003f06270 */
[----:B------:R-:W-:Y:S01]  /*c7f0*/  IMAD.HI.U32 R142, R250, R172, RZ ;  /* 0x000000acfa8e7227 */ /* 0x000fe200078e00ff */
[----:B------:R-:W-:Y:S01]  /*c800*/  MOV R95, R151 ;  /* 0x00000097005f7202 */ /* 0x000fe20000000f00 */
[----:B------:R-:W-:Y:S02]  /*c810*/  STL [R1+0x4288], R27 ;  /* 0x0042881b01007387 */ /* 0x000fe40000100800 */
[----:B------:R-:W-:Y:S01]  /*c820*/  @!P6 IMAD.IADD R158, R158, 0x1, -R249 ;  /* 0x000000019e9ee824 */ /* 0x000fe200078e0af9 */
[----:B------:R-:W-:Y:S01]  /*c830*/  IADD3 R142, PT, PT, -R142, RZ, RZ ;  /* 0x000000ff8e8e7210 */ /* 0x000fe20007ffe1ff */
[----:B------:R-:W-:Y:S01]  /*c840*/  IMAD R127, R249, R138, R127 ;  /* 0x0000008af97f7224 */ /* 0x000fe200078e027f */
[----:B--2---:R-:W-:Y:S01]  /*c850*/  IADD3 R26, PT, PT, R11, 0x14d, RZ ;  /* 0x0000014d0b1a7810 */ /* 0x004fe20007ffe0ff */
[----:B------:R-:W-:Y:S01]  /*c860*/  STL [R1+0x4284], R28 ;  /* 0x0042841c01007387 */ /* 0x000fe20000100800 */
[C---:B------:R-:W-:Y:S01]  /*c870*/  ISETP.GT.U32.AND P6, PT, R249.reuse, R158, PT ;  /* 0x0000009ef900720c */ /* 0x040fe20003fc4070 */
[C---:B------:R-:W-:Y:S01]  /*c880*/  IMAD R172, R249.reuse, R142, R172 ;  /* 0x0000008ef9ac7224 */ /* 0x040fe200078e02ac */
[----:B------:R-:W-:Y:S01]  /*c890*/  IABS R138, R26 ;  /* 0x0000001a008a7213 */ /* 0x000fe20000000000 */
[----:B------:R-:W-:Y:S01]  /*c8a0*/  @!P0 IMAD.MOV R95, RZ, RZ, -R95 ;  /* 0x000000ffff5f8224 */ /* 0x000fe200078e0a5f */
[C---:B------:R-:W-:Y:S01]  /*c8b0*/  ISETP.GT.U32.AND P0, PT, R249.reuse, R156, PT ;  /* 0x0000009cf900720c */ /* 0x040fe20003f04070 */
[----:B------:R-:W-:Y:S01]  /*c8c0*/  STL [R1+0x4280], R26 ;  /* 0x0042801a01007387 */ /* 0x000fe20000100800 */
[----:B------:R-:W-:Y:S01]  /*c8d0*/  IMAD R135, R249, R140, R135 ;  /* 0x0000008cf9877224 */ /* 0x000fe200078e0287 */
[----:B------:R-:W-:Y:S01]  /*c8e0*/  IABS R140, R9 ;  /* 0x00000009008c7213 */ /* 0x000fe20000000000 */
[C---:B------:R-:W-:Y:S01]  /*c8f0*/  IMAD.HI.U32 R137, R250.reuse, R134, RZ ;  /* 0x00000086fa897227 */ /* 0x040fe200078e00ff */
[----:B------:R2:W-:Y:S03]  /*c900*/  STL [R1+0x427c], R14 ;  /* 0x00427c0e01007387 */ /* 0x0005e60000100800 */
[----:B------:R-:W-:Y:S01]  /*c910*/  IMAD.HI.U32 R142, R250, R140, RZ ;  /* 0x0000008cfa8e7227 */ /* 0x000fe200078e00ff */
[----:B------:R3:W-:Y:S03]  /*c920*/  STL [R1+0x4278], R9 ;  /* 0x0042780901007387 */ /* 0x0007e60000100800 */
[--C-:B------:R-:W-:Y:S01]  /*c930*/  @!P6 IMAD.IADD R158, R158, 0x1, -R249.reuse ;  /* 0x000000019e9ee824 */ /* 0x100fe200078e0af9 */
[----:B------:R-:W-:Y:S01]  /*c940*/  ISETP.GE.AND P6, PT, R30, RZ, PT ;  /* 0x000000ff1e00720c */ /* 0x000fe20003fc6270 */
[----:B------:R-:W-:-:S02]  /*c950*/  @!P0 IMAD.IADD R156, R156, 0x1, -R249 ;  /* 0x000000019c9c8824 */ /* 0x000fc400078e0af9 */
[----:B--2---:R-:W-:Y:S01]  /*c960*/  VIADD R14, R11, 0x152 ;  /* 0x000001520b0e7836 */ /* 0x004fe20000000000 */
[----:B------:R-:W-:Y:S01]  /*c970*/  MOV R43, R158 ;  /* 0x0000009e002b7202 */ /* 0x000fe20000000f00 */
[----:B------:R-:W-:Y:S01]  /*c980*/  IMAD.MOV R137, RZ, RZ, -R137 ;  /* 0x000000ffff897224 */ /* 0x000fe200078e0a89 */
[C---:B------:R-:W-:Y:S01]  /*c990*/  ISETP.GT.U32.AND P0, PT, R249.reuse, R156, PT ;  /* 0x0000009cf900720c */ /* 0x040fe20003f04070 */
[----:B------:R-:W-:Y:S01]  /*c9a0*/  IMAD R139, R249, R144, R139 ;  /* 0x00000090f98b7224 */ /* 0x000fe200078e028b */
[----:B------:R-:W-:Y:S01]  /*c9b0*/  IABS R175, R14 ;  /* 0x0000000e00af7213 */ /* 0x000fe20000000000 */
[----:B------:R-:W-:Y:S02]  /*c9c0*/  IMAD.MOV R142, RZ, RZ, -R142 ;  /* 0x000000ffff8e7224 */ /* 0x000fe400078e0a8e */
[----:B------:R-:W-:Y:S02]  /*c9d0*/  VIADD R26, R11, 0x151 ;  /* 0x000001510b1a7836 */ /* 0x000fe40000000000 */
[----:B------:R-:W-:Y:S01]  /*c9e0*/  @!P6 IMAD.MOV R43, RZ, RZ, -R43 ;  /* 0x000000ffff2be224 */ /* 0x000fe200078e0a2b */
[----:B------:R-:W-:Y:S01]  /*c9f0*/  ISETP.GT.U32.AND P6, PT, R249, R155, PT ;  /* 0x0000009bf900720c */ /* 0x000fe20003fc4070 */
[----:B------:R-:W-:-:S04]  /*ca00*/  IMAD.HI.U32 R144, R250, R175, RZ ;  /* 0x000000affa907227 */ /* 0x000fc800078e00ff */
[----:B------:R-:W-:Y:S01]  /*ca10*/  @!P0 IMAD.IADD R156, R156, 0x1, -R249 ;  /* 0x000000019c9c8824 */ /* 0x000fe200078e0af9 */
[----:B------:R-:W-:Y:S01]  /*ca20*/  ISETP.GE.AND P0, PT, R16, RZ, PT ;  /* 0x000000ff1000720c */ /* 0x000fe20003f06270 */
[----:B------:R-:W-:-:S04]  /*ca30*/  IMAD.HI.U32 R145, R250, R138, RZ ;  /* 0x0000008afa917227 */ /* 0x000fc800078e00ff */
[----:B------:R-:W-:Y:S02]  /*ca40*/  IMAD.MOV.U32 R42, RZ, RZ, R156 ;  /* 0x000000ffff2a7224 */ /* 0x000fe400078e009c */
[----:B------:R-:W-:Y:S01]  /*ca50*/  @!P6 IADD3 R155, PT, PT, R155, -R249, RZ ;  /* 0x800000f99b9be210 */ /* 0x000fe20007ffe0ff */
[C---:B------:R-:W-:Y:S02]  /*ca60*/  IMAD R134, R249.reuse, R137, R134 ;  /* 0x00000089f9867224 */ /* 0x040fe400078e0286 */
[----:B------:R-:W-:Y:S01]  /*ca70*/  IMAD.HI.U32 R137, R250, R136, RZ ;  /* 0x00000088fa897227 */ /* 0x000fe200078e00ff */
[----:B------:R-:W-:-:S03]  /*ca80*/  ISETP.GT.U32.AND P6, PT, R249, R155, PT ;  /* 0x0000009bf900720c */ /* 0x000fc60003fc4070 */
[----:B------:R-:W-:Y:S01]  /*ca90*/  @!P0 IMAD.MOV R42, RZ, RZ, -R42 ;  /* 0x000000ffff2a8224 */ /* 0x000fe200078e0a2a */
[C---:B------:R-:W-:Y:S01]  /*caa0*/  ISETP.GT.U32.AND P0, PT, R249.reuse, R126, PT ;  /* 0x0000007ef900720c */ /* 0x040fe20003f04070 */
[----:B------:R-:W-:Y:S02]  /*cab0*/  IMAD.MOV R144, RZ, RZ, -R144 ;  /* 0x000000ffff907224 */ /* 0x000fe400078e0a90 */
[----:B------:R-:W-:Y:S01]  /*cac0*/  IMAD R140, R249, R142, R140 ;  /* 0x0000008ef98c7224 */ /* 0x000fe200078e028c */
[----:B------:R-:W-:Y:S01]  /*cad0*/  IABS R142, R26 ;  /* 0x0000001a008e7213 */ /* 0x000fe20000000000 */
[----:B------:R-:W-:Y:S02]  /*cae0*/  IMAD.MOV R145, RZ, RZ, -R145 ;  /* 0x000000ffff917224 */ /* 0x000fe400078e0a91 */
[----:B------:R-:W-:Y:S02]  /*caf0*/  VIADD R2, R11, 0x153 ;  /* 0x000001530b027836 */ /* 0x000fe40000000000 */
[----:B------:R-:W-:Y:S01]  /*cb00*/  @!P6 IMAD.IADD R155, R155, 0x1, -R249 ;  /* 0x000000019b9be824 */ /* 0x000fe200078e0af9 */
[----:B------:R-:W-:Y:S01]  /*cb10*/  ISETP.GE.AND P6, PT, R3, RZ, PT ;  /* 0x000000ff0300720c */ /* 0x000fe20003fc6270 */
[----:B------:R-:W-:Y:S01]  /*cb20*/  IMAD.MOV R137, RZ, RZ, -R137 ;  /* 0x000000ffff897224 */ /* 0x000fe200078e0a89 */
[----:B------:R-:W-:Y:S01]  /*cb30*/  IABS R177, R2 ;  /* 0x0000000200b17213 */ /* 0x000fe20000000000 */
[----:B------:R-:W-:Y:S01]  /*cb40*/  @!P0 IMAD.IADD R126, R126, 0x1, -R249 ;  /* 0x000000017e7e8824 */ /* 0x000fe200078e0af9 */
[----:B------:R-:W-:Y:S01]  /*cb50*/  MOV R41, R155 ;  /* 0x0000009b00297202 */ /* 0x000fe20000000f00 */
[----:B------:R-:W-:-:S02]  /*cb60*/  IMAD R175, R249, R144, R175 ;  /* 0x00000090f9af7224 */ /* 0x000fc400078e02af */
[C---:B------:R-:W-:Y:S01]  /*cb70*/  IMAD R138, R249.reuse, R145, R138 ;  /* 0x00000091f98a7224 */ /* 0x040fe200078e028a */
[----:B------:R-:W-:Y:S01]  /*cb80*/  ISETP.GT.U32.AND P0, PT, R249, R126, PT ;  /* 0x0000007ef900720c */ /* 0x000fe20003f04070 */
[----:B---3--:R-:W-:Y:S02]  /*cb90*/  VIADD R9, R11, 0x154 ;  /* 0x000001540b097836 */ /* 0x008fe40000000000 */
[----:B------:R-:W-:-:S03]  /*cba0*/  IMAD.HI.U32 R145, R250, R142, RZ ;  /* 0x0000008efa917227 */ /* 0x000fc600078e00ff */
[----:B------:R-:W-:Y:S01]  /*cbb0*/  IABS R144, R9 ;  /* 0x0000000900907213 */ /* 0x000fe20000000000 */
[----:B------:R-:W-:Y:S01]  /*cbc0*/  @!P6 IMAD.MOV R41, RZ, RZ, -R41 ;  /* 0x000000ffff29e224 */ /* 0x000fe200078e0a29 */
[C---:B------:R-:W-:Y:S01]  /*cbd0*/  ISETP.GT.U32.AND P6, PT, R249.reuse, R161, PT ;  /* 0x000000a1f900720c */ /* 0x040fe20003fc4070 */
[----:B------:R-:W-:Y:S01]  /*cbe0*/  IMAD R136, R249, R137, R136 ;  /* 0x00000089f9887224 */ /* 0x000fe200078e0288 */
[----:B------:R-:W-:Y:S01]  /*cbf0*/  IABS R137, R28 ;  /* 0x0000001c00897213 */ /* 0x000fe20000000000 */
[----:B------:R-:W-:Y:S01]  /*cc00*/  IMAD.MOV R145, RZ, RZ, -R145 ;  /* 0x000000ffff917224 */ /* 0x000fe200078e0a91 */
[----:B------:R-:W-:Y:S01]  /*cc10*/  IADD3 R28, PT, PT, R11, 0x150, RZ ;  /* 0x000001500b1c7810 */ /* 0x000fe20007ffe0ff */
[--C-:B------:R-:W-:Y:S01]  /*cc20*/  @!P0 IMAD.IADD R126, R126, 0x1, -R249.reuse ;  /* 0x000000017e7e8824 */ /* 0x100fe200078e0af9 */
[----:B------:R-:W-:Y:S01]  /*cc30*/  ISETP.GE.AND P0, PT, R15, RZ, PT ;  /* 0x000000ff0f00720c */ /* 0x000fe20003f06270 */
[C---:B------:R-:W-:Y:S01]  /*cc40*/  IMAD.HI.U32 R143, R250.reuse, R177, RZ ;  /* 0x000000b1fa8f7227 */ /* 0x040fe200078e00ff */
[----:B------:R-:W-:Y:S01]  /*cc50*/  IABS R141, R28 ;  /* 0x0000001c008d7213 */ /* 0x000fe20000000000 */
[----:B------:R-:W-:Y:S01]  /*cc60*/  STL [R1+0x4274], R28 ;  /* 0x0042741c01007387 */ /* 0x000fe20000100800 */
[----:B------:R-:W-:Y:S01]  /*cc70*/  MOV R40, R126 ;  /* 0x0000007e00287202 */ /* 0x000fe20000000f00 */
[----:B------:R-:W-:Y:S01]  /*cc80*/  IMAD R142, R249, R145, R142 ;  /* 0x00000091f98e7224 */ /* 0x000fe200078e028e */
[----:B------:R-:W-:Y:S01]  /*cc90*/  IADD3 R15, PT, PT, R11, 0x16a, RZ ;  /* 0x0000016a0b0f7810 */ /* 0x000fe20007ffe0ff */
[----:B------:R-:W-:Y:S01]  /*cca0*/  @!P6 IMAD.IADD R161, R161, 0x1, -R249 ;  /* 0x00000001a1a1e824 */ /* 0x000fe200078e0af9 */
[----:B------:R2:W-:Y:S01]  /*ccb0*/  STL [R1+0x4270], R26 ;  /* 0x0042701a01007387 */ /* 0x0005e20000100800 */
[----:B------:R-:W-:Y:S01]  /*ccc0*/  IMAD.MOV R145, RZ, RZ, -R143 ;  /* 0x000000ffff917224 */ /* 0x000fe200078e0a8f */
[----:B------:R-:W-:Y:S01]  /*ccd0*/  IABS R164, R15 ;  /* 0x0000000f00a47213 */ /* 0x000fe20000000000 */
[----:B------:R-:W-:Y:S01]  /*cce0*/  IMAD.MOV.U32 R143, RZ, RZ, R144 ;  /* 0x000000ffff8f7224 */ /* 0x000fe200078e0090 */
[C---:B------:R-:W-:Y:S01]  /*ccf0*/  ISETP.GT.U32.AND P6, PT, R249.reuse, R161, PT ;  /* 0x000000a1f900720c */ /* 0x040fe20003fc4070 */
[----:B------:R-:W-:Y:S01]  /*cd00*/  @!P0 IMAD.MOV R40, RZ, RZ, -R40 ;  /* 0x000000ffff288224 */ /* 0x000fe200078e0a28 */
[----:B------:R-:W-:Y:S01]  /*cd10*/  ISETP.GT.U32.AND P0, PT, R249, R162, PT ;  /* 0x000000a2f900720c */ /* 0x000fe20003f04070 */
[----:B------:R-:W-:Y:S01]  /*cd20*/  STL [R1+0x426c], R14 ;  /* 0x00426c0e01007387 */ /* 0x000fe20000100800 */
[----:B------:R-:W-:-:S03]  /*cd30*/  IMAD.HI.U32 R146, R250, R137, RZ ;  /* 0x00000089fa927227 */ /* 0x000fc600078e00ff */
[----:B------:R-:W-:Y:S01]  /*cd40*/  STL [R1+0x4268], R2 ;  /* 0x0042680201007387 */ /* 0x000fe20000100800 */
[----:B------:R-:W-:Y:S01]  /*cd50*/  IMAD R177, R249, R145, R177 ;  /* 0x00000091f9b17224 */ /* 0x000fe200078e02b1 */
[----:B------:R-:W-:Y:S01]  /*cd60*/  IADD3 R146, PT, PT, -R146, RZ, RZ ;  /* 0x000000ff92927210 */ /* 0x000fe20007ffe1ff */
[----:B------:R-:W-:Y:S01]  /*cd70*/  IMAD.HI.U32 R145, R250, R143, RZ ;  /* 0x0000008ffa917227 */ /* 0x000fe200078e00ff */
[----:B------:R3:W-:Y:S02]  /*cd80*/  STL [R1+0x4264], R9 ;  /* 0x0042640901007387 */ /* 0x0007e40000100800 */
[----:B------:R-:W-:Y:S01]  /*cd90*/  @!P6 IADD3 R161, PT, PT, R161, -R249, RZ ;  /* 0x800000f9a1a1e210 */ /* 0x000fe20007ffe0ff */
[----:B--2---:R-:W-:Y:S01]  /*cda0*/  VIADD R26, R11, 0x156 ;  /* 0x000001560b1a7836 */ /* 0x004fe20000000000 */
[----:B------:R-:W-:Y:S01]  /*cdb0*/  ISETP.GE.AND P6, PT, R7, RZ, PT ;  /* 0x000000ff0700720c */ /* 0x000fe20003fc6270 */
[----:B------:R-:W-:Y:S01]  /*cdc0*/  @!P0 IMAD.IADD R162, R162, 0x1, -R249 ;  /* 0x00000001a2a28824 */ /* 0x000fe200078e0af9 */
[----:B------:R-:W-:Y:S01]  /*cdd0*/  MOV R94, R161 ;  /* 0x000000a1005e7202 */ /* 0x000fe20000000f00 */
[----:B------:R-:W-:Y:S01]  /*cde0*/  VIADD R25, R11, 0x157 ;  /* 0x000001570b197836 */ /* 0x000fe20000000000 */
[----:B------:R-:W-:Y:S01]  /*cdf0*/  IADD3 R145, PT, PT, -R145, RZ, RZ ;  /* 0x000000ff91917210 */ /* 0x000fe20007ffe1ff */
[C---:B------:R-:W-:Y:S01]  /*ce00*/  IMAD R137, R249.reuse, R146, R137 ;  /* 0x00000092f9897224 */ /* 0x040fe200078e0289 */
[----:B------:R-:W-:Y:S01]  /*ce10*/  ISETP.GT.U32.AND P0, PT, R249, R162, PT ;  /* 0x000000a2f900720c */ /* 0x000fe20003f04070 */
[C---:B---3--:R-:W-:Y:S01]  /*ce20*/  VIADD R9, R11.reuse, 0x155 ;  /* 0x000001550b097836 */ /* 0x048fe20000000000 */
[----:B------:R-:W-:Y:S01]  /*ce30*/  IADD3 R7, PT, PT, R11, 0x170, RZ ;  /* 0x000001700b077810 */ /* 0x000fe20007ffe0ff */
[----:B------:R-:W-:-:S03]  /*ce40*/  IMAD.HI.U32 R146, R250, R141, RZ ;  /* 0x0000008dfa927227 */ /* 0x000fc600078e00ff */
[----:B------:R2:W-:Y:S01]  /*ce50*/  STL [R1+0x4260], R9 ;  /* 0x0042600901007387 */ /* 0x0005e20000100800 */
[----:B------:R-:W-:Y:S01]  /*ce60*/  @!P6 IMAD.MOV R94, RZ, RZ, -R94 ;  /* 0x000000ffff5ee224 */ /* 0x000fe200078e0a5e */
[C---:B------:R-:W-:Y:S01]  /*ce70*/  ISETP.GT.U32.AND P6, PT, R249.reuse, R165, PT ;  /* 0x000000a5f900720c */ /* 0x040fe20003fc4070 */
[----:B------:R-:W-:Y:S01]  /*ce80*/  IMAD R143, R249, R145, R143 ;  /* 0x00000091f98f7224 */ /* 0x000fe200078e028f */
[----:B------:R-:W-:Y:S01]  /*ce90*/  IABS R144, R9 ;  /* 0x0000000900907213 */ /* 0x000fe20000000000 */
[----:B------:R-:W-:Y:S01]  /*cea0*/  STL [R1+0x425c], R26 ;  /* 0x00425c1a01007387 */ /* 0x000fe20000100800 */
[----:B------:R-:W-:Y:S01]  /*ceb0*/  IABS R145, R26 ;  /* 0x0000001a00917213 */ /* 0x000fe20000000000 */
[----:B------:R-:W-:Y:S01]  /*cec0*/  @!P0 IMAD.IADD R162, R162, 0x1, -R249 ;  /* 0x00000001a2a28824 */ /* 0x000fe200078e0af9 */
[----:B------:R-:W-:Y:S01]  /*ced0*/  ISETP.GE.AND P0, PT, R29, RZ, PT ;  /* 0x000000ff1d00720c */ /* 0x000fe20003f06270 */
[----:B------:R-:W-:Y:S01]  /*cee0*/  STL [R1+0x4258], R25 ;  /* 0x0042581901007387 */ /* 0x000fe20000100800 */
[----:B--2---:R-:W-:Y:S01]  /*cef0*/  VIADD R9, R11, 0x158 ;  /* 0x000001580b097836 */ /* 0x004fe20000000000 */
[----:B------:R-:W-:Y:S01]  /*cf00*/  IADD3 R146, PT, PT, -R146, RZ, RZ ;  /* 0x000000ff92927210 */ /* 0x000fe20007ffe1ff */
[----:B------:R-:W-:Y:S01]  /*cf10*/  IMAD.HI.U32 R124, R250, R144, RZ ;  /* 0x00000090fa7c7227 */ /* 0x000fe200078e00ff */
[----:B------:R-:W-:-:S02]  /*cf20*/  MOV R39, R162 ;  /* 0x000000a200277202 */ /* 0x000fc40000000f00 */
[----:B------:R2:W-:Y:S01]  /*cf30*/  STL [R1+0x4254], R9 ;  /* 0x0042540901007387 */ /* 0x0005e20000100800 */
[----:B------:R-:W-:Y:S01]  /*cf40*/  @!P6 IMAD.IADD R165, R165, 0x1, -R249 ;  /* 0x00000001a5a5e824 */ /* 0x000fe200078e0af9 */
[----:B------:R-:W-:Y:S01]  /*cf50*/  IABS R147, R9 ;  /* 0x0000000900937213 */ /* 0x000fe20000000000 */
[----:B------:R-:W-:Y:S01]  /*cf60*/  IMAD.HI.U32 R152, R250, R145, RZ ;  /* 0x00000091fa987227 */ /* 0x000fe200078e00ff */
[----:B------:R-:W-:Y:S02]  /*cf70*/  IADD3 R124, PT, PT, -R124, RZ, RZ ;  /* 0x000000ff7c7c7210 */ /* 0x000fe40007ffe1ff */
[C---:B------:R-:W-:Y:S01]  /*cf80*/  ISETP.GT.U32.AND P6, PT, R249.reuse, R165, PT ;  /* 0x000000a5f900720c */ /* 0x040fe20003fc4070 */
[----:B------:R-:W-:Y:S01]  /*cf90*/  @!P0 IMAD.MOV R39, RZ, RZ, -R39 ;  /* 0x000000ffff278224 */ /* 0x000fe200078e0a27 */
[C---:B------:R-:W-:Y:S01]  /*cfa0*/  ISETP.GT.U32.AND P0, PT, R249.reuse, R167, PT ;  /* 0x000000a7f900720c */ /* 0x040fe20003f04070 */
[----:B------:R-:W-:Y:S01]  /*cfb0*/  IMAD R141, R249, R146, R141 ;  /* 0x00000092f98d7224 */ /* 0x000fe200078e028d */
[----:B------:R-:W-:Y:S01]  /*cfc0*/  IABS R146, R25 ;  /* 0x0000001900927213 */ /* 0x000fe20000000000 */
[C---:B--2---:R-:W-:Y:S01]  /*cfd0*/  VIADD R9, R11.reuse, 0x159 ;  /* 0x000001590b097836 */ /* 0x044fe20000000000 */
[----:B------:R-:W-:Y:S01]  /*cfe0*/  IADD3 R25, PT, PT, R11, 0x15c, RZ ;  /* 0x0000015c0b197810 */ /* 0x000fe20007ffe0ff */
[----:B------:R-:W-:-:S02]  /*cff0*/  IMAD.MOV R150, RZ, RZ, -R152 ;  /* 0x000000ffff967224 */ /* 0x000fc400078e0a98 */
[----:B------:R-:W-:Y:S01]  /*d000*/  IMAD R144, R249, R124, R144 ;  /* 0x0000007cf9907224 */ /* 0x000fe200078e0290 */
[----:B------:R-:W-:Y:S01]  /*d010*/  IABS R179, R9 ;  /* 0x0000000900b37213 */ /* 0x000fe20000000000 */
[C---:B------:R-:W-:Y:S01]  /*d020*/  IMAD.HI.U32 R124, R250.reuse, R147, RZ ;  /* 0x00000093fa7c7227 */ /* 0x040fe200078e00ff */
[----:B------:R-:W-:Y:S01]  /*d030*/  IABS R149, R25 ;  /* 0x0000001900957213 */ /* 0x000fe20000000000 */
[----:B------:R-:W-:Y:S02]  /*d040*/  STL [R1+0x4250], R9 ;  /* 0x0042500901007387 */ /* 0x000fe40000100800 */
[----:B------:R-:W-:Y:S01]  /*d050*/  @!P6 IMAD.IADD R165, R165, 0x1, -R249 ;  /* 0x00000001a5a5e824 */ /* 0x000fe200078e0af9 */
[----:B------:R-:W-:Y:S01]  /*d060*/  ISETP.GE.AND P6, PT, R13, RZ, PT ;  /* 0x000000ff0d00720c */ /* 0x000fe20003fc6270 */
[----:B------:R-:W-:Y:S01]  /*d070*/  IMAD.HI.U32 R152, R250, R179, RZ ;  /* 0x000000b3fa987227 */ /* 0x000fe200078e00ff */
[----:B------:R-:W-:Y:S01]  /*d080*/  @!P0 IADD3 R167, PT, PT, R167, -R249, RZ ;  /* 0x800000f9a7a78210 */ /* 0x000fe20007ffe0ff */
[----:B------:R-:W-:Y:S01]  /*d090*/  STL [R1+0x424c], R4 ;  /* 0x00424c0401007387 */ /* 0x000fe20000100800 */
[----:B------:R-:W-:Y:S01]  /*d0a0*/  IADD3 R124, PT, PT, -R124, RZ, RZ ;  /* 0x000000ff7c7c7210 */ /* 0x000fe20007ffe1ff */
[----:B------:R-:W-:Y:S01]  /*d0b0*/  IMAD.MOV.U32 R38, RZ, RZ, R165 ;  /* 0x000000ffff267224 */ /* 0x000fe200078e00a5 */
[----:B------:R-:W-:Y:S01]  /*d0c0*/  ISETP.GT.U32.AND P0, PT, R249, R167, PT ;  /* 0x000000a7f900720c */ /* 0x000fe20003f04070 */
[----:B------:R-:W-:-:S02]  /*d0d0*/  IMAD.MOV R152, RZ, RZ, -R152 ;  /* 0x000000ffff987224 */ /* 0x000fc400078e0a98 */
[----:B------:R-:W-:-:S04]  /*d0e0*/  IMAD.HI.U32 R148, R250, R146, RZ ;  /* 0x00000092fa947227 */ /* 0x000fc800078e00ff */
[----:B------:R-:W-:Y:S01]  /*d0f0*/  @!P6 IMAD.MOV R38, RZ, RZ, -R38 ;  /* 0x000000ffff26e224 */ /* 0x000fe200078e0a26 */
[----:B------:R-:W-:Y:S01]  /*d100*/  ISETP.GT.U32.AND P6, PT, R249, R125, PT ;  /* 0x0000007df900720c */ /* 0x000fe20003fc4070 */
[----:B------:R-:W-:Y:S02]  /*d110*/  VIADD R23, R11, 0x15d ;  /* 0x0000015d0b177836 */ /* 0x000fe40000000000 */
[----:B------:R-:W-:Y:S02]  /*d120*/  IMAD R179, R249, R152, R179 ;  /* 0x00000098f9b37224 */ /* 0x000fe400078e02b3 */
[----:B------:R-:W-:Y:S01]  /*d130*/  @!P0 IMAD.IADD R167, R167, 0x1, -R249 ;  /* 0x00000001a7a78824 */ /* 0x000fe200078e0af9 */
[----:B------:R-:W-:Y:S01]  /*d140*/  ISETP.GE.AND P0, PT, R12, RZ, PT ;  /* 0x000000ff0c00720c */ /* 0x000fe20003f06270 */
[----:B------:R-:W-:Y:S02]  /*d150*/  IMAD.MOV R148, RZ, RZ, -R148 ;  /* 0x000000ffff947224 */ /* 0x000fe400078e0a94 */
[----:B------:R-:W-:Y:S01]  /*d160*/  IMAD R145, R249, R150, R145 ;  /* 0x00000096f9917224 */ /* 0x000fe200078e0291 */
[----:B------:R-:W-:Y:S01]  /*d170*/  MOV R37, R167 ;  /* 0x000000a700257202 */ /* 0x000fe20000000f00 */
[----:B------:R-:W-:Y:S01]  /*d180*/  VIADD R26, R11, 0x15b ;  /* 0x0000015b0b1a7836 */ /* 0x000fe20000000000 */
[----:B------:R-:W-:Y:S01]  /*d190*/  IABS R150, R23 ;  /* 0x0000001700967213 */ /* 0x000fe20000000000 */
[----:B------:R-:W-:-:S02]  /*d1a0*/  @!P6 IMAD.IADD R125, R125, 0x1, -R249 ;  /* 0x000000017d7de824 */ /* 0x000fc400078e0af9 */
[C---:B------:R-:W-:Y:S01]  /*d1b0*/  IMAD R147, R249.reuse, R124, R147 ;  /* 0x0000007cf9937224 */ /* 0x040fe200078e0293 */
[----:B------:R-:W-:Y:S01]  /*d1c0*/  IABS R124, R4 ;  /* 0x00000004007c7213 */ /* 0x000fe20000000000 */
[C---:B------:R-:W-:Y:S01]  /*d1d0*/  IMAD R146, R249.reuse, R148, R146 ;  /* 0x00000094f9927224 */ /* 0x040fe200078e0292 */
[C---:B------:R-:W-:Y:S01]  /*d1e0*/  ISETP.GT.U32.AND P6, PT, R249.reuse, R125, PT ;  /* 0x0000007df900720c */ /* 0x040fe20003fc4070 */
[----:B------:R-:W-:Y:S01]  /*d1f0*/  @!P0 IMAD.MOV R37, RZ, RZ, -R37 ;  /* 0x000000ffff258224 */ /* 0x000fe200078e0a25 */
[----:B------:R-:W-:Y:S01]  /*d200*/  ISETP.GT.U32.AND P0, PT, R249, R127, PT ;  /* 0x0000007ff900720c */ /* 0x000fe20003f04070 */
[C---:B------:R-:W-:Y:S01]  /*d210*/  IMAD.HI.U32 R153, R250.reuse, R149, RZ ;  /* 0x00000095fa997227 */ /* 0x040fe200078e00ff */
[----:B------:R-:W-:Y:S01]  /*d220*/  IABS R148, R26 ;  /* 0x0000001a00947213 */ /* 0x000fe20000000000 */
[----:B------:R-:W-:Y:S02]  /*d230*/  STL [R1+0x4248], R26 ;  /* 0x0042481a01007387 */ /* 0x000fe40000100800 */
[----:B------:R-:W-:-:S02]  /*d240*/  IMAD.HI.U32 R152, R250, R150, RZ ;  /* 0x00000096fa987227 */ /* 0x000fc400078e00ff */
[----:B------:R-:W-:Y:S02]  /*d250*/  STL [R1+0x4244], R25 ;  /* 0x0042441901007387 */ /* 0x000fe40000100800 */
[----:B------:R-:W-:Y:S02]  /*d260*/  IMAD.HI.U32 R157, R250, R124, RZ ;  /* 0x0000007cfa9d7227 */ /* 0x000fe400078e00ff */
[----:B------:R2:W-:Y:S02]  /*d270*/  STL [R1+0x4240], R23 ;  /* 0x0042401701007387 */ /* 0x0005e40000100800 */
[--C-:B------:R-:W-:Y:S01]  /*d280*/  @!P6 IMAD.IADD R125, R125, 0x1, -R249.reuse ;  /* 0x000000017d7de824 */ /* 0x100fe200078e0af9 */
[----:B------:R-:W-:Y:S01]  /*d290*/  ISETP.GE.AND P6, PT, R6, RZ, PT ;  /* 0x000000ff0600720c */ /* 0x000fe20003fc6270 */
[----:B------:R-:W-:Y:S02]  /*d2a0*/  @!P0 IMAD.IADD R127, R127, 0x1, -R249 ;  /* 0x000000017f7f8824 */ /* 0x000fe400078e0af9 */
[----:B------:R-:W-:Y:S01]  /*d2b0*/  VIADD R28, R11, 0x15e ;  /* 0x0000015e0b1c7836 */ /* 0x000fe20000000000 */
[----:B------:R-:W-:Y:S01]  /*d2c0*/  MOV R36, R125 ;  /* 0x0000007d00247202 */ /* 0x000fe20000000f00 */
[----:B------:R-:W-:Y:S01]  /*d2d0*/  IMAD.HI.U32 R154, R250, R148, RZ ;  /* 0x00000094fa9a7227 */ /* 0x000fe200078e00ff */
[----:B------:R-:W-:-:S02]  /*d2e0*/  ISETP.GT.U32.AND P0, PT, R249, R127, PT ;  /* 0x0000007ff900720c */ /* 0x000fc40003f04070 */
[----:B--2---:R-:W-:Y:S01]  /*d2f0*/  IADD3 R23, PT, PT, R11, 0x160, RZ ;  /* 0x000001600b177810 */ /* 0x004fe20007ffe0ff */
[----:B------:R-:W-:Y:S01]  /*d300*/  IMAD.MOV R153, RZ, RZ, -R153 ;  /* 0x000000ffff997224 */ /* 0x000fe200078e0a99 */
[----:B------:R-:W-:Y:S01]  /*d310*/  IABS R151, R28 ;  /* 0x0000001c00977213 */ /* 0x000fe20000000000 */
[----:B------:R-:W-:Y:S01]  /*d320*/  IMAD.MOV R152, RZ, RZ, -R152 ;  /* 0x000000ffff987224 */ /* 0x000fe200078e0a98 */
[----:B------:R-:W-:Y:S01]  /*d330*/  IADD3 R154, PT, PT, -R154, RZ, RZ ;  /* 0x000000ff9a9a7210 */ /* 0x000fe20007ffe1ff */
[----:B------:R-:W-:Y:S01]  /*d340*/  @!P6 IMAD.MOV R36, RZ, RZ, -R36 ;  /* 0x000000ffff24e224 */ /* 0x000fe200078e0a24 */
[----:B------:R-:W-:Y:S01]  /*d350*/  ISETP.GT.U32.AND P6, PT, R249, R172, PT ;  /* 0x000000acf900720c */ /* 0x000fe20003fc4070 */
[C---:B------:R-:W-:Y:S01]  /*d360*/  VIADD R26, R11.reuse, 0x15f ;  /* 0x0000015f0b1a7836 */ /* 0x040fe20000000000 */
[----:B------:R-:W-:Y:S01]  /*d370*/  IADD3 R25, PT, PT, R11, 0x162, RZ ;  /* 0x000001620b197810 */ /* 0x000fe20007ffe0ff */
[----:B------:R-:W-:Y:S01]  /*d380*/  IMAD.MOV R157, RZ, RZ, -R157 ;  /* 0x000000ffff9d7224 */ /* 0x000fe200078e0a9d */
[----:B------:R-:W-:Y:S01]  /*d390*/  STL [R1+0x423c], R28 ;  /* 0x00423c1c01007387 */ /* 0x000fe20000100800 */
[----:B------:R-:W-:Y:S01]  /*d3a0*/  @!P0 IADD3 R127, PT, PT, R127, -R249, RZ ;  /* 0x800000f97f7f8210 */ /* 0x000fe20007ffe0ff */
[C---:B------:R-:W-:Y:S01]  /*d3b0*/  IMAD R149, R249.reuse, R153, R149 ;  /* 0x00000099f9957224 */ /* 0x040fe200078e0295 */
[----:B------:R-:W-:Y:S01]  /*d3c0*/  ISETP.GE.AND P0, PT, R10, RZ, PT ;  /* 0x000000ff0a00720c */ /* 0x000fe20003f06270 */
[----:B------:R-:W-:Y:S01]  /*d3d0*/  IMAD R150, R249, R152, R150 ;  /* 0x00000098f9967224 */ /* 0x000fe200078e0296 */
[----:B------:R-:W-:Y:S01]  /*d3e0*/  MOV R96, R127 ;  /* 0x0000007f00607202 */ /* 0x000fe20000000f00 */
[----:B------:R-:W-:Y:S01]  /*d3f0*/  VIADD R8, R11, 0x161 ;  /* 0x000001610b087836 */ /* 0x000fe20000000000 */
[----:B------:R-:W-:Y:S01]  /*d400*/  IABS R152, R26 ;  /* 0x0000001a00987213 */ /* 0x000fe20000000000 */
[C---:B------:R-:W-:Y:S01]  /*d410*/  IMAD R124, R249.reuse, R157, R124 ;  /* 0x0000009df97c7224 */ /* 0x040fe200078e027c */
[----:B------:R-:W-:Y:S01]  /*d420*/  IABS R153, R23 ;  /* 0x0000001700997213 */ /* 0x000fe20000000000 */
[--C-:B------:R-:W-:Y:S01]  /*d430*/  @!P6 IMAD.IADD R172, R172, 0x1, -R249.reuse ;  /* 0x00000001acace824 */ /* 0x100fe200078e0af9 */
[----:B------:R-:W-:Y:S01]  /*d440*/  IABS R183, R25 ;  /* 0x0000001900b77213 */ /* 0x000fe20000000000 */
[C---:B------:R-:W-:Y:S01]  /*d450*/  IMAD.HI.U32 R157, R250.reuse, R151, RZ ;  /* 0x00000097fa9d7227 */ /* 0x040fe200078e00ff */
[----:B------:R2:W-:Y:S02]  /*d460*/  STL [R1+0x4238], R26 ;  /* 0x0042381a01007387 */ /* 0x0005e40000100800 */
[C---:B------:R-:W-:Y:S01]  /*d470*/  ISETP.GT.U32.AND P6, PT, R249.reuse, R172, PT ;  /* 0x000000acf900720c */ /* 0x040fe20003fc4070 */
[----:B------:R-:W-:Y:S01]  /*d480*/  @!P0 IMAD.MOV R96, RZ, RZ, -R96 ;  /* 0x000000ffff608224 */ /* 0x000fe200078e0a60 */
[C---:B------:R-:W-:Y:S01]  /*d490*/  ISETP.GT.U32.AND P0, PT, R249.reuse, R175, PT ;  /* 0x000000aff900720c */ /* 0x040fe20003f04070 */
[----:B------:R-:W-:Y:S01]  /*d4a0*/  IMAD R148, R249, R154, R148 ;  /* 0x0000009af9947224 */ /* 0x000fe200078e0294 */
[----:B------:R-:W-:Y:S01]  /*d4b0*/  IABS R154, R8 ;  /* 0x00000008009a7213 */ /* 0x000fe20000000000 */
[C---:B------:R-:W-:Y:S01]  /*d4c0*/  IMAD.HI.U32 R159, R250.reuse, R152, RZ ;  /* 0x00000098fa9f7227 */ /* 0x040fe200078e00ff */
[----:B------:R-:W-:Y:S03]  /*d4d0*/  STL [R1+0x4234], R23 ;  /* 0x0042341701007387 */ /* 0x000fe60000100800 */
[----:B------:R-:W-:Y:S01]  /*d4e0*/  IMAD.HI.U32 R160, R250, R153, RZ ;  /* 0x00000099faa07227 */ /* 0x000fe200078e00ff */
[----:B------:R3:W-:Y:S03]  /*d4f0*/  STL [R1+0x4230], R8 ;  /* 0x0042300801007387 */ /* 0x0007e60000100800 */
[--C-:B------:R-:W-:Y:S01]  /*d500*/  @!P6 IMAD.IADD R172, R172, 0x1, -R249.reuse ;  /* 0x00000001acace824 */ /* 0x100fe200078e0af9 */
[----:B------:R-:W-:Y:S01]  /*d510*/  ISETP.GE.AND P6, PT, R27, RZ, PT ;  /* 0x000000ff1b00720c */ /* 0x000fe20003fc6270 */
[----:B------:R-:W-:Y:S01]  /*d520*/  @!P0 IMAD.IADD R175, R175, 0x1, -R249 ;  /* 0x00000001afaf8824 */ /* 0x000fe200078e0af9 */
[----:B------:R-:W-:Y:S01]  /*d530*/  STL [R1+0x422c], R25 ;  /* 0x00422c1901007387 */ /* 0x000fe20000100800 */
[----:B------:R-:W-:Y:S01]  /*d540*/  IMAD.MOV R158, RZ, RZ, -R157 ;  /* 0x000000ffff9e7224 */ /* 0x000fe200078e0a9d */
[----:B------:R-:W-:Y:S01]  /*d550*/  MOV R35, R172 ;  /* 0x000000ac00237202 */ /* 0x000fe20000000f00 */
[----:B------:R-:W-:Y:S01]  /*d560*/  IMAD.MOV R157, RZ, RZ, -R159 ;  /* 0x000000ffff9d7224 */ /* 0x000fe200078e0a9f */
[----:B------:R-:W-:Y:S01]  /*d570*/  ISETP.GT.U32.AND P0, PT, R249, R175, PT ;  /* 0x000000aff900720c */ /* 0x000fe20003f04070 */
[C---:B--2---:R-:W-:Y:S01]  /*d580*/  VIADD R26, R11.reuse, 0x164 ;  /* 0x000001640b1a7836 */ /* 0x044fe20000000000 */
[----:B------:R-:W-:Y:S01]  /*d590*/  IADD3 R159, PT, PT, -R160, RZ, RZ ;  /* 0x000000ffa09f7210 */ /* 0x000fe20007ffe1ff */
[----:B------:R-:W-:Y:S01]  /*d5a0*/  IMAD.HI.U32 R160, R250, R154, RZ ;  /* 0x0000009afaa07227 */ /* 0x000fe200078e00ff */
[----:B---3--:R-:W-:-:S02]  /*d5b0*/  IADD3 R8, PT, PT, R11, 0x163, RZ ;  /* 0x000001630b087810 */ /* 0x008fc40007ffe0ff */
[----:B------:R-:W-:Y:S01]  /*d5c0*/  IABS R156, R26 ;  /* 0x0000001a009c7213 */ /* 0x000fe20000000000 */
[----:B------:R-:W-:Y:S01]  /*d5d0*/  @!P6 IMAD.MOV R35, RZ, RZ, -R35 ;  /* 0x000000ffff23e224 */ /* 0x000fe200078e0a23 */
[C---:B------:R-:W-:Y:S01]  /*d5e0*/  ISETP.GT.U32.AND P6, PT, R249.reuse, R177, PT ;  /* 0x000000b1f900720c */ /* 0x040fe20003fc4070 */
[----:B------:R-:W-:Y:S01]  /*d5f0*/  IMAD R152, R249, R157, R152 ;  /* 0x0000009df9987224 */ /* 0x000fe200078e0298 */
[----:B------:R-:W-:Y:S01]  /*d600*/  IABS R186, R8 ;  /* 0x0000000800ba7213 */ /* 0x000fe20000000000 */
[----:B------:R-:W-:Y:S01]  /*d610*/  IMAD.MOV R157, RZ, RZ, -R160 ;  /* 0x000000ffff9d7224 */ /* 0x000fe200078e0aa0 */
[----:B------:R-:W-:Y:S01]  /*d620*/  STL [R1+0x4228], R8 ;  /* 0x0042280801007387 */ /* 0x000fe20000100800 */
[----:B------:R-:W-:Y:S01]  /*d630*/  @!P0 IMAD.IADD R175, R175, 0x1, -R249 ;  /* 0x00000001afaf8824 */ /* 0x000fe200078e0af9 */
[----:B------:R-:W-:Y:S01]  /*d640*/  ISETP.GE.AND P0, PT, R14, RZ, PT ;  /* 0x000000ff0e00720c */ /* 0x000fe20003f06270 */
[----:B------:R-:W-:Y:S01]  /*d650*/  IMAD R154, R249, R157, R154 ;  /* 0x0000009df99a7224 */ /* 0x000fe200078e029a */
[----:B------:R-:W-:Y:S01]  /*d660*/  STL [R1+0x4224], R26 ;  /* 0x0042241a01007387 */ /* 0x000fe20000100800 */
[----:B------:R-:W-:-:S02]  /*d670*/  IMAD.MOV.U32 R34, RZ, RZ, R175 ;  /* 0x000000ffff227224 */ /* 0x000fc400078e00af */
[C---:B------:R-:W-:Y:S02]  /*d680*/  IMAD.HI.U32 R157, R250.reuse, R183, RZ ;  /* 0x000000b7fa9d7227 */ /* 0x040fe400078e00ff */
[----:B------:R-:W-:Y:S02]  /*d690*/  @!P6 IADD3 R177, PT, PT, R177, -R249, RZ ;  /* 0x800000f9b1b1e210 */ /* 0x000fe40007ffe0ff */
[----:B------:R-:W-:Y:S01]  /*d6a0*/  IMAD R153, R249, R159, R153 ;  /* 0x0000009ff9997224 */ /* 0x000fe200078e0299 */
[----:B------:R-:W-:Y:S01]  /*d6b0*/  IADD3 R157, PT, PT, -R157, RZ, RZ ;  /* 0x000000ff9d9d7210 */ /* 0x000fe20007ffe1ff */
[----:B------:R-:W-:Y:S01]  /*d6c0*/  IMAD.HI.U32 R159, R250, R186, RZ ;  /* 0x000000bafa9f7227 */ /* 0x000fe200078e00ff */
[----:B------:R-:W-:-:S03]  /*d6d0*/  ISETP.GT.U32.AND P6, PT, R249, R177, PT ;  /* 0x000000b1f900720c */ /* 0x000fc60003fc4070 */
[----:B------:R-:W-:Y:S01]  /*d6e0*/  @!P0 IMAD.MOV R34, RZ, RZ, -R34 ;  /* 0x000000ffff228224 */ /* 0x000fe200078e0a22 */
[C---:B------:R-:W-:Y:S01]  /*d6f0*/  ISETP.GT.U32.AND P0, PT, R249.reuse, R179, PT ;  /* 0x000000b3f900720c */ /* 0x040fe20003f04070 */
[----:B------:R-:W-:Y:S01]  /*d700*/  IMAD R183, R249, R157, R183 ;  /* 0x0000009df9b77224 */ /* 0x000fe200078e02b7 */
[----:B------:R-:W-:Y:S01]  /*d710*/  IADD3 R159, PT, PT, -R159, RZ, RZ ;  /* 0x000000ff9f9f7210 */ /* 0x000fe20007ffe1ff */
[C---:B------:R-:W-:Y:S02]  /*d720*/  VIADD R23, R11.reuse, 0x165 ;  /* 0x000001650b177836 */ /* 0x040fe40000000000 */
[----:B------:R-:W-:Y:S02]  /*d730*/  VIADD R16, R11, 0x166 ;  /* 0x000001660b107836 */ /* 0x000fe40000000000 */
[----:B------:R-:W-:Y:S01]  /*d740*/  IMAD R151, R249, R158, R151 ;  /* 0x0000009ef9977224 */ /* 0x000fe200078e0297 */
[----:B------:R-:W-:Y:S01]  /*d750*/  IABS R157, R23 ;  /* 0x00000017009d7213 */ /* 0x000fe20000000000 */
[--C-:B------:R-:W-:Y:S01]  /*d760*/  @!P6 IMAD.IADD R177, R177, 0x1, -R249.reuse ;  /* 0x00000001b1b1e824 */ /* 0x100fe200078e0af9 */
[----:B------:R-:W-:Y:S01]  /*d770*/  ISETP.GE.AND P6, PT, R2, RZ, PT ;  /* 0x000000ff0200720c */ /* 0x000fe20003fc6270 */
[----:B------:R-:W-:Y:S01]  /*d780*/  IMAD R186, R249, R159, R186 ;  /* 0x0000009ff9ba7224 */ /* 0x000fe200078e02ba */
[----:B------:R-:W-:Y:S01]  /*d790*/  IABS R158, R16 ;  /* 0x00000010009e7213 */ /* 0x000fe20000000000 */
[----:B------:R-:W-:Y:S01]  /*d7a0*/  @!P0 IMAD.IADD R179, R179, 0x1, -R249 ;  /* 0x00000001b3b38824 */ /* 0x000fe200078e0af9 */
[----:B------:R-:W-:Y:S01]  /*d7b0*/  MOV R33, R177 ;  /* 0x000000b100217202 */ /* 0x000fe20000000f00 */
[C---:B------:R-:W-:Y:S01]  /*d7c0*/  IMAD.HI.U32 R159, R250.reuse, R156, RZ ;  /* 0x0000009cfa9f7227 */ /* 0x040fe200078e00ff */
[----:B------:R2:W-:Y:S02]  /*d7d0*/  STL [R1+0x4220], R23 ;  /* 0x0042201701007387 */ /* 0x0005e40000100800 */
[C---:B------:R-:W-:Y:S01]  /*d7e0*/  ISETP.GT.U32.AND P0, PT, R249.reuse, R179, PT ;  /* 0x000000b3f900720c */ /* 0x040fe20003f04070 */
[C---:B------:R-:W-:Y:S01]  /*d7f0*/  IMAD.HI.U32 R160, R250.reuse, R157, RZ ;  /* 0x0000009dfaa07227 */ /* 0x040fe200078e00ff */
[----:B------:R3:W-:Y:S03]  /*d800*/  STL [R1+0x421c], R16 ;  /* 0x00421c1001007387 */ /* 0x0007e60000100800 */
[----:B------:R-:W-:Y:S01]  /*d810*/  @!P6 IMAD.MOV R33, RZ, RZ, -R33 ;  /* 0x000000ffff21e224 */ /* 0x000fe200078e0a21 */
[----:B------:R-:W-:Y:S01]  /*d820*/  ISETP.GT.U32.AND P6, PT, R249, R124, PT ;  /* 0x0000007cf900720c */ /* 0x000fe20003fc4070 */
[----:B------:R-:W-:Y:S01]  /*d830*/  IMAD.HI.U32 R163, R250, R158, RZ ;  /* 0x0000009efaa37227 */ /* 0x000fe200078e00ff */
[----:B--2---:R-:W-:-:S03]  /*d840*/  IADD3 R23, PT, PT, R11, 0x168, RZ ;  /* 0x000001680b177810 */ /* 0x004fc60007ffe0ff */
[----:B------:R-:W-:Y:S02]  /*d850*/  IMAD.MOV R155, RZ, RZ, -R159 ;  /* 0x000000ffff9b7224 */ /* 0x000fe400078e0a9f */
[--C-:B------:R-:W-:Y:S01]  /*d860*/  @!P0 IMAD.IADD R179, R179, 0x1, -R249.reuse ;  /* 0x00000001b3b38824 */ /* 0x100fe200078e0af9 */
[----:B------:R-:W-:Y:S01]  /*d870*/  ISETP.GE.AND P0, PT, R9, RZ, PT ;  /* 0x000000ff0900720c */ /* 0x000fe20003f06270 */
[----:B------:R-:W-:Y:S01]  /*d880*/  IMAD.MOV R159, RZ, RZ, -R160 ;  /* 0x000000ffff9f7224 */ /* 0x000fe200078e0aa0 */
[----:B------:R-:W-:Y:S01]  /*d890*/  IADD3 R160, PT, PT, -R163, RZ, RZ ;  /* 0x000000ffa3a07210 */ /* 0x000fe20007ffe1ff */
[----:B------:R-:W-:Y:S01]  /*d8a0*/  VIADD R3, R11, 0x167 ;  /* 0x000001670b037836 */ /* 0x000fe20000000000 */
[----:B------:R-:W-:Y:S01]  /*d8b0*/  MOV R92, R179 ;  /* 0x000000b3005c7202 */ /* 0x000fe20000000f00 */
[----:B------:R-:W-:Y:S02]  /*d8c0*/  @!P6 IMAD.IADD R124, R124, 0x1, -R249 ;  /* 0x000000017c7ce824 */ /* 0x000fe400078e0af9 */
[C---:B------:R-:W-:Y:S01]  /*d8d0*/  IMAD R155, R249.reuse, R155, R156 ;  /* 0x0000009bf99b7224 */ /* 0x040fe200078e029c */
[----:B------:R2:W-:Y:S01]  /*d8e0*/  STL [R1+0x4218], R3 ;  /* 0x0042180301007387 */ /* 0x0005e20000100800 */
[C---:B------:R-:W-:Y:S01]  /*d8f0*/  IMAD R156, R249.reuse, R159, R157 ;  /* 0x0000009ff99c7224 */ /* 0x040fe200078e029d */
[C---:B------:R-:W-:Y:S01]  /*d900*/  ISETP.GT.U32.AND P6, PT, R249.reuse, R124, PT ;  /* 0x0000007cf900720c */ /* 0x040fe20003fc4070 */
[C---:B------:R-:W-:Y:S01]  /*d910*/  IMAD R157, R249.reuse, R160, R158 ;  /* 0x000000a0f99d7224 */ /* 0x040fe200078e029e */
[----:B------:R-:W-:Y:S01]  /*d920*/  IABS R158, R3 ;  /* 0x00000003009e7213 */ /* 0x000fe20000000000 */
[----:B------:R-:W-:Y:S01]  /*d930*/  @!P0 IMAD.MOV R92, RZ, RZ, -R92 ;  /* 0x000000ffff5c8224 */ /* 0x000fe200078e0a5c */
[----:B------:R-:W-:Y:S01]  /*d940*/  ISETP.GT.U32.AND P0, PT, R249, R183, PT ;  /* 0x000000b7f900720c */ /* 0x000fe20003f04070 */
[C---:B---3--:R-:W-:Y:S01]  /*d950*/  VIADD R16, R11.reuse, 0x16b ;  /* 0x0000016b0b107836 */ /* 0x048fe20000000000 */
[----:B------:R-:W-:Y:S01]  /*d960*/  IABS R160, R23 ;  /* 0x0000001700a07213 */ /* 0x000fe20000000000 */
[----:B------:R-:W-:Y:S01]  /*d970*/  IMAD.HI.U32 R159, R250, R158, RZ ;  /* 0x0000009efa9f7227 */ /* 0x000fe200078e00ff */
[----:B------:R3:W-:Y:S02]  /*d980*/  STL [R1+0x4214], R23 ;  /* 0x0042141701007387 */ /* 0x0007e40000100800 */
[----:B------:R-:W-:Y:S01]  /*d990*/  IABS R163, R16 ;  /* 0x0000001000a37213 */ /* 0x000fe20000000000 */
[----:B--2---:R-:W-:-:S02]  /*d9a0*/  VIADD R3, R11, 0x169 ;  /* 0x000001690b037836 */ /* 0x004fc40000000000 */
[----:B------:R-:W-:Y:S01]  /*d9b0*/  @!P6 IADD3 R124, PT, PT, R124, -R249, RZ ;  /* 0x800000f97c7ce210 */ /* 0x000fe20007ffe0ff */
[----:B------:R-:W-:Y:S01]  /*d9c0*/  IMAD.MOV R126, RZ, RZ, -R159 ;  /* 0x000000ffff7e7224 */ /* 0x000fe200078e0a9f */
[----:B------:R-:W-:Y:S01]  /*d9d0*/  ISETP.GE.AND P6, PT, R4, RZ, PT ;  /* 0x000000ff0400720c */ /* 0x000fe20003fc6270 */
[----:B------:R-:W-:Y:S01]  /*d9e0*/  VIADD R28, R11, 0x16c ;  /* 0x0000016c0b1c7836 */ /* 0x000fe20000000000 */
[----:B------:R-:W-:Y:S01]  /*d9f0*/  IABS R189, R3 ;  /* 0x0000000300bd7213 */ /* 0x000fe20000000000 */
[----:B------:R-:W-:Y:S01]  /*da00*/  @!P0 IMAD.IADD R183, R183, 0x1, -R249 ;  /* 0x00000001b7b78824 */ /* 0x000fe200078e0af9 */
[----:B------:R-:W-:Y:S01]  /*da10*/  MOV R159, R160 ;  /* 0x000000a0009f7202 */ /* 0x000fe20000000f00 */
[----:B------:R-:W-:Y:S01]  /*da20*/  IMAD.MOV.U32 R32, RZ, RZ, R124 ;  /* 0x000000ffff207224 */ /* 0x000fe200078e007c */
[----:B---3--:R-:W-:Y:S01]  /*da30*/  IADD3 R23, PT, PT, R11, 0x16e, RZ ;  /* 0x0000016e0b177810 */ /* 0x008fe20007ffe0ff */
[----:B------:R-:W-:Y:S01]  /*da40*/  IMAD.MOV.U32 R160, RZ, RZ, R164 ;  /* 0x000000ffffa07224 */ /* 0x000fe200078e00a4 */
[C---:B------:R-:W-:Y:S01]  /*da50*/  ISETP.GT.U32.AND P0, PT, R249.reuse, R183, PT ;  /* 0x000000b7f900720c */ /* 0x040fe20003f04070 */
[C---:B------:R-:W-:Y:S01]  /*da60*/  IMAD R158, R249.reuse, R126, R158 ;  /* 0x0000007ef99e7224 */ /* 0x040fe200078e029e */
[----:B------:R-:W-:Y:S01]  /*da70*/  IABS R161, R28 ;  /* 0x0000001c00a17213 */ /* 0x000fe20000000000 */
[----:B------:R-:W-:Y:S01]  /*da80*/  IMAD.HI.U32 R164, R250, R189, RZ ;  /* 0x000000bdfaa47227 */ /* 0x000fe200078e00ff */
[----:B------:R-:W-:Y:S03]  /*da90*/  STL [R1+0x4210], R3 ;  /* 0x0042100301007387 */ /* 0x000fe60000100800 */
[----:B------:R-:W-:Y:S01]  /*daa0*/  @!P6 IMAD.MOV R32, RZ, RZ, -R32 ;  /* 0x000000ffff20e224 */ /* 0x000fe200078e0a20 */
[----:B------:R-:W-:Y:S01]  /*dab0*/  ISETP.GT.U32.AND P6, PT, R249, R186, PT ;  /* 0x000000baf900720c */ /* 0x000fe20003fc4070 */
[----:B------:R-:W-:Y:S01]  /*dac0*/  IMAD.MOV.U32 R126, RZ, RZ, R163 ;  /* 0x000000ffff7e7224 */ /* 0x000fe200078e00a3 */
[----:B------:R-:W-:Y:S01]  /*dad0*/  IADD3 R164, PT, PT, -R164, RZ, RZ ;  /* 0x000000ffa4a47210 */ /* 0x000fe20007ffe1ff */
[C---:B------:R-:W-:Y:S01]  /*dae0*/  IMAD.HI.U32 R163, R250.reuse, R159, RZ ;  /* 0x0000009ffaa37227 */ /* 0x040fe200078e00ff */
[----:B------:R2:W-:Y:S03]  /*daf0*/  STL [R1+0x420c], R15 ;  /* 0x00420c0f01007387 */ /* 0x0005e60000100800 */
[--C-:B------:R-:W-:Y:S01]  /*db00*/  @!P0 IMAD.IADD R183, R183, 0x1, -R249.reuse ;  /* 0x00000001b7b78824 */ /* 0x100fe200078e0af9 */
[----:B------:R-:W-:Y:S01]  /*db10*/  ISETP.GE.AND P0, PT, R25, RZ, PT ;  /* 0x000000ff1900720c */ /* 0x000fe20003f06270 */
[----:B------:R-:W-:Y:S01]  /*db20*/  IMAD.HI.U32 R166, R250, R160, RZ ;  /* 0x000000a0faa67227 */ /* 0x000fe200078e00ff */
[----:B------:R-:W-:Y:S02]  /*db30*/  STL [R1+0x4208], R16 ;  /* 0x0042081001007387 */ /* 0x000fe40000100800 */
[----:B------:R-:W-:Y:S01]  /*db40*/  MOV R31, R183 ;  /* 0x000000b7001f7202 */ /* 0x000fe20000000f00 */
[----:B------:R-:W-:Y:S01]  /*db50*/  @!P6 IMAD.IADD R186, R186, 0x1, -R249 ;  /* 0x00000001babae824 */ /* 0x000fe200078e0af9 */
[----:B------:R-:W-:Y:S01]  /*db60*/  STL [R1+0x4204], R28 ;  /* 0x0042041c01007387 */ /* 0x000fe20000100800 */
[----:B------:R-:W-:-:S02]  /*db70*/  IMAD.MOV R163, RZ, RZ, -R163 ;  /* 0x000000ffffa37224 */ /* 0x000fc400078e0aa3 */
[----:B------:R-:W-:Y:S01]  /*db80*/  VIADD R26, R11, 0x16d ;  /* 0x0000016d0b1a7836 */ /* 0x000fe20000000000 */
[----:B------:R-:W-:Y:S01]  /*db90*/  ISETP.GT.U32.AND P6, PT, R249, R186, PT ;  /* 0x000000baf900720c */ /* 0x000fe20003fc4070 */
[----:B------:R-:W-:Y:S02]  /*dba0*/  IMAD.HI.U32 R168, R250, R126, RZ ;  /* 0x0000007efaa87227 */ /* 0x000fe400078e00ff */
[----:B------:R-:W-:Y:S01]  /*dbb0*/  @!P0 IADD3 R31, PT, PT, -R31, RZ, RZ ;  /* 0x000000ff1f1f8210 */ /* 0x000fe20007ffe1ff */
[----:B------:R-:W-:Y:S01]  /*dbc0*/  STL [R1+0x4200], R26 ;  /* 0x0042001a01007387 */ /* 0x000fe20000100800 */
[----:B------:R-:W-:Y:S02]  /*dbd0*/  IMAD.MOV R166, RZ, RZ, -R166 ;  /* 0x000000ffffa67224 */ /* 0x000fe400078e0aa6 */
[C---:B------:R-:W-:Y:S01]  /*dbe0*/  IMAD R159, R249.reuse, R163, R159 ;  /* 0x000000a3f99f7224 */ /* 0x040fe200078e029f */
[----:B------:R-:W-:Y:S01]  /*dbf0*/  IABS R163, R26 ;  /* 0x0000001a00a37213 */ /* 0x000fe20000000000 */
[----:B------:R-:W-:Y:S01]  /*dc00*/  IMAD R189, R249, R164, R189 ;  /* 0x000000a4f9bd7224 */ /* 0x000fe200078e02bd */
[----:B------:R-:W-:Y:S01]  /*dc10*/  IABS R164, R23 ;  /* 0x0000001700a47213 */ /* 0x000fe20000000000 */
[----:B------:R-:W-:Y:S01]  /*dc20*/  IMAD.MOV R168, RZ, RZ, -R168 ;  /* 0x000000ffffa87224 */ /* 0x000fe200078e0aa8 */
[----:B------:R3:W-:Y:S01]  /*dc30*/  STL [R1+0x41fc], R23 ;  /* 0x0041fc1701007387 */ /* 0x0007e20000100800 */
[----:B--2---:R-:W-:Y:S01]  /*dc40*/  VIADD R15, R11, 0x16f ;  /* 0x0000016f0b0f7836 */ /* 0x004fe20000000000 */
[C---:B------:R-:W-:Y:S01]  /*dc50*/  ISETP.GT.U32.AND P0, PT, R249.reuse, R189, PT ;  /* 0x000000bdf900720c */ /* 0x040fe20003f04070 */
[----:B------:R-:W-:-:S02]  /*dc60*/  IMAD R160, R249, R166, R160 ;  /* 0x000000a6f9a07224 */ /* 0x000fc400078e02a0 */
[C---:B------:R-:W-:Y:S01]  /*dc70*/  IMAD.HI.U32 R166, R250.reuse, R161, RZ ;  /* 0x000000a1faa67227 */ /* 0x040fe200078e00ff */
[----:B------:R-:W-:Y:S03]  /*dc80*/  STL [R1+0x41f8], R15 ;  /* 0x0041f80f01007387 */ /* 0x000fe60000100800 */
[C---:B------:R-:W-:Y:S01]  /*dc90*/  IMAD.HI.U32 R169, R250.reuse, R163, RZ ;  /* 0x000000a3faa97227 */ /* 0x040fe200078e00ff */
[----:B------:R2:W-:Y:S01]  /*dca0*/  STL [R1+0x41f4], R7 ;  /* 0x0041f40701007387 */ /* 0x0005e20000100800 */
[----:B---3--:R-:W-:Y:S02]  /*dcb0*/  IADD3 R23, PT, PT, R11, 0x176, RZ ;  /* 0x000001760b177810 */ /* 0x008fe40007ffe0ff */
[----:B------:R-:W-:-:S04]  /*dcc0*/  IMAD.HI.U32 R170, R250, R164, RZ ;  /* 0x000000a4faaa7227 */ /* 0x000fc800078e00ff */
[----:B------:R-:W-:Y:S01]  /*dcd0*/  IMAD R126, R249, R168, R126 ;  /* 0x000000a8f97e7224 */ /* 0x000fe200078e027e */
[----:B------:R-:W-:Y:S01]  /*dce0*/  IABS R168, R15 ;  /* 0x0000000f00a87213 */ /* 0x000fe20000000000 */
[----:B------:R-:W-:Y:S02]  /*dcf0*/  IMAD.MOV R162, RZ, RZ, -R166 ;  /* 0x000000ffffa27224 */ /* 0x000fe400078e0aa6 */
[----:B------:R-:W-:Y:S01]  /*dd00*/  @!P6 IMAD.IADD R186, R186, 0x1, -R249 ;  /* 0x00000001babae824 */ /* 0x000fe200078e0af9 */
[----:B------:R-:W-:Y:S01]  /*dd10*/  ISETP.GE.AND P6, PT, R8, RZ, PT ;  /* 0x000000ff0800720c */ /* 0x000fe20003fc6270 */
[----:B------:R-:W-:Y:S01]  /*dd20*/  IMAD.MOV R166, RZ, RZ, -R169 ;  /* 0x000000ffffa67224 */ /* 0x000fe200078e0aa9 */
[----:B------:R-:W-:Y:S01]  /*dd30*/  IADD3 R169, PT, PT, -R170, RZ, RZ ;  /* 0x000000ffaaa97210 */ /* 0x000fe20007ffe1ff */
[----:B------:R-:W-:Y:S01]  /*dd40*/  IMAD.HI.U32 R170, R250, R168, RZ ;  /* 0x000000a8faaa7227 */ /* 0x000fe200078e00ff */
[----:B------:R-:W-:-:S03]  /*dd50*/  MOV R30, R186 ;  /* 0x000000ba001e7202 */ /* 0x000fc60000000f00 */
[C---:B------:R-:W-:Y:S02]  /*dd60*/  IMAD R161, R249.reuse, R162, R161 ;  /* 0x000000a2f9a17224 */ /* 0x040fe400078e02a1 */
[C---:B------:R-:W-:Y:S01]  /*dd70*/  IMAD R162, R249.reuse, R166, R163 ;  /* 0x000000a6f9a27224 */ /* 0x040fe200078e02a3 */
[----:B------:R-:W-:Y:S01]  /*dd80*/  IABS R166, R7 ;  /* 0x0000000700a67213 */ /* 0x000fe20000000000 */
[----:B------:R-:W-:Y:S01]  /*dd90*/  IMAD R163, R249, R169, R164 ;  /* 0x000000a9f9a37224 */ /* 0x000fe200078e02a4 */
[----:B--2---:R-:W-:Y:S01]  /*dda0*/  IADD3 R7, PT, PT, R11, 0x171, RZ ;  /* 0x000001710b077810 */ /* 0x004fe20007ffe0ff */
[----:B------:R-:W-:Y:S02]  /*ddb0*/  IMAD.MOV R164, RZ, RZ, -R170 ;  /* 0x000000ffffa47224 */ /* 0x000fe400078e0aaa */
[----:B------:R-:W-:Y:S02]  /*ddc0*/  @!P0 IMAD.IADD R189, R189, 0x1, -R249 ;  /* 0x00000001bdbd8824 */ /* 0x000fe400078e0af9 */
[C---:B------:R-:W-:Y:S01]  /*ddd0*/  IMAD R164, R249.reuse, R164, R168 ;  /* 0x000000a4f9a47224 */ /* 0x040fe200078e02a8 */
[----:B------:R-:W-:Y:S01]  /*dde0*/  IABS R168, R7 ;  /* 0x0000000700a87213 */ /* 0x000fe20000000000 */
[----:B------:R-:W-:Y:S01]  /*ddf0*/  @!P6 IMAD.MOV R30, RZ, RZ, -R30 ;  /* 0x000000ffff1ee224 */ /* 0x000fe200078e0a1e */
[C---:B------:R-:W-:Y:S01]  /*de00*/  ISETP.GT.U32.AND P0, PT, R249.reuse, R189, PT ;  /* 0x000000bdf900720c */ /* 0x040fe20003f04070 */
[C---:B------:R-:W-:Y:S01]  /*de10*/  IMAD.HI.U32 R169, R250.reuse, R166, RZ ;  /* 0x000000a6faa97227 */ /* 0x040fe200078e00ff */
[----:B------:R-:W-:Y:S01]  /*de20*/  ISETP.GT.U32.AND P6, PT, R249, R126, PT ;  /* 0x0000007ef900720c */ /* 0x000fe20003fc4070 */
[----:B------:R2:W-:Y:S02]  /*de30*/  STL [R1+0x41f0], R7 ;  /* 0x0041f00701007387 */ /* 0x0005e40000100800 */
[----:B------:R-:W-:Y:S01]  /*de40*/  IMAD.HI.U32 R170, R250, R168, RZ ;  /* 0x000000a8faaa7227 */ /* 0x000fe200078e00ff */
[----:B------:R-:W-:-:S03]  /*de50*/  IADD3 R165, PT, PT, -R169, RZ, RZ ;  /* 0x000000ffa9a57210 */ /* 0x000fc60007ffe1ff */
[C---:B------:R-:W-:Y:S01]  /*de60*/  VIADD R13, R11.reuse, 0x172 ;  /* 0x000001720b0d7836 */ /* 0x040fe20000000000 */
[----:B------:R-:W-:Y:S01]  /*de70*/  IADD3 R170, PT, PT, -R170, RZ, RZ ;  /* 0x000000ffaaaa7210 */ /* 0x000fe20007ffe1ff */
[C---:B------:R-:W-:Y:S02]  /*de80*/  VIADD R15, R11.reuse, 0x174 ;  /* 0x000001740b0f7836 */ /* 0x040fe40000000000 */
[----:B--2---:R-:W-:Y:S01]  /*de90*/  VIADD R7, R11, 0x173 ;  /* 0x000001730b077836 */ /* 0x004fe20000000000 */
[----:B------:R-:W-:Y:S01]  /*dea0*/  IABS R192, R13 ;  /* 0x0000000d00c07213 */ /* 0x000fe20000000000 */
[C---:B------:R-:W-:Y:S01]  /*deb0*/  IMAD R165, R249.reuse, R165, R166 ;  /* 0x000000a5f9a57224 */ /* 0x040fe200078e02a6 */
[----:B------:R-:W-:Y:S01]  /*dec0*/  IABS R169, R15 ;  /* 0x0000000f00a97213 */ /* 0x000fe20000000000 */
[----:B------:R-:W-:Y:S01]  /*ded0*/  IMAD R166, R249, R170, R168 ;  /* 0x000000aaf9a67224 */ /* 0x000fe200078e02a8 */
[----:B------:R-:W-:Y:S01]  /*dee0*/  IABS R194, R7 ;  /* 0x0000000700c27213 */ /* 0x000fe20000000000 */
[----:B------:R-:W-:Y:S01]  /*def0*/  @!P6 IMAD.IADD R126, R126, 0x1, -R249 ;  /* 0x000000017e7ee824 */ /* 0x000fe200078e0af9 */
[----:B------:R-:W-:Y:S01]  /*df00*/  @!P0 IADD3 R189, PT, PT, R189, -R249, RZ ;  /* 0x800000f9bdbd8210 */ /* 0x000fe20007ffe0ff */
[C---:B------:R-:W-:Y:S01]  /*df10*/  IMAD.HI.U32 R168, R250.reuse, R192, RZ ;  /* 0x000000c0faa87227 */ /* 0x040fe200078e00ff */
[----:B------:R-:W-:Y:S01]  /*df20*/  ISETP.GE.AND P0, PT, R3, RZ, PT ;  /* 0x000000ff0300720c */ /* 0x000fe20003f06270 */
[----:B------:R-:W-:Y:S01]  /*df30*/  STL [R1+0x41ec], R13 ;  /* 0x0041ec0d01007387 */ /* 0x000fe20000100800 */
[----:B------:R-:W-:Y:S01]  /*df40*/  ISETP.GT.U32.AND P6, PT, R249, R126, PT ;  /* 0x0000007ef900720c */ /* 0x000fe20003fc4070 */
[C---:B------:R-:W-:Y:S01]  /*df50*/  IMAD.HI.U32 R170, R250.reuse, R194, RZ ;  /* 0x000000c2faaa7227 */ /* 0x040fe200078e00ff */
[----:B------:R-:W-:Y:S01]  /*df60*/  MOV R89, R189 ;  /* 0x000000bd00597202 */ /* 0x000fe20000000f00 */
[----:B------:R-:W-:Y:S02]  /*df70*/  STL [R1+0x41e8], R7 ;  /* 0x0041e80701007387 */ /* 0x000fe40000100800 */
[----:B------:R-:W-:-:S02]  /*df80*/  IMAD.HI.U32 R171, R250, R169, RZ ;  /* 0x000000a9faab7227 */ /* 0x000fc400078e00ff */
[----:B------:R2:W-:Y:S02]  /*df90*/  STL [R1+0x41e4], R15 ;  /* 0x0041e40f01007387 */ /* 0x0005e40000100800 */
[----:B------:R-:W-:Y:S02]  /*dfa0*/  IMAD.MOV R167, RZ, RZ, -R168 ;  /* 0x000000ffffa77224 */ /* 0x000fe400078e0aa8 */
[----:B------:R-:W-:Y:S01]  /*dfb0*/  IMAD.MOV R168, RZ, RZ, -R170 ;  /* 0x000000ffffa87224 */ /* 0x000fe200078e0aaa */
[----:B------:R-:W-:Y:S01]  /*dfc0*/  IADD3 R170, PT, PT, -R171, RZ, RZ ;  /* 0x000000ffabaa7210 */ /* 0x000fe20007ffe1ff */
[----:B------:R-:W-:Y:S01]  /*dfd0*/  VIADD R12, R11, 0x175 ;  /* 0x000001750b0c7836 */ /* 0x000fe20000000000 */
[----:B------:R-:W-:Y:S01]  /*dfe0*/  @!P0 IADD3 R89, PT, PT, -R89, RZ, RZ ;  /* 0x000000ff59598210 */ /* 0x000fe20007ffe1ff */
[C---:B------:R-:W-:Y:S01]  /*dff0*/  IMAD R192, R249.reuse, R167, R192 ;  /* 0x000000a7f9c07224 */ /* 0x040fe200078e02c0 */
[----:B------:R-:W-:Y:S01]  /*e000*/  @!P6 IADD3 R126, PT, PT, R126, -R249, RZ ;  /* 0x800000f97e7ee210 */ /* 0x000fe20007ffe0ff */
[----:B------:R-:W-:Y:S01]  /*e010*/  IMAD R194, R249, R168, R194 ;  /* 0x000000a8f9c27224 */ /* 0x000fe200078e02c2 */
[----:B------:R-:W-:Y:S01]  /*e020*/  IABS R168, R12 ;  /* 0x0000000c00a87213 */ /* 0x000fe20000000000 */
[----:B--2---:R-:W-:Y:S01]  /*e030*/  VIADD R15, R11, 0x177 ;  /* 0x000001770b0f7836 */ /* 0x004fe20000000000 */
[C---:B------:R-:W-:Y:S01]  /*e040*/  ISETP.GT.U32.AND P0, PT, R249.reuse, R192, PT ;  /* 0x000000c0f900720c */ /* 0x040fe20003f04070 */
[----:B------:R-:W-:Y:S01]  /*e050*/  IMAD R167, R249, R170, R169 ;  /* 0x000000aaf9a77224 */ /* 0x000fe200078e02a9 */
[----:B------:R-:W-:Y:S01]  /*e060*/  IABS R170, R23 ;  /* 0x0000001700aa7213 */ /* 0x000fe20000000000 */
[----:B------:R-:W-:Y:S01]  /*e070*/  VIADD R6, R11, 0x179 ;  /* 0x000001790b067836 */ /* 0x000fe20000000000 */
[----:B------:R-:W-:Y:S01]  /*e080*/  IABS R174, R15 ;  /* 0x0000000f00ae7213 */ /* 0x000fe20000000000 */
[----:B------:R-:W-:Y:S01]  /*e090*/  IMAD.HI.U32 R169, R250, R168, RZ ;  /* 0x000000a8faa97227 */ /* 0x000fe200078e00ff */
[----:B------:R-:W-:Y:S01]  /*e0a0*/  ISETP.GE.AND P6, PT, R16, RZ, PT ;  /* 0x000000ff1000720c */ /* 0x000fe20003fc6270 */
[----:B------:R2:W-:Y:S01]  /*e0b0*/  STL [R1+0x41e0], R12 ;  /* 0x0041e00c01007387 */ /* 0x0005e20000100800 */
[----:B------:R-:W-:Y:S01]  /*e0c0*/  IABS R173, R6 ;  /* 0x0000000600ad7213 */ /* 0x000fe20000000000 */
[----:B------:R-:W-:Y:S01]  /*e0d0*/  IMAD.MOV R125, RZ, RZ, -R169 ;  /* 0x000000ffff7d7224 */ /* 0x000fe200078e0aa9 */
[----:B------:R-:W-:Y:S01]  /*e0e0*/  MOV R169, R170 ;  /* 0x000000aa00a97202 */ /* 0x000fe20000000f00 */
[----:B------:R-:W-:Y:S01]  /*e0f0*/  IMAD.MOV.U32 R170, RZ, RZ, R174 ;  /* 0x000000ffffaa7224 */ /* 0x000fe200078e00ae */
[----:B------:R3:W-:Y:S01]  /*e100*/  STL [R1+0x41dc], R23 ;  /* 0x0041dc1701007387 */ /* 0x0007e20000100800 */
[----:B------:R-:W-:-:S02]  /*e110*/  IMAD R168, R249, R125, R168 ;  /* 0x0000007df9a87224 */ /* 0x000fc400078e02a8 */
[----:B------:R-:W-:Y:S01]  /*e120*/  IMAD.MOV.U32 R125, RZ, RZ, R173 ;  /* 0x000000ffff7d7224 */ /* 0x000fe200078e00ad */
[----:B------:R-:W-:Y:S01]  /*e130*/  STL [R1+0x41d8], R15 ;  /* 0x0041d80f01007387 */ /* 0x000fe20000100800 */
[----:B--2---:R-:W-:Y:S01]  /*e140*/  IADD3 R12, PT, PT, R11, 0x178, RZ ;  /* 0x000001780b0c7810 */ /* 0x004fe20007ffe0ff */
[----:B------:R-:W-:-:S03]  /*e150*/  IMAD.HI.U32 R173, R250, R169, RZ ;  /* 0x000000a9faad7227 */ /* 0x000fc600078e00ff */
[----:B------:R-:W-:Y:S01]  /*e160*/  IABS R171, R12 ;  /* 0x0000000c00ab7213 */ /* 0x000fe20000000000 */
[----:B------:R-:W-:Y:S01]  /*e170*/  IMAD.HI.U32 R174, R250, R170, RZ ;  /* 0x000000aafaae7227 */ /* 0x000fe200078e00ff */
[C---:B---3--:R-:W-:Y:S01]  /*e180*/  IADD3 R23, PT, PT, R11.reuse, 0x17c, RZ ;  /* 0x0000017c0b177810 */ /* 0x048fe20007ffe0ff */
[----:B------:R2:W-:Y:S02]  /*e190*/  STL [R1+0x41d4], R12 ;  /* 0x0041d40c01007387 */ /* 0x0005e40000100800 */
[----:B------:R-:W-:Y:S01]  /*e1a0*/  IMAD.MOV.U32 R29, RZ, RZ, R126 ;  /* 0x000000ffff1d7224 */ /* 0x000fe200078e007e */
[----:B------:R-:W-:Y:S01]  /*e1b0*/  IADD3 R174, PT, PT, -R174, RZ, RZ ;  /* 0x000000ffaeae7210 */ /* 0x000fe20007ffe1ff */
[----:B------:R-:W-:Y:S01]  /*e1c0*/  @!P0 IMAD.IADD R192, R192, 0x1, -R249 ;  /* 0x00000001c0c08824 */ /* 0x000fe200078e0af9 */
[----:B------:R-:W-:Y:S01]  /*e1d0*/  STL [R1+0x41d0], R6 ;  /* 0x0041d00601007387 */ /* 0x000fe20000100800 */
[----:B------:R-:W-:Y:S01]  /*e1e0*/  VIADD R26, R11, 0x17a ;  /* 0x0000017a0b1a7836 */ /* 0x000fe20000000000 */
[----:B------:R-:W-:Y:S01]  /*e1f0*/  @!P6 IADD3 R29, PT, PT, -R29, RZ, RZ ;  /* 0x000000ff1d1de210 */ /* 0x000fe20007ffe1ff */
[----:B------:R-:W-:Y:S01]  /*e200*/  IMAD.HI.U32 R176, R250, R171, RZ ;  /* 0x000000abfab07227 */ /* 0x000fe200078e00ff */
[----:B------:R-:W-:-:S02]  /*e210*/  ISETP.GT.U32.AND P0, PT, R249, R192, PT ;  /* 0x000000c0f900720c */ /* 0x000fc40003f04070 */
[----:B------:R-:W-:Y:S01]  /*e220*/  ISETP.GT.U32.AND P6, PT, R249, R194, PT ;  /* 0x000000c2f900720c */ /* 0x000fe20003fc4070 */
[----:B------:R-:W-:Y:S01]  /*e230*/  IMAD.MOV R173, RZ, RZ, -R173 ;  /* 0x000000ffffad7224 */ /* 0x000fe200078e0aad */
[----:B------:R-:W-:Y:S01]  /*e240*/  IABS R127, R26 ;  /* 0x0000001a007f7213 */ /* 0x000fe20000000000 */
[C---:B------:R-:W-:Y:S01]  /*e250*/  VIADD R10, R11.reuse, 0x17b ;  /* 0x0000017b0b0a7836 */ /* 0x040fe20000000000 */
[----:B--2---:R-:W-:Y:S01]  /*e260*/  IADD3 R12, PT, PT, R11, 0x17e, RZ ;  /* 0x0000017e0b0c7810 */ /* 0x004fe20007ffe0ff */
[----:B------:R-:W-:Y:S01]  /*e270*/  IMAD.MOV R176, RZ, RZ, -R176 ;  /* 0x000000ffffb07224 */ /* 0x000fe200078e0ab0 */
[----:B------:R-:W-:Y:S01]  /*e280*/  STL [R1+0x41cc], R26 ;  /* 0x0041cc1a01007387 */ /* 0x000fe20000100800 */
[----:B------:R-:W-:Y:S01]  /*e290*/  IMAD R169, R249, R173, R169 ;  /* 0x000000adf9a97224 */ /* 0x000fe200078e02a9 */
[----:B------:R-:W-:Y:S01]  /*e2a0*/  IABS R173, R10 ;  /* 0x0000000a00ad7213 */ /* 0x000fe20000000000 */
[----:B------:R-:W-:Y:S01]  /*e2b0*/  IMAD.HI.U32 R178, R250, R125, RZ ;  /* 0x0000007dfab27227 */ /* 0x000fe200078e00ff */
[----:B------:R-:W-:Y:S01]  /*e2c0*/  STL [R1+0x41c8], R10 ;  /* 0x0041c80a01007387 */ /* 0x000fe20000100800 */
[----:B------:R-:W-:-:S02]  /*e2d0*/  @!P0 IADD3 R192, PT, PT, R192, -R249, RZ ;  /* 0x800000f9c0c08210 */ /* 0x000fc40007ffe0ff */
[C---:B------:R-:W-:Y:S01]  /*e2e0*/  IMAD R170, R249.reuse, R174, R170 ;  /* 0x000000aef9aa7224 */ /* 0x040fe200078e02aa */
[----:B------:R-:W-:Y:S01]  /*e2f0*/  IABS R174, R23 ;  /* 0x0000001700ae7213 */ /* 0x000fe20000000000 */
[----:B------:R-:W-:Y:S01]  /*e300*/  IMAD R171, R249, R176, R171 ;  /* 0x000000b0f9ab7224 */ /* 0x000fe200078e02ab */
[----:B------:R2:W-:Y:S01]  /*e310*/  STL [R1+0x41c4], R23 ;  /* 0x0041c41701007387 */ /* 0x0005e20000100800 */
[----:B------:R-:W-:Y:S01]  /*e320*/  IMAD.MOV R178, RZ, RZ, -R178 ;  /* 0x000000ffffb27224 */ /* 0x000fe200078e0ab2 */
[----:B------:R-:W-:Y:S01]  /*e330*/  ISETP.GE.AND P0, PT, R13, RZ, PT ;  /* 0x000000ff0d00720c */ /* 0x000fe20003f06270 */
[----:B------:R-:W-:Y:S01]  /*e340*/  VIADD R15, R11, 0x17d ;  /* 0x0000017d0b0f7836 */ /* 0x000fe20000000000 */
[----:B------:R-:W-:Y:S01]  /*e350*/  MOV R28, R192 ;  /* 0x000000c0001c7202 */ /* 0x000fe20000000f00 */
[----:B------:R-:W-:-:S03]  /*e360*/  IMAD.HI.U32 R176, R250, R127, RZ ;  /* 0x0000007ffab07227 */ /* 0x000fc600078e00ff */
[----:B------:R-:W-:Y:S01]  /*e370*/  STL [R1+0x41c0], R15 ;  /* 0x0041c00f01007387 */ /* 0x000fe20000100800 */
[C---:B------:R-:W-:Y:S01]  /*e380*/  IMAD.HI.U32 R180, R250.reuse, R173, RZ ;  /* 0x000000adfab47227 */ /* 0x040fe200078e00ff */
[----:B--2---:R-:W-:Y:S02]  /*e390*/  IADD3 R23, PT, PT, R11, 0x184, RZ ;  /* 0x000001840b177810 */ /* 0x004fe40007ffe0ff */
[----:B------:R2:W-:Y:S01]  /*e3a0*/  STL [R1+0x41bc], R12 ;  /* 0x0041bc0c01007387 */ /* 0x0005e20000100800 */
[----:B------:R-:W-:Y:S02]  /*e3b0*/  IMAD.HI.U32 R181, R250, R174, RZ ;  /* 0x000000aefab57227 */ /* 0x000fe400078e00ff */
[----:B------:R-:W-:Y:S02]  /*e3c0*/  @!P0 IADD3 R28, PT, PT, -R28, RZ, RZ ;  /* 0x000000ff1c1c8210 */ /* 0x000fe40007ffe1ff */
[----:B------:R-:W-:Y:S01]  /*e3d0*/  IMAD R125, R249, R178, R125 ;  /* 0x000000b2f97d7224 */ /* 0x000fe200078e027d */
[----:B------:R-:W-:Y:S01]  /*e3e0*/  IABS R178, R15 ;  /* 0x0000000f00b27213 */ /* 0x000fe20000000000 */
[----:B------:R-:W-:-:S02]  /*e3f0*/  IMAD.MOV R172, RZ, RZ, -R176 ;  /* 0x000000ffffac7224 */ /* 0x000fc400078e0ab0 */
[----:B------:R-:W-:Y:S01]  /*e400*/  IMAD.MOV R176, RZ, RZ, -R180 ;  /* 0x000000ffffb07224 */ /* 0x000fe200078e0ab4 */
[----:B------:R-:W-:Y:S01]  /*e410*/  IADD3 R180, PT, PT, -R181, RZ, RZ ;  /* 0x000000ffb5b47210 */ /* 0x000fe20007ffe1ff */
[----:B------:R-:W-:Y:S01]  /*e420*/  @!P6 IMAD.IADD R194, R194, 0x1, -R249 ;  /* 0x00000001c2c2e824 */ /* 0x000fe200078e0af9 */
[C---:B------:R-:W-:Y:S01]  /*e430*/  ISETP.GT.U32.AND P0, PT, R249.reuse, R125, PT ;  /* 0x0000007df900720c */ /* 0x040fe20003f04070 */
[C---:B------:R-:W-:Y:S02]  /*e440*/  IMAD R172, R249.reuse, R172, R127 ;  /* 0x000000acf9ac7224 */ /* 0x040fe400078e027f */
[----:B------:R-:W-:Y:S01]  /*e450*/  IMAD R127, R249, R176, R173 ;  /* 0x000000b0f97f7224 */ /* 0x000fe200078e02ad */
[----:B------:R-:W-:Y:S01]  /*e460*/  IABS R176, R12 ;  /* 0x0000000c00b07213 */ /* 0x000fe20000000000 */
[----:B------:R-:W-:Y:S01]  /*e470*/  IMAD.HI.U32 R181, R250, R178, RZ ;  /* 0x000000b2fab57227 */ /* 0x000fe200078e00ff */
[----:B--2---:R-:W-:Y:S02]  /*e480*/  IADD3 R12, PT, PT, R11, 0x17f, RZ ;  /* 0x0000017f0b0c7810 */ /* 0x004fe40007ffe0ff */
[C---:B------:R-:W-:Y:S01]  /*e490*/  ISETP.GT.U32.AND P6, PT, R249.reuse, R194, PT ;  /* 0x000000c2f900720c */ /* 0x040fe20003fc4070 */
[----:B------:R-:W-:Y:S01]  /*e4a0*/  IMAD R173, R249, R180, R174 ;  /* 0x000000b4f9ad7224 */ /* 0x000fe200078e02ae */
[----:B------:R-:W-:Y:S01]  /*e4b0*/  IABS R180, R12 ;  /* 0x0000000c00b47213 */ /* 0x000fe20000000000 */
[----:B------:R-:W-:Y:S01]  /*e4c0*/  IMAD.MOV R174, RZ, RZ, -R181 ;  /* 0x000000ffffae7224 */ /* 0x000fe200078e0ab5 */
[----:B------:R2:W-:Y:S01]  /*e4d0*/  STL [R1+0x41b8], R12 ;  /* 0x0041b80c01007387 */ /* 0x0005e20000100800 */
[----:B------:R-:W-:-:S02]  /*e4e0*/  VIADD R15, R11, 0x180 ;  /* 0x000001800b0f7836 */ /* 0x000fc40000000000 */
[----:B------:R-:W-:Y:S02]  /*e4f0*/  IMAD R174, R249, R174, R178 ;  /* 0x000000aef9ae7224 */ /* 0x000fe400078e02b2 */
[C---:B------:R-:W-:Y:S01]  /*e500*/  IMAD.HI.U32 R178, R250.reuse, R176, RZ ;  /* 0x000000b0fab27227 */ /* 0x040fe200078e00ff */
[----:B------:R-:W-:Y:S03]  /*e510*/  STL [R1+0x41b4], R15 ;  /* 0x0041b40f01007387 */ /* 0x000fe60000100800 */
[----:B------:R-:W-:Y:S01]  /*e520*/  IMAD.HI.U32 R182, R250, R180, RZ ;  /* 0x000000b4fab67227 */ /* 0x000fe200078e00ff */
[----:B------:R-:W-:Y:S02]  /*e530*/  IADD3 R175, PT, PT, -R178, RZ, RZ ;  /* 0x000000ffb2af7210 */ /* 0x000fe40007ffe1ff */
[----:B------:R-:W-:Y:S01]  /*e540*/  @!P6 IADD3 R194, PT, PT, R194, -R249, RZ ;  /* 0x800000f9c2c2e210 */ /* 0x000fe20007ffe0ff */
[C---:B------:R-:W-:Y:S01]  /*e550*/  VIADD R14, R11.reuse, 0x181 ;  /* 0x000001810b0e7836 */ /* 0x040fe20000000000 */
[----:B------:R-:W-:Y:S01]  /*e560*/  IADD3 R182, PT, PT, -R182, RZ, RZ ;  /* 0x000000ffb6b67210 */ /* 0x000fe20007ffe1ff */
[----:B--2---:R-:W-:Y:S01]  /*e570*/  VIADD R12, R11, 0x182 ;  /* 0x000001820b0c7836 */ /* 0x004fe20000000000 */
[----:B------:R-:W-:Y:S01]  /*e580*/  IABS R178, R15 ;  /* 0x0000000f00b27213 */ /* 0x000fe20000000000 */
[----:B------:R-:W-:Y:S01]  /*e590*/  IMAD R175, R249, R175, R176 ;  /* 0x000000aff9af7224 */ /* 0x000fe200078e02b0 */
[----:B------:R-:W-:Y:S01]  /*e5a0*/  ISETP.GE.AND P6, PT, R7, RZ, PT ;  /* 0x000000ff0700720c */ /* 0x000fe20003fc6270 */
[----:B------:R-:W-:Y:S01]  /*e5b0*/  IMAD R176, R249, R182, R180 ;  /* 0x000000b6f9b07224 */ /* 0x000fe200078e02b4 */
[----:B------:R-:W-:Y:S01]  /*e5c0*/  IABS R181, R14 ;  /* 0x0000000e00b57213 */ /* 0x000fe20000000000 */
[----:B------:R-:W-:Y:S01]  /*e5d0*/  IMAD.HI.U32 R180, R250, R178, RZ ;  /* 0x000000b2fab47227 */ /* 0x000fe200078e00ff */
[----:B------:R-:W-:Y:S01]  /*e5e0*/  IABS R198, R12 ;  /* 0x0000000c00c67213 */ /* 0x000fe20000000000 */
[----:B------:R2:W-:Y:S01]  /*e5f0*/  STL [R1+0x41b0], R14 ;  /* 0x0041b00e01007387 */ /* 0x0005e20000100800 */
[C---:B------:R-:W-:Y:S01]  /*e600*/  IADD3 R7, PT, PT, R11.reuse, 0x199, RZ ;  /* 0x000001990b077810 */ /* 0x040fe20007ffe0ff */
[----:B------:R-:W-:-:S02]  /*e610*/  VIADD R2, R11, 0x183 ;  /* 0x000001830b027836 */ /* 0x000fc40000000000 */
[C---:B------:R-:W-:Y:S01]  /*e620*/  IMAD.HI.U32 R182, R250.reuse, R181, RZ ;  /* 0x000000b5fab67227 */ /* 0x040fe200078e00ff */
[----:B------:R-:W-:Y:S02]  /*e630*/  STL [R1+0x41ac], R12 ;  /* 0x0041ac0c01007387 */ /* 0x000fe40000100800 */
[----:B------:R-:W-:Y:S01]  /*e640*/  IABS R201, R2 ;  /* 0x0000000200c97213 */ /* 0x000fe20000000000 */
[----:B------:R-:W-:Y:S01]  /*e650*/  IMAD.MOV R177, RZ, RZ, -R180 ;  /* 0x000000ffffb17224 */ /* 0x000fe200078e0ab4 */
[----:B------:R-:W-:Y:S01]  /*e660*/  STL [R1+0x41a8], R2 ;  /* 0x0041a80201007387 */ /* 0x000fe20000100800 */
[----:B------:R-:W-:Y:S01]  /*e670*/  @!P0 IMAD.IADD R125, R125, 0x1, -R249 ;  /* 0x000000017d7d8824 */ /* 0x000fe200078e0af9 */
[----:B--2---:R-:W-:Y:S01]  /*e680*/  IADD3 R14, PT, PT, R11, 0x186, RZ ;  /* 0x000001860b0e7810 */ /* 0x004fe20007ffe0ff */
[----:B------:R-:W-:Y:S01]  /*e690*/  IMAD.MOV.U32 R27, RZ, RZ, R194 ;  /* 0x000000ffff1b7224 */ /* 0x000fe200078e00c2 */
[----:B------:R2:W-:Y:S01]  /*e6a0*/  STL [R1+0x41a4], R23 ;  /* 0x0041a41701007387 */ /* 0x0005e20000100800 */
[----:B------:R-:W-:Y:S01]  /*e6b0*/  IMAD.MOV R180, RZ, RZ, -R182 ;  /* 0x000000ffffb47224 */ /* 0x000fe200078e0ab6 */
[----:B------:R-:W-:Y:S01]  /*e6c0*/  ISETP.GT.U32.AND P0, PT, R249, R125, PT ;  /* 0x0000007df900720c */ /* 0x000fe20003f04070 */
[----:B------:R-:W-:-:S04]  /*e6d0*/  IMAD.HI.U32 R184, R250, R198, RZ ;  /* 0x000000c6fab87227 */ /* 0x000fc800078e00ff */
[C---:B------:R-:W-:Y:S01]  /*e6e0*/  IMAD R177, R249.reuse, R177, R178 ;  /* 0x000000b1f9b17224 */ /* 0x040fe200078e02b2 */
[----:B------:R-:W-:Y:S01]  /*e6f0*/  IADD3 R182, PT, PT, -R184, RZ, RZ ;  /* 0x000000ffb8b67210 */ /* 0x000fe20007ffe1ff */
[----:B------:R-:W-:Y:S01]  /*e700*/  @!P6 IMAD.MOV R27, RZ, RZ, -R27 ;  /* 0x000000ffff1be224 */ /* 0x000fe200078e0a1b */
[C---:B------:R-:W-:Y:S01]  /*e710*/  ISETP.GT.U32.AND P6, PT, R249.reuse, R127, PT ;  /* 0x0000007ff900720c */ /* 0x040fe20003fc4070 */
[----:B------:R-:W-:Y:S01]  /*e720*/  IMAD R178, R249, R180, R181 ;  /* 0x000000b4f9b27224 */ /* 0x000fe200078e02b5 */
[----:B------:R-:W-:Y:S01]  /*e730*/  IABS R181, R23 ;  /* 0x0000001700b57213 */ /* 0x000fe20000000000 */
[C---:B------:R-:W-:Y:S01]  /*e740*/  VIADD R15, R11.reuse, 0x185 ;  /* 0x000001850b0f7836 */ /* 0x040fe20000000000 */
[----:B------:R-:W-:Y:S01]  /*e750*/  IABS R184, R14 ;  /* 0x0000000e00b87213 */ /* 0x000fe20000000000 */
[C---:B------:R-:W-:Y:S01]  /*e760*/  IMAD.HI.U32 R180, R250.reuse, R201, RZ ;  /* 0x000000c9fab47227 */ /* 0x040fe200078e00ff */
[----:B------:R-:W-:Y:S02]  /*e770*/  MOV R179, R181 ;  /* 0x000000b500b37202 */ /* 0x000fe40000000f00 */
[----:B------:R-:W-:Y:S01]  /*e780*/  IABS R185, R15 ;  /* 0x0000000f00b97213 */ /* 0x000fe20000000000 */
[C---:B------:R-:W-:Y:S01]  /*e790*/  VIADD R9, R11.reuse, 0x187 ;  /* 0x000001870b097836 */ /* 0x040fe20000000000 */
[----:B--2---:R-:W-:Y:S01]  /*e7a0*/  IADD3 R23, PT, PT, R11, 0x188, RZ ;  /* 0x000001880b177810 */ /* 0x004fe20007ffe0ff */
[----:B------:R-:W-:Y:S01]  /*e7b0*/  IMAD.MOV R180, RZ, RZ, -R180 ;  /* 0x000000ffffb47224 */ /* 0x000fe200078e0ab4 */
[----:B------:R2:W-:Y:S01]  /*e7c0*/  STL [R1+0x41a0], R15 ;  /* 0x0041a00f01007387 */ /* 0x0005e20000100800 */
[C---:B------:R-:W-:Y:S01]  /*e7d0*/  IMAD R198, R249.reuse, R182, R198 ;  /* 0x000000b6f9c67224 */ /* 0x040fe200078e02c6 */
[----:B------:R-:W-:Y:S01]  /*e7e0*/  IABS R182, R9 ;  /* 0x0000000900b67213 */ /* 0x000fe20000000000 */
[----:B------:R-:W-:Y:S01]  /*e7f0*/  IMAD R201, R249, R180, R201 ;  /* 0x000000b4f9c97224 */ /* 0x000fe200078e02c9 */
[----:B------:R3:W-:Y:S01]  /*e800*/  STL [R1+0x419c], R14 ;  /* 0x00419c0e01007387 */ /* 0x0007e20000100800 */
[----:B------:R-:W-:Y:S01]  /*e810*/  IMAD.MOV.U32 R181, RZ, RZ, R184 ;  /* 0x000000ffffb57224 */ /* 0x000fe200078e00b8 */
[----:B------:R-:W-:Y:S01]  /*e820*/  IABS R124, R23 ;  /* 0x00000017007c7213 */ /* 0x000fe20000000000 */
[----:B------:R-:W-:Y:S01]  /*e830*/  IMAD.MOV.U32 R180, RZ, RZ, R185 ;  /* 0x000000ffffb47224 */ /* 0x000fe200078e00b9 */
[----:B------:R-:W-:Y:S01]  /*e840*/  STL [R1+0x4198], R9 ;  /* 0x0041980901007387 */ /* 0x000fe20000100800 */
[----:B------:R-:W-:Y:S01]  /*e850*/  IMAD.HI.U32 R184, R250, R179, RZ ;  /* 0x000000b3fab87227 */ /* 0x000fe200078e00ff */
[----:B--2---:R-:W-:-:S02]  /*e860*/  IADD3 R15, PT, PT, R11, 0x18a, RZ ;  /* 0x0000018a0b0f7810 */ /* 0x004fc40007ffe0ff */
[----:B------:R2:W-:Y:S01]  /*e870*/  STL [R1+0x4194], R23 ;  /* 0x0041941701007387 */ /* 0x0005e20000100800 */
[--C-:B------:R-:W-:Y:S01]  /*e880*/  @!P0 IMAD.IADD R125, R125, 0x1, -R249.reuse ;  /* 0x000000017d7d8824 */ /* 0x100fe200078e0af9 */
[----:B------:R-:W-:Y:S01]  /*e890*/  ISETP.GE.AND P0, PT, R6, RZ, PT ;  /* 0x000000ff0600720c */ /* 0x000fe20003f06270 */
[----:B------:R-:W-:Y:S01]  /*e8a0*/  @!P6 IMAD.IADD R127, R127, 0x1, -R249 ;  /* 0x000000017f7fe824 */ /* 0x000fe200078e0af9 */
[----:B---3--:R-:W-:Y:S01]  /*e8b0*/  IADD3 R14, PT, PT, R11, 0x18c, RZ ;  /* 0x0000018c0b0e7810 */ /* 0x008fe20007ffe0ff */
[C---:B------:R-:W-:Y:S01]  /*e8c0*/  IMAD.HI.U32 R185, R250.reuse, R180, RZ ;  /* 0x000000b4fab97227 */ /* 0x040fe200078e00ff */
[----:B------:R-:W-:Y:S02]  /*e8d0*/  MOV R91, R125 ;  /* 0x0000007d005b7202 */ /* 0x000fe40000000f00 */
[----:B------:R-:W-:Y:S01]  /*e8e0*/  ISETP.GT.U32.AND P6, PT, R249, R127, PT ;  /* 0x0000007ff900720c */ /* 0x000fe20003fc4070 */
[----:B------:R-:W-:Y:S01]  /*e8f0*/  IMAD.HI.U32 R188, R250, R182, RZ ;  /* 0x000000b6fabc7227 */ /* 0x000fe200078e00ff */
[----:B------:R-:W-:-:S02]  /*e900*/  IADD3 R185, PT, PT, -R185, RZ, RZ ;  /* 0x000000ffb9b97210 */ /* 0x000fc40007ffe1ff */
[C---:B--2---:R-:W-:Y:S01]  /*e910*/  IADD3 R23, PT, PT, R11.reuse, 0x18d, RZ ;  /* 0x0000018d0b177810 */ /* 0x044fe20007ffe0ff */
[----:B------:R-:W-:Y:S01]  /*e920*/  IMAD.MOV R184, RZ, RZ, -R184 ;  /* 0x000000ffffb87224 */ /* 0x000fe200078e0ab8 */
[C---:B------:R-:W-:Y:S01]  /*e930*/  IADD3 R6, PT, PT, R11.reuse, 0x19b, RZ ;  /* 0x0000019b0b067810 */ /* 0x040fe20007ffe0ff */
[----:B------:R-:W-:Y:S01]  /*e940*/  VIADD R4, R11, 0x189 ;  /* 0x000001890b047836 */ /* 0x000fe20000000000 */
[----:B------:R-:W-:Y:S01]  /*e950*/  IABS R186, R23 ;  /* 0x0000001700ba7213 */ /* 0x000fe20000000000 */
[----:B------:R-:W-:-:S03]  /*e960*/  IMAD.HI.U32 R187, R250, R181, RZ ;  /* 0x000000b5fabb7227 */ /* 0x000fc600078e00ff */
[----:B------:R-:W-:Y:S01]  /*e970*/  STL [R1+0x4190], R4 ;  /* 0x0041900401007387 */ /* 0x000fe20000100800 */
[----:B------:R-:W-:Y:S02]  /*e980*/  IMAD.MOV R188, RZ, RZ, -R188 ;  /* 0x000000ffffbc7224 */ /* 0x000fe400078e0abc */
[----:B------:R-:W-:Y:S01]  /*e990*/  IMAD R179, R249, R184, R179 ;  /* 0x000000b8f9b37224 */ /* 0x000fe200078e02b3 */
[----:B------:R-:W-:Y:S01]  /*e9a0*/  IABS R184, R4 ;  /* 0x0000000400b87213 */ /* 0x000fe20000000000 */
[----:B------:R-:W-:Y:S01]  /*e9b0*/  IMAD.MOV R187, RZ, RZ, -R187 ;  /* 0x000000ffffbb7224 */ /* 0x000fe200078e0abb */
[----:B------:R-:W-:Y:S01]  /*e9c0*/  STL [R1+0x418c], R15 ;  /* 0x00418c0f01007387 */ /* 0x000fe20000100800 */
[----:B------:R-:W-:Y:S02]  /*e9d0*/  VIADD R9, R11, 0x18b ;  /* 0x0000018b0b097836 */ /* 0x000fe40000000000 */
[C---:B------:R-:W-:Y:S02]  /*e9e0*/  IMAD R182, R249.reuse, R188, R182 ;  /* 0x000000bcf9b67224 */ /* 0x040fe400078e02b6 */
[C---:B------:R-:W-:Y:S01]  /*e9f0*/  IMAD R181, R249.reuse, R187, R181 ;  /* 0x000000bbf9b57224 */ /* 0x040fe200078e02b5 */
[----:B------:R-:W-:Y:S01]  /*ea00*/  IABS R204, R9 ;  /* 0x0000000900cc7213 */ /* 0x000fe20000000000 */
[C---:B------:R-:W-:Y:S01]  /*ea10*/  IMAD.HI.U32 R188, R250.reuse, R124, RZ ;  /* 0x0000007cfabc7227 */ /* 0x040fe200078e00ff */
[----:B------:R-:W-:Y:S01]  /*ea20*/  IABS R187, R14 ;  /* 0x0000000e00bb7213 */ /* 0x000fe20000000000 */
[----:B------:R-:W-:Y:S02]  /*ea30*/  STL [R1+0x4188], R9 ;  /* 0x0041880901007387 */ /* 0x000fe40000100800 */
[C---:B------:R-:W-:Y:S01]  /*ea40*/  IMAD R180, R249.reuse, R185, R180 ;  /* 0x000000b9f9b47224 */ /* 0x040fe200078e02b4 */
[----:B------:R-:W-:Y:S01]  /*ea50*/  IABS R185, R15 ;  /* 0x0000000f00b97213 */ /* 0x000fe20000000000 */
[----:B------:R-:W-:Y:S01]  /*ea60*/  IMAD.HI.U32 R190, R250, R184, RZ ;  /* 0x000000b8fabe7227 */ /* 0x000fe200078e00ff */
[----:B------:R-:W-:Y:S03]  /*ea70*/  STL [R1+0x4184], R14 ;  /* 0x0041840e01007387 */ /* 0x000fe60000100800 */
[----:B------:R-:W-:Y:S01]  /*ea80*/  IMAD.MOV R183, RZ, RZ, -R188 ;  /* 0x000000ffffb77224 */ /* 0x000fe200078e0abc */
[----:B------:R2:W-:Y:S01]  /*ea90*/  STL [R1+0x4180], R23 ;  /* 0x0041801701007387 */ /* 0x0005e20000100800 */
[----:B------:R-:W-:Y:S01]  /*eaa0*/  @!P0 IMAD.MOV R91, RZ, RZ, -R91 ;  /* 0x000000ffff5b8224 */ /* 0x000fe200078e0a5b */
[----:B------:R-:W-:Y:S01]  /*eab0*/  ISETP.GT.U32.AND P0, PT, R249, R198, PT ;  /* 0x000000c6f900720c */ /* 0x000fe20003f04070 */
[----:B------:R-:W-:-:S02]  /*eac0*/  IMAD.MOV R188, RZ, RZ, -R190 ;  /* 0x000000ffffbc7224 */ /* 0x000fc400078e0abe */
[----:B------:R-:W-:-:S04]  /*ead0*/  IMAD.HI.U32 R190, R250, R204, RZ ;  /* 0x000000ccfabe7227 */ /* 0x000fc800078e00ff */
[----:B------:R-:W-:Y:S01]  /*eae0*/  IMAD.HI.U32 R191, R250, R187, RZ ;  /* 0x000000bbfabf7227 */ /* 0x000fe200078e00ff */
[----:B--2---:R-:W-:-:S03]  /*eaf0*/  IADD3 R23, PT, PT, R11, 0x1b6, RZ ;  /* 0x000001b60b177810 */ /* 0x004fc60007ffe0ff */
[----:B------:R-:W-:-:S04]  /*eb00*/  IMAD.HI.U32 R193, R250, R185, RZ ;  /* 0x000000b9fac17227 */ /* 0x000fc800078e00ff */
[----:B------:R-:W-:Y:S02]  /*eb10*/  IMAD R183, R249, R183, R124 ;  /* 0x000000b7f9b77224 */ /* 0x000fe400078e027c */
[----:B------:R-:W-:Y:S01]  /*eb20*/  @!P6 IMAD.IADD R127, R127, 0x1, -R249 ;  /* 0x000000017f7fe824 */ /* 0x000fe200078e0af9 */
[----:B------:R-:W-:Y:S01]  /*eb30*/  ISETP.GE.AND P6, PT, R10, RZ, PT ;  /* 0x000000ff0a00720c */ /* 0x000fe20003fc6270 */
[----:B------:R-:W-:Y:S01]  /*eb40*/  IMAD R124, R249, R188, R184 ;  /* 0x000000bcf97c7224 */ /* 0x000fe200078e02b8 */
[----:B------:R-:W-:Y:S01]  /*eb50*/  IADD3 R10, PT, PT, R11, 0x19f, RZ ;  /* 0x0000019f0b0a7810 */ /* 0x000fe20007ffe0ff */
[----:B------:R-:W-:Y:S01]  /*eb60*/  IMAD.MOV R188, RZ, RZ, -R190 ;  /* 0x000000ffffbc7224 */ /* 0x000fe200078e0abe */
[----:B------:R-:W-:Y:S01]  /*eb70*/  IADD3 R190, PT, PT, -R191, RZ, RZ ;  /* 0x000000ffbfbe7210 */ /* 0x000fe20007ffe1ff */
[----:B------:R-:W-:Y:S02]  /*eb80*/  IMAD.MOV R184, RZ, RZ, -R193 ;  /* 0x000000ffffb87224 */ /* 0x000fe400078e0ac1 */
[----:B------:R-:W-:-:S02]  /*eb90*/  VIADD R8, R11, 0x190 ;  /* 0x000001900b087836 */ /* 0x000fc40000000000 */
[----:B------:R-:W-:Y:S02]  /*eba0*/  IMAD R184, R249, R184, R185 ;  /* 0x000000b8f9b87224 */ /* 0x000fe400078e02b9 */
[----:B------:R-:W-:Y:S02]  /*ebb0*/  VIADD R15, R11, 0x18e ;  /* 0x0000018e0b0f7836 */ /* 0x000fe40000000000 */
[----:B------:R-:W-:Y:S01]  /*ebc0*/  IMAD R185, R249, R190, R187 ;  /* 0x000000bef9b97224 */ /* 0x000fe200078e02bb */
[----:B------:R-:W-:Y:S01]  /*ebd0*/  IABS R190, R8 ;  /* 0x0000000800be7213 */ /* 0x000fe20000000000 */
[----:B------:R-:W-:Y:S01]  /*ebe0*/  IMAD.MOV.U32 R26, RZ, RZ, R127 ;  /* 0x000000ffff1a7224 */ /* 0x000fe200078e007f */
[----:B------:R-:W-:Y:S01]  /*ebf0*/  IABS R187, R15 ;  /* 0x0000000f00bb7213 */ /* 0x000fe20000000000 */
[----:B------:R-:W-:Y:S01]  /*ec00*/  @!P0 IMAD.IADD R198, R198, 0x1, -R249 ;  /* 0x00000001c6c68824 */ /* 0x000fe200078e0af9 */
[----:B------:R2:W-:Y:S01]  /*ec10*/  STL [R1+0x417c], R15 ;  /* 0x00417c0f01007387 */ /* 0x0005e20000100800 */
[----:B------:R-:W-:Y:S01]  /*ec20*/  VIADD R14, R11, 0x18f ;  /* 0x0000018f0b0e7836 */ /* 0x000fe20000000000 */
[----:B------:R-:W-:Y:S01]  /*ec30*/  @!P6 IADD3 R26, PT, PT, -R26, RZ, RZ ;  /* 0x000000ff1a1ae210 */ /* 0x000fe20007ffe1ff */
[----:B------:R-:W-:Y:S01]  /*ec40*/  IMAD.HI.U32 R196, R250, R190, RZ ;  /* 0x000000befac47227 */ /* 0x000fe200078e00ff */
[----:B------:R-:W-:-:S02]  /*ec50*/  ISETP.GT.U32.AND P0, PT, R249, R198, PT ;  /* 0x000000c6f900720c */ /* 0x000fc40003f04070 */
[C---:B------:R-:W-:Y:S01]  /*ec60*/  ISETP.GT.U32.AND P6, PT, R249.reuse, R201, PT ;  /* 0x000000c9f900720c */ /* 0x040fe20003fc4070 */
[----:B------:R-:W-:Y:S01]  /*ec70*/  IMAD R204, R249, R188, R204 ;  /* 0x000000bcf9cc7224 */ /* 0x000fe200078e02cc */
[----:B------:R-:W-:Y:S01]  /*ec80*/  IABS R188, R14 ;  /* 0x0000000e00bc7213 */ /* 0x000fe20000000000 */
[C---:B------:R-:W-:Y:S01]  /*ec90*/  IMAD.HI.U32 R191, R250.reuse, R186, RZ ;  /* 0x000000bafabf7227 */ /* 0x040fe200078e00ff */
[----:B------:R-:W-:Y:S03]  /*eca0*/  STL [R1+0x4178], R14 ;  /* 0x0041780e01007387 */ /* 0x000fe60000100800 */
[----:B------:R-:W-:Y:S01]  /*ecb0*/  IMAD.HI.U32 R193, R250, R187, RZ ;  /* 0x000000bbfac17227 */ /* 0x000fe200078e00ff */
[----:B------:R3:W-:Y:S03]  /*ecc0*/  STL [R1+0x4174], R8 ;  /* 0x0041740801007387 */ /* 0x0007e60000100800 */
[----:B------:R-:W-:Y:S01]  /*ecd0*/  IMAD.MOV R196, RZ, RZ, -R196 ;  /* 0x000000ffffc47224 */ /* 0x000fe200078e0ac4 */
[----:B------:R-:W-:Y:S01]  /*ece0*/  IADD3 R193, PT, PT, -R193, RZ, RZ ;  /* 0x000000ffc1c17210 */ /* 0x000fe20007ffe1ff */
[----:B--2---:R-:W-:-:S02]  /*ecf0*/  VIADD R15, R11, 0x191 ;  /* 0x000001910b0f7836 */ /* 0x004fc40000000000 */
[C---:B------:R-:W-:Y:S02]  /*ed00*/  VIADD R3, R11.reuse, 0x192 ;  /* 0x000001920b037836 */ /* 0x040fe40000000000 */
[----:B------:R-:W-:Y:S01]  /*ed10*/  IMAD.MOV R191, RZ, RZ, -R191 ;  /* 0x000000ffffbf7224 */ /* 0x000fe200078e0abf */
[----:B------:R-:W-:Y:S01]  /*ed20*/  STL [R1+0x4170], R15 ;  /* 0x0041700f01007387 */ /* 0x000fe20000100800 */
[----:B---3--:R-:W-:Y:S01]  /*ed30*/  VIADD R8, R11, 0x193 ;  /* 0x000001930b087836 */ /* 0x008fe20000000000 */
[----:B------:R-:W-:Y:S01]  /*ed40*/  IABS R206, R3 ;  /* 0x0000000300ce7213 */ /* 0x000fe20000000000 */
[----:B------:R-:W-:Y:S01]  /*ed50*/  IMAD.HI.U32 R195, R250, R188, RZ ;  /* 0x000000bcfac37227 */ /* 0x000fe200078e00ff */
[----:B------:R-:W-:Y:S03]  /*ed60*/  STL [R1+0x416c], R3 ;  /* 0x00416c0301007387 */ /* 0x000fe60000100800 */
[C---:B------:R-:W-:Y:S01]  /*ed70*/  IMAD R189, R249.reuse, R196, R190 ;  /* 0x000000c4f9bd7224 */ /* 0x040fe200078e02be */
[----:B------:R-:W-:Y:S01]  /*ed80*/  IABS R190, R15 ;  /* 0x0000000f00be7213 */ /* 0x000fe20000000000 */
[----:B------:R-:W-:Y:S01]  /*ed90*/  IMAD R186, R249, R191, R186 ;  /* 0x000000bff9ba7224 */ /* 0x000fe200078e02ba */
[----:B------:R-:W-:Y:S01]  /*eda0*/  IABS R191, R8 ;  /* 0x0000000800bf7213 */ /* 0x000fe20000000000 */
[----:B------:R-:W-:Y:S01]  /*edb0*/  IMAD.MOV R195, RZ, RZ, -R195 ;  /* 0x000000ffffc37224 */ /* 0x000fe200078e0ac3 */
[----:B------:R-:W-:Y:S01]  /*edc0*/  STL [R1+0x4168], R8 ;  /* 0x0041680801007387 */ /* 0x000fe20000100800 */
[----:B------:R-:W-:-:S02]  /*edd0*/  VIADD R14, R11, 0x194 ;  /* 0x000001940b0e7836 */ /* 0x000fc40000000000 */
[----:B------:R-:W-:Y:S02]  /*ede0*/  IMAD R187, R249, R193, R187 ;  /* 0x000000c1f9bb7224 */ /* 0x000fe400078e02bb */
[----:B------:R-:W-:Y:S01]  /*edf0*/  IMAD.HI.U32 R193, R250, R190, RZ ;  /* 0x000000befac17227 */ /* 0x000fe200078e00ff */
[----:B------:R2:W-:Y:S03]  /*ee00*/  STL [R1+0x4164], R14 ;  /* 0x0041640e01007387 */ /* 0x0005e60000100800 */
[--C-:B------:R-:W-:Y:S01]  /*ee10*/  @!P0 IMAD.IADD R198, R198, 0x1, -R249.reuse ;  /* 0x00000001c6c68824 */ /* 0x100fe200078e0af9 */
[----:B------:R-:W-:Y:S01]  /*ee20*/  ISETP.GE.AND P0, PT, R12, RZ, PT ;  /* 0x000000ff0c00720c */ /* 0x000fe20003f06270 */
[----:B------:R-:W-:Y:S01]  /*ee30*/  @!P6 IMAD.IADD R201, R201, 0x1, -R249 ;  /* 0x00000001c9c9e824 */ /* 0x000fe200078e0af9 */
[----:B------:R-:W-:Y:S01]  /*ee40*/  IADD3 R126, PT, PT, -R193, RZ, RZ ;  /* 0x000000ffc17e7210 */ /* 0x000fe20007ffe1ff */
[C---:B------:R-:W-:Y:S01]  /*ee50*/  IMAD R188, R249.reuse, R195, R188 ;  /* 0x000000c3f9bc7224 */ /* 0x040fe200078e02bc */
[----:B------:R-:W-:Y:S01]  /*ee60*/  IABS R195, R14 ;  /* 0x0000000e00c37213 */ /* 0x000fe20000000000 */
[----:B------:R-:W-:Y:S01]  /*ee70*/  IMAD.HI.U32 R196, R250, R206, RZ ;  /* 0x000000cefac47227 */ /* 0x000fe200078e00ff */
[----:B------:R-:W-:-:S02]  /*ee80*/  ISETP.GT.U32.AND P6, PT, R249, R201, PT ;  /* 0x000000c9f900720c */ /* 0x000fc40003fc4070 */
[----:B------:R-:W-:Y:S01]  /*ee90*/  MOV R25, R198 ;  /* 0x000000c600197202 */ /* 0x000fe20000000f00 */
[----:B------:R-:W-:-:S04]  /*eea0*/  IMAD.HI.U32 R197, R250, R191, RZ ;  /* 0x000000bffac57227 */ /* 0x000fc800078e00ff */
[----:B------:R-:W-:Y:S01]  /*eeb0*/  IMAD.MOV R193, RZ, RZ, -R196 ;  /* 0x000000ffffc17224 */ /* 0x000fe200078e0ac4 */
[----:B------:R-:W-:Y:S01]  /*eec0*/  @!P0 IADD3 R25, PT, PT, -R25, RZ, RZ ;  /* 0x000000ff19198210 */ /* 0x000fe20007ffe1ff */
[----:B------:R-:W-:Y:S01]  /*eed0*/  IMAD.MOV R196, RZ, RZ, -R197 ;  /* 0x000000ffffc47224 */ /* 0x000fe200078e0ac5 */
[----:B------:R-:W-:Y:S01]  /*eee0*/  ISETP.GT.U32.AND P0, PT, R249, R124, PT ;  /* 0x0000007cf900720c */ /* 0x000fe20003f04070 */
[----:B--2---:R-:W-:Y:S02]  /*eef0*/  VIADD R14, R11, 0x195 ;  /* 0x000001950b0e7836 */ /* 0x004fe40000000000 */
[----:B------:R-:W-:Y:S01]  /*ef00*/  IMAD.HI.U32 R197, R250, R195, RZ ;  /* 0x000000c3fac57227 */ /* 0x000fe200078e00ff */
[----:B------:R-:W-:Y:S02]  /*ef10*/  @!P6 IADD3 R201, PT, PT, R201, -R249, RZ ;  /* 0x800000f9c9c9e210 */ /* 0x000fe40007ffe0ff */
[----:B------:R-:W-:Y:S01]  /*ef20*/  ISETP.GE.AND P6, PT, R2, RZ, PT ;  /* 0x000000ff0200720c */ /* 0x000fe20003fc6270 */
[C---:B------:R-:W-:Y:S01]  /*ef30*/  IMAD R190, R249.reuse, R126, R190 ;  /* 0x0000007ef9be7224 */ /* 0x040fe200078e02be */
[----:B------:R2:W-:Y:S01]  /*ef40*/  STL [R1+0x4160], R14 ;  /* 0x0041600e01007387 */ /* 0x0005e20000100800 */
[C---:B------:R-:W-:Y:S01]  /*ef50*/  IMAD R206, R249.reuse, R193, R206 ;  /* 0x000000c1f9ce7224 */ /* 0x040fe200078e02ce */
[----:B------:R-:W-:Y:S01]  /*ef60*/  IABS R193, R14 ;  /* 0x0000000e00c17213 */ /* 0x000fe20000000000 */
[----:B------:R-:W-:Y:S01]  /*ef70*/  IMAD R126, R249, R196, R191 ;  /* 0x000000c4f97e7224 */ /* 0x000fe200078e02bf */
[----:B------:R-:W-:Y:S01]  /*ef80*/  MOV R16, R201 ;  /* 0x000000c900107202 */ /* 0x000fe20000000f00 */
[----:B------:R-:W-:-:S02]  /*ef90*/  IMAD.MOV R191, RZ, RZ, -R197 ;  /* 0x000000ffffbf7224 */ /* 0x000fc400078e0ac5 */
[----:B------:R-:W-:Y:S02]  /*efa0*/  VIADD R13, R11, 0x196 ;  /* 0x000001960b0d7836 */ /* 0x000fe40000000000 */
[----:B------:R-:W-:Y:S02]  /*efb0*/  IMAD R191, R249, R191, R195 ;  /* 0x000000bff9bf7224 */ /* 0x000fe400078e02c3 */
[----:B------:R-:W-:Y:S01]  /*efc0*/  IMAD.HI.U32 R195, R250, R193, RZ ;  /* 0x000000c1fac37227 */ /* 0x000fe200078e00ff */
[----:B------:R-:W-:Y:S01]  /*efd0*/  IABS R196, R13 ;  /* 0x0000000d00c47213 */ /* 0x000fe20000000000 */
[----:B------:R3:W-:Y:S01]  /*efe0*/  STL [R1+0x415c], R13 ;  /* 0x00415c0d01007387 */ /* 0x0007e20000100800 */
[----:B------:R-:W-:Y:S01]  /*eff0*/  @!P6 IADD3 R16, PT, PT, -R16, RZ, RZ ;  /* 0x000000ff1010e210 */ /* 0x000fe20007ffe1ff */
[----:B--2---:R-:W-:Y:S01]  /*f000*/  VIADD R14, R11, 0x197 ;  /* 0x000001970b0e7836 */ /* 0x004fe20000000000 */
[----:B------:R-:W-:Y:S01]  /*f010*/  ISETP.GT.U32.AND P6, PT, R249, R204, PT ;  /* 0x000000ccf900720c */ /* 0x000fe20003fc4070 */
[----:B------:R-:W-:-:S02]  /*f020*/  IMAD.MOV R192, RZ, RZ, -R195 ;  /* 0x000000ffffc07224 */ /* 0x000fc400078e0ac3 */
[----:B------:R-:W-:Y:S01]  /*f030*/  IMAD.HI.U32 R199, R250, R196, RZ ;  /* 0x000000c4fac77227 */ /* 0x000fe200078e00ff */
[----:B------:R-:W-:Y:S01]  /*f040*/  IABS R195, R14 ;  /* 0x0000000e00c37213 */ /* 0x000fe20000000000 */
[----:B------:R-:W-:Y:S02]  /*f050*/  STL [R1+0x4158], R14 ;  /* 0x0041580e01007387 */ /* 0x000fe40000100800 */
[----:B---3--:R-:W-:Y:S02]  /*f060*/  VIADD R13, R11, 0x198 ;  /* 0x000001980b0d7836 */ /* 0x008fe40000000000 */
[C---:B------:R-:W-:Y:S02]  /*f070*/  IMAD R192, R249.reuse, R192, R193 ;  /* 0x000000c0f9c07224 */ /* 0x040fe400078e02c1 */
[----:B------:R-:W-:Y:S01]  /*f080*/  IMAD.MOV R193, RZ, RZ, -R199 ;  /* 0x000000ffffc17224 */ /* 0x000fe200078e0ac7 */
[----:B------:R-:W-:Y:S01]  /*f090*/  IABS R197, R13 ;  /* 0x0000000d00c57213 */ /* 0x000fe20000000000 */
[----:B------:R-:W-:Y:S01]  /*f0a0*/  @!P0 IMAD.IADD R124, R124, 0x1, -R249 ;  /* 0x000000017c7c8824 */ /* 0x000fe200078e0af9 */
[----:B------:R2:W-:Y:S01]  /*f0b0*/  STL [R1+0x4154], R13 ;  /* 0x0041540d01007387 */ /* 0x0005e20000100800 */
[----:B------:R-:W-:-:S02]  /*f0c0*/  IMAD R193, R249, R193, R196 ;  /* 0x000000c1f9c17224 */ /* 0x000fc400078e02c4 */
[C---:B------:R-:W-:Y:S01]  /*f0d0*/  IMAD.HI.U32 R196, R250.reuse, R195, RZ ;  /* 0x000000c3fac47227 */ /* 0x040fe200078e00ff */
[----:B------:R-:W-:Y:S01]  /*f0e0*/  ISETP.GT.U32.AND P0, PT, R249, R124, PT ;  /* 0x0000007cf900720c */ /* 0x000fe20003f04070 */
[----:B------:R-:W-:Y:S02]  /*f0f0*/  STL [R1+0x4150], R7 ;  /* 0x0041500701007387 */ /* 0x000fe40000100800 */
[----:B------:R-:W-:Y:S01]  /*f100*/  IMAD.HI.U32 R199, R250, R197, RZ ;  /* 0x000000c5fac77227 */ /* 0x000fe200078e00ff */
[----:B------:R-:W-:-:S03]  /*f110*/  IADD3 R194, PT, PT, -R196, RZ, RZ ;  /* 0x000000ffc4c27210 */ /* 0x000fc60007ffe1ff */
[----:B------:R-:W-:Y:S02]  /*f120*/  IMAD.MOV R196, RZ, RZ, -R199 ;  /* 0x000000ffffc47224 */ /* 0x000fe400078e0ac7 */
[C---:B------:R-:W-:Y:S02]  /*f130*/  IMAD R194, R249.reuse, R194, R195 ;  /* 0x000000c2f9c27224 */ /* 0x040fe400078e02c3 */
[----:B------:R-:W-:Y:S01]  /*f140*/  IMAD R195, R249, R196, R197 ;  /* 0x000000c4f9c37224 */ /* 0x000fe200078e02c5 */
[----:B------:R-:W-:Y:S01]  /*f150*/  IABS R196, R7 ;  /* 0x0000000700c47213 */ /* 0x000fe20000000000 */
[----:B--2---:R-:W-:Y:S01]  /*f160*/  VIADD R13, R11, 0x19a ;  /* 0x0000019a0b0d7836 */ /* 0x004fe20000000000 */
[----:B------:R-:W-:Y:S01]  /*f170*/  @!P0 IADD3 R124, PT, PT, R124, -R249, RZ ;  /* 0x800000f97c7c8210 */ /* 0x000fe20007ffe0ff */
[----:B------:R-:W-:Y:S01]  /*f180*/  @!P6 IMAD.IADD R204, R204, 0x1, -R249 ;  /* 0x00000001cccce824 */ /* 0x000fe200078e0af9 */
[----:B------:R-:W-:Y:S01]  /*f190*/  ISETP.GE.AND P0, PT, R4, RZ, PT ;  /* 0x000000ff0400720c */ /* 0x000fe20003f06270 */
[C---:B------:R-:W-:Y:S01]  /*f1a0*/  IMAD.HI.U32 R197, R250.reuse, R196, RZ ;  /* 0x000000c4fac57227 */ /* 0x040fe200078e00ff */
[----:B------:R-:W-:Y:S01]  /*f1b0*/  IABS R199, R13 ;  /* 0x0000000d00c77213 */ /* 0x000fe20000000000 */
[----:B------:R2:W-:Y:S01]  /*f1c0*/  STL [R1+0x414c], R13 ;  /* 0x00414c0d01007387 */ /* 0x0005e20000100800 */
[----:B------:R-:W-:Y:S01]  /*f1d0*/  ISETP.GT.U32.AND P6, PT, R249, R204, PT ;  /* 0x000000ccf900720c */ /* 0x000fe20003fc4070 */
[----:B------:R-:W-:Y:S01]  /*f1e0*/  IMAD.MOV R125, RZ, RZ, -R197 ;  /* 0x000000ffff7d7224 */ /* 0x000fe200078e0ac5 */
[----:B------:R-:W-:Y:S01]  /*f1f0*/  IABS R197, R6 ;  /* 0x0000000600c57213 */ /* 0x000fe20000000000 */
[----:B------:R-:W-:Y:S01]  /*f200*/  IMAD.HI.U32 R202, R250, R199, RZ ;  /* 0x000000c7faca7227 */ /* 0x000fe200078e00ff */
[----:B------:R-:W-:Y:S01]  /*f210*/  STL [R1+0x4148], R6 ;  /* 0x0041480601007387 */ /* 0x000fe20000100800 */
[----:B------:R-:W-:-:S02]  /*f220*/  IADD3 R4, PT, PT, R11, 0x1a4, RZ ;  /* 0x000001a40b047810 */ /* 0x000fc40007ffe0ff */
[----:B------:R-:W-:Y:S01]  /*f230*/  IMAD R125, R249, R125, R196 ;  /* 0x0000007df97d7224 */ /* 0x000fe200078e02c4 */
[----:B------:R-:W-:Y:S01]  /*f240*/  IADD3 R196, PT, PT, -R202, RZ, RZ ;  /* 0x000000ffcac47210 */ /* 0x000fe20007ffe1ff */
[----:B--2---:R-:W-:Y:S02]  /*f250*/  VIADD R13, R11, 0x19c ;  /* 0x0000019c0b0d7836 */ /* 0x004fe40000000000 */
[----:B------:R-:W-:Y:S02]  /*f260*/  IMAD.MOV.U32 R90, RZ, RZ, R124 ;  /* 0x000000ffff5a7224 */ /* 0x000fe400078e007c */
[----:B------:R-:W-:Y:S01]  /*f270*/  IMAD.HI.U32 R202, R250, R197, RZ ;  /* 0x000000c5faca7227 */ /* 0x000fe200078e00ff */
[----:B------:R-:W-:Y:S01]  /*f280*/  IABS R200, R13 ;  /* 0x0000000d00c87213 */ /* 0x000fe20000000000 */
[----:B------:R2:W-:Y:S02]  /*f290*/  STL [R1+0x4144], R13 ;  /* 0x0041440d01007387 */ /* 0x0005e40000100800 */
[----:B------:R-:W-:Y:S01]  /*f2a0*/  @!P0 IMAD.MOV R90, RZ, RZ, -R90 ;  /* 0x000000ffff5a8224 */ /* 0x000fe200078e0a5a */
[C---:B------:R-:W-:Y:S01]  /*f2b0*/  ISETP.GT.U32.AND P0, PT, R249.reuse, R206, PT ;  /* 0x000000cef900720c */ /* 0x040fe20003f04070 */
[----:B------:R-:W-:Y:S01]  /*f2c0*/  IMAD R196, R249, R196, R199 ;  /* 0x000000c4f9c47224 */ /* 0x000fe200078e02c7 */
[----:B------:R-:W-:Y:S01]  /*f2d0*/  IADD3 R202, PT, PT, -R202, RZ, RZ ;  /* 0x000000ffcaca7210 */ /* 0x000fe20007ffe1ff */
[----:B------:R-:W-:-:S04]  /*f2e0*/  IMAD.HI.U32 R199, R250, R200, RZ ;  /* 0x000000c8fac77227 */ /* 0x000fc800078e00ff */
[----:B------:R-:W-:Y:S01]  /*f2f0*/  @!P6 IMAD.IADD R204, R204, 0x1, -R249 ;  /* 0x00000001cccce824 */ /* 0x000fe200078e0af9 */
[----:B------:R-:W-:Y:S01]  /*f300*/  ISETP.GE.AND P6, PT, R9, RZ, PT ;  /* 0x000000ff0900720c */ /* 0x000fe20003fc6270 */
[----:B------:R-:W-:Y:S01]  /*f310*/  IMAD.MOV R199, RZ, RZ, -R199 ;  /* 0x000000ffffc77224 */ /* 0x000fe200078e0ac7 */
[C---:B------:R-:W-:Y:S01]  /*f320*/  IADD3 R9, PT, PT, R11.reuse, 0x1a6, RZ ;  /* 0x000001a60b097810 */ /* 0x040fe20007ffe0ff */
[C---:B------:R-:W-:Y:S01]  /*f330*/  VIADD R14, R11.reuse, 0x19d ;  /* 0x0000019d0b0e7836 */ /* 0x040fe20000000000 */
[----:B------:R-:W-:Y:S01]  /*f340*/  MOV R15, R204 ;  /* 0x000000cc000f7202 */ /* 0x000fe20000000f00 */
[----:B--2---:R-:W-:Y:S01]  /*f350*/  VIADD R13, R11, 0x19e ;  /* 0x0000019e0b0d7836 */ /* 0x004fe20000000000 */
[----:B------:R-:W-:Y:S01]  /*f360*/  IABS R209, R9 ;  /* 0x0000000900d17213 */ /* 0x000fe20000000000 */
[C---:B------:R-:W-:Y:S01]  /*f370*/  IMAD R127, R249.reuse, R202, R197 ;  /* 0x000000caf97f7224 */ /* 0x040fe200078e02c5 */
[----:B------:R-:W-:Y:S01]  /*f380*/  IABS R202, R10 ;  /* 0x0000000a00ca7213 */ /* 0x000fe20000000000 */
[C---:B------:R-:W-:Y:S01]  /*f390*/  IMAD R197, R249.reuse, R199, R200 ;  /* 0x000000c7f9c57224 */ /* 0x040fe200078e02c8 */
[----:B------:R-:W-:Y:S01]  /*f3a0*/  IABS R199, R14 ;  /* 0x0000000e00c77213 */ /* 0x000fe20000000000 */
[----:B------:R-:W-:Y:S01]  /*f3b0*/  @!P0 IMAD.IADD R206, R206, 0x1, -R249 ;  /* 0x00000001cece8824 */ /* 0x000fe200078e0af9 */
[----:B------:R-:W-:Y:S01]  /*f3c0*/  IABS R200, R13 ;  /* 0x0000000d00c87213 */ /* 0x000fe20000000000 */
[----:B------:R-:W-:Y:S01]  /*f3d0*/  @!P6 IMAD.MOV R15, RZ, RZ, -R15 ;  /* 0x000000ffff0fe224 */ /* 0x000fe200078e0a0f */
[----:B------:R-:W-:Y:S01]  /*f3e0*/  STL [R1+0x4140], R14 ;  /* 0x0041400e01007387 */ /* 0x000fe20000100800 */
[----:B------:R-:W-:Y:S01]  /*f3f0*/  IMAD.HI.U32 R203, R250, R199, RZ ;  /* 0x000000c7facb7227 */ /* 0x000fe200078e00ff */
[----:B------:R-:W-:-:S02]  /*f400*/  ISETP.GT.U32.AND P0, PT, R249, R206, PT ;  /* 0x000000cef900720c */ /* 0x000fc40003f04070 */
[----:B------:R-:W-:Y:S01]  /*f410*/  ISETP.GT.U32.AND P6, PT, R249, R126, PT ;  /* 0x0000007ef900720c */ /* 0x000fe20003fc4070 */
[C---:B------:R-:W-:Y:S01]  /*f420*/  IMAD.HI.U32 R205, R250.reuse, R200, RZ ;  /* 0x000000c8facd7227 */ /* 0x040fe200078e00ff */
[----:B------:R-:W-:Y:S03]  /*f430*/  STL [R1+0x413c], R13 ;  /* 0x00413c0d01007387 */ /* 0x000fe60000100800 */
[----:B------:R-:W-:Y:S01]  /*f440*/  IMAD.MOV R198, RZ, RZ, -R203 ;  /* 0x000000ffffc67224 */ /* 0x000fe200078e0acb */
[----:B------:R2:W-:Y:S01]  /*f450*/  STL [R1+0x4138], R10 ;  /* 0x0041380a01007387 */ /* 0x0005e20000100800 */
[----:B------:R-:W-:Y:S02]  /*f460*/  IMAD.MOV R203, RZ, RZ, -R205 ;  /* 0x000000ffffcb7224 */ /* 0x000fe400078e0acd */
[----:B------:R-:W-:-:S04]  /*f470*/  IMAD.HI.U32 R205, R250, R202, RZ ;  /* 0x000000cafacd7227 */ /* 0x000fc800078e00ff */
[C---:B------:R-:W-:Y:S01]  /*f480*/  IMAD R198, R249.reuse, R198, R199 ;  /* 0x000000c6f9c67224 */ /* 0x040fe200078e02c7 */
[----:B------:R-:W-:Y:S01]  /*f490*/  @!P6 IADD3 R126, PT, PT, R126, -R249, RZ ;  /* 0x800000f97e7ee210 */ /* 0x000fe20007ffe0ff */
[----:B------:R-:W-:Y:S02]  /*f4a0*/  IMAD R199, R249, R203, R200 ;  /* 0x000000cbf9c77224 */ /* 0x000fe400078e02c8 */
[----:B--2---:R-:W-:Y:S01]  /*f4b0*/  VIADD R10, R11, 0x1a0 ;  /* 0x000001a00b0a7836 */ /* 0x004fe20000000000 */
[----:B------:R-:W-:Y:S01]  /*f4c0*/  ISETP.GT.U32.AND P6, PT, R249, R126, PT ;  /* 0x0000007ef900720c */ /* 0x000fe20003fc4070 */
[----:B------:R-:W-:Y:S02]  /*f4d0*/  IMAD.MOV R200, RZ, RZ, -R205 ;  /* 0x000000ffffc87224 */ /* 0x000fe400078e0acd */
[----:B------:R-:W-:Y:S01]  /*f4e0*/  VIADD R2, R11, 0x1a1 ;  /* 0x000001a10b027836 */ /* 0x000fe20000000000 */
[----:B------:R-:W-:Y:S01]  /*f4f0*/  IABS R203, R10 ;  /* 0x0000000a00cb7213 */ /* 0x000fe20000000000 */
[----:B------:R-:W-:Y:S01]  /*f500*/  IMAD R200, R249, R200, R202 ;  /* 0x000000c8f9c87224 */ /* 0x000fe200078e02ca */
[----:B------:R2:W-:Y:S01]  /*f510*/  STL [R1+0x4134], R10 ;  /* 0x0041340a01007387 */ /* 0x0005e20000100800 */
[----:B------:R-:W-:Y:S01]  /*f520*/  @!P0 IMAD.IADD R206, R206, 0x1, -R249 ;  /* 0x00000001cece8824 */ /* 0x000fe200078e0af9 */
[----:B------:R-:W-:Y:S01]  /*f530*/  IABS R202, R2 ;  /* 0x0000000200ca7213 */ /* 0x000fe20000000000 */
[----:B------:R-:W-:Y:S01]  /*f540*/  IMAD.HI.U32 R205, R250, R203, RZ ;  /* 0x000000cbfacd7227 */ /* 0x000fe200078e00ff */
[----:B------:R-:W-:Y:S01]  /*f550*/  ISETP.GE.AND P0, PT, R3, RZ, PT ;  /* 0x000000ff0300720c */ /* 0x000fe20003f06270 */
[----:B------:R3:W-:Y:S02]  /*f560*/  STL [R1+0x4130], R2 ;  /* 0x0041300201007387 */ /* 0x0007e40000100800 */
[----:B------:R-:W-:-:S02]  /*f570*/  IMAD.MOV R201, RZ, RZ, -R205 ;  /* 0x000000ffffc97224 */ /* 0x000fc400078e0acd */
[----:B------:R-:W-:-:S04]  /*f580*/  IMAD.HI.U32 R207, R250, R202, RZ ;  /* 0x000000cafacf7227 */ /* 0x000fc800078e00ff */
[C---:B--2---:R-:W-:Y:S02]  /*f590*/  VIADD R10, R11.reuse, 0x1a3 ;  /* 0x000001a30b0a7836 */ /* 0x044fe40000000000 */
[----:B---3--:R-:W-:Y:S02]  /*f5a0*/  VIADD R2, R11, 0x1a2 ;  /* 0x000001a20b027836 */ /* 0x008fe40000000000 */
[C---:B------:R-:W-:Y:S01]  /*f5b0*/  IMAD R201, R249.reuse, R201, R203 ;  /* 0x000000c9f9c97224 */ /* 0x040fe200078e02cb */
[----:B------:R-:W-:Y:S01]  /*f5c0*/  IABS R205, R10 ;  /* 0x0000000a00cd7213 */ /* 0x000fe20000000000 */
[----:B------:R-:W-:Y:S01]  /*f5d0*/  IMAD.MOV R207, RZ, RZ, -R207 ;  /* 0x000000ffffcf7224 */ /* 0x000fe200078e0acf */
[----:B------:R-:W-:Y:S01]  /*f5e0*/  IABS R203, R2 ;  /* 0x0000000200cb7213 */ /* 0x000fe20000000000 */
[----:B------:R-:W-:Y:S01]  /*f5f0*/  IMAD.MOV.U32 R14, RZ, RZ, R206 ;  /* 0x000000ffff0e7224 */ /* 0x000fe200078e00ce */
[----:B------:R-:W-:Y:S01]  /*f600*/  STL [R1+0x412c], R2 ;  /* 0x00412c0201007387 */ /* 0x000fe20000100800 */
[----:B------:R-:W-:-:S02]  /*f610*/  IMAD R202, R249, R207, R202 ;  /* 0x000000cff9ca7224 */ /* 0x000fc400078e02ca */
[C---:B------:R-:W-:Y:S01]  /*f620*/  IMAD.HI.U32 R207, R250.reuse, R203, RZ ;  /* 0x000000cbfacf7227 */ /* 0x040fe200078e00ff */
[----:B------:R-:W-:Y:S03]  /*f630*/  STL [R1+0x4128], R10 ;  /* 0x0041280a01007387 */ /* 0x000fe60000100800 */
[----:B------:R-:W-:Y:S01]  /*f640*/  @!P0 IMAD.MOV R14, RZ, RZ, -R14 ;  /* 0x000000ffff0e8224 */ /* 0x000fe200078e0a0e */
[----:B------:R-:W-:Y:S01]  /*f650*/  ISETP.GT.U32.AND P0, PT, R249, R125, PT ;  /* 0x0000007df900720c */ /* 0x000fe20003f04070 */
[----:B------:R-:W-:Y:S01]  /*f660*/  IMAD.HI.U32 R208, R250, R205, RZ ;  /* 0x000000cdfad07227 */ /* 0x000fe200078e00ff */
[----:B------:R-:W-:Y:S01]  /*f670*/  IADD3 R124, PT, PT, -R207, RZ, RZ ;  /* 0x000000ffcf7c7210 */ /* 0x000fe20007ffe1ff */
[----:B------:R2:W-:Y:S02]  /*f680*/  STL [R1+0x4124], R4 ;  /* 0x0041240401007387 */ /* 0x0005e40000100800 */
[----:B------:R-:W-:Y:S01]  /*f690*/  @!P6 IMAD.IADD R126, R126, 0x1, -R249 ;  /* 0x000000017e7ee824 */ /* 0x000fe200078e0af9 */
[----:B------:R-:W-:Y:S01]  /*f6a0*/  ISETP.GE.AND P6, PT, R8, RZ, PT ;  /* 0x000000ff0800720c */ /* 0x000fe20003fc6270 */
[----:B------:R-:W-:-:S02]  /*f6b0*/  IMAD.MOV R207, RZ, RZ, -R208 ;  /* 0x000000ffffcf7224 */ /* 0x000fc400078e0ad0 */
[C---:B------:R-:W-:Y:S02]  /*f6c0*/  IMAD R124, R249.reuse, R124, R203 ;  /* 0x0000007cf97c7224 */ /* 0x040fe400078e02cb */
[----:B------:R-:W-:Y:S01]  /*f6d0*/  IMAD R203, R249, R207, R205 ;  /* 0x000000cff9cb7224 */ /* 0x000fe200078e02cd */
[----:B------:R-:W-:Y:S01]  /*f6e0*/  IABS R207, R4 ;  /* 0x0000000400cf7213 */ /* 0x000fe20000000000 */
[----:B--2---:R-:W-:Y:S01]  /*f6f0*/  VIADD R4, R11, 0x1a5 ;  /* 0x000001a50b047836 */ /* 0x004fe20000000000 */
[----:B------:R-:W-:Y:S01]  /*f700*/  @!P0 IADD3 R125, PT, PT, R125, -R249, RZ ;  /* 0x800000f97d7d8210 */ /* 0x000fe20007ffe0ff */
[----:B------:R-:W-:Y:S02]  /*f710*/  IMAD.MOV.U32 R13, RZ, RZ, R126 ;  /* 0x000000ffff0d7224 */ /* 0x000fe400078e007e */
[C---:B------:R-:W-:Y:S01]  /*f720*/  IMAD.HI.U32 R208, R250.reuse, R207, RZ ;  /* 0x000000cffad07227 */ /* 0x040fe200078e00ff */
[----:B------:R-:W-:Y:S01]  /*f730*/  IABS R205, R4 ;  /* 0x0000000400cd7213 */ /* 0x000fe20000000000 */
[----:B------:R2:W-:Y:S01]  /*f740*/  STL [R1+0x4120], R4 ;  /* 0x0041200401007387 */ /* 0x0005e20000100800 */
[C---:B------:R-:W-:Y:S01]  /*f750*/  ISETP.GT.U32.AND P0, PT, R249.reuse, R125, PT ;  /* 0x0000007df900720c */ /* 0x040fe20003f04070 */
[----:B------:R-:W-:Y:S01]  /*f760*/  @!P6 IMAD.MOV R13, RZ, RZ, -R13 ;  /* 0x000000ffff0de224 */ /* 0x000fe200078e0a0d */
[----:B------:R-:W-:Y:S01]  /*f770*/  ISETP.GT.U32.AND P6, PT, R249, R127, PT ;  /* 0x0000007ff900720c */ /* 0x000fe20003fc4070 */
[----:B------:R-:W-:Y:S01]  /*f780*/  IMAD.MOV R204, RZ, RZ, -R208 ;  /* 0x000000ffffcc7224 */ /* 0x000fe200078e0ad0 */
[----:B------:R3:W-:Y:S01]  /*f790*/  STL [R1+0x411c], R9 ;  /* 0x00411c0901007387 */ /* 0x0007e20000100800 */
[----:B------:R-:W-:-:S04]  /*f7a0*/  IMAD.HI.U32 R210, R250, R205, RZ ;  /* 0x000000cdfad27227 */ /* 0x000fc800078e00ff */
[----:B--2---:R-:W-:Y:S02]  /*f7b0*/  VIADD R4, R11, 0x1a7 ;  /* 0x000001a70b047836 */ /* 0x004fe40000000000 */
[----:B------:R-:W-:Y:S01]  /*f7c0*/  IMAD R204, R249, R204, R207 ;  /* 0x000000ccf9cc7224 */ /* 0x000fe200078e02cf */
[----:B------:R-:W-:Y:S01]  /*f7d0*/  MOV R207, R209 ;  /* 0x000000d100cf7202 */ /* 0x000fe20000000f00 */
[----:B------:R-:W-:Y:S01]  /*f7e0*/  IMAD.MOV R209, RZ, RZ, -R210 ;  /* 0x000000ffffd17224 */ /* 0x000fe200078e0ad2 */
[----:B------:R-:W-:Y:S01]  /*f7f0*/  IABS R208, R4 ;  /* 0x0000000400d07213 */ /* 0x000fe20000000000 */
[----:B------:R-:W-:Y:S01]  /*f800*/  @!P0 IMAD.IADD R125, R125, 0x1, -R249 ;  /* 0x000000017d7d8824 */ /* 0x000fe200078e0af9 */
[----:B------:R-:W-:Y:S01]  /*f810*/  @!P6 IADD3 R127, PT, PT, R127, -R249, RZ ;  /* 0x800000f97f7fe210 */ /* 0x000fe20007ffe0ff */
[----:B------:R-:W-:Y:S01]  /*f820*/  IMAD R205, R249, R209, R205 ;  /* 0x000000d1f9cd7224 */ /* 0x000fe200078e02cd */
[----:B------:R-:W-:Y:S01]  /*f830*/  ISETP.GE.AND P0, PT, R7, RZ, PT ;  /* 0x000000ff0700720c */ /* 0x000fe20003f06270 */
[C---:B------:R-:W-:Y:S01]  /*f840*/  IMAD.HI.U32 R209, R250.reuse, R208, RZ ;  /* 0x000000d0fad17227 */ /* 0x040fe200078e00ff */
[----:B------:R-:W-:Y:S01]  /*f850*/  ISETP.GT.U32.AND P6, PT, R249, R127, PT ;  /* 0x0000007ff900720c */ /* 0x000fe20003fc4070 */
[----:B------:R2:W-:Y:S02]  /*f860*/  STL [R1+0x4118], R4 ;  /* 0x0041180401007387 */ /* 0x0005e40000100800 */
[----:B------:R-:W-:Y:S01]  /*f870*/  IMAD.HI.U32 R210, R250, R207, RZ ;  /* 0x000000cffad27227 */ /* 0x000fe200078e00ff */
[----:B------:R-:W-:-:S03]  /*f880*/  IADD3 R209, PT, PT, -R209, RZ, RZ ;  /* 0x000000ffd1d17210 */ /* 0x000fc60007ffe1ff */
[----:B------:R-:W-:Y:S02]  /*f890*/  IMAD.MOV R210, RZ, RZ, -R210 ;  /* 0x000000ffffd27224 */ /* 0x000fe400078e0ad2 */
[C---:B---3--:R-:W-:Y:S01]  /*f8a0*/  VIADD R9, R11.reuse, 0x1a8 ;  /* 0x000001a80b097836 */ /* 0x048fe20000000000 */
[----:B--2---:R-:W-:Y:S01]  /*f8b0*/  IADD3 R4, PT, PT, R11, 0x1a9, RZ ;  /* 0x000001a90b047810 */ /* 0x004fe20007ffe0ff */
[C---:B------:R-:W-:Y:S02]  /*f8c0*/  IMAD R206, R249.reuse, R210, R207 ;  /* 0x000000d2f9ce7224 */ /* 0x040fe400078e02cf */
[----:B------:R-:W-:Y:S01]  /*f8d0*/  IMAD.MOV.U32 R12, RZ, RZ, R125 ;  /* 0x000000ffff0c7224 */ /* 0x000fe200078e007d */
[----:B------:R-:W-:Y:S01]  /*f8e0*/  IABS R210, R4 ;  /* 0x0000000400d27213 */ /* 0x000fe20000000000 */
[C---:B------:R-:W-:Y:S01]  /*f8f0*/  IMAD R207, R249.reuse, R209, R208 ;  /* 0x000000d1f9cf7224 */ /* 0x040fe200078e02d0 */
[----:B------:R-:W-:Y:S01]  /*f900*/  IABS R208, R9 ;  /* 0x0000000900d07213 */ /* 0x000fe20000000000 */
[----:B------:R-:W-:Y:S01]  /*f910*/  @!P0 IMAD.MOV R12, RZ, RZ, -R12 ;  /* 0x000000ffff0c8224 */ /* 0x000fe200078e0a0c */
[----:B------:R-:W-:Y:S01]  /*f920*/  ISETP.GT.U32.AND P0, PT, R249, R124, PT ;  /* 0x0000007cf900720c */ /* 0x000fe20003f04070 */
[C---:B------:R-:W-:Y:S01]  /*f930*/  IMAD.HI.U32 R212, R250.reuse, R210, RZ ;  /* 0x000000d2fad47227 */ /* 0x040fe200078e00ff */
[----:B------:R-:W-:Y:S03]  /*f940*/  STL [R1+0x4114], R9 ;  /* 0x0041140901007387 */ /* 0x000fe60000100800 */
[----:B------:R-:W-:Y:S01]  /*f950*/  IMAD.HI.U32 R211, R250, R208, RZ ;  /* 0x000000d0fad37227 */ /* 0x000fe200078e00ff */
[----:B------:R-:W-:Y:S03]  /*f960*/  STL [R1+0x4110], R4 ;  /* 0x0041100401007387 */ /* 0x000fe60000100800 */
[----:B------:R-:W-:Y:S01]  /*f970*/  @!P6 IMAD.IADD R127, R127, 0x1, -R249 ;  /* 0x000000017f7fe824 */ /* 0x000fe200078e0af9 */
[----:B------:R-:W-:Y:S01]  /*f980*/  ISETP.GE.AND P6, PT, R6, RZ, PT ;  /* 0x000000ff0600720c */ /* 0x000fe20003fc6270 */
[----:B------:R-:W-:Y:S01]  /*f990*/  IMAD.MOV R126, RZ, RZ, -R211 ;  /* 0x000000ffff7e7224 */ /* 0x000fe200078e0ad3 */
[----:B------:R-:W-:Y:S01]  /*f9a0*/  IADD3 R211, PT, PT, -R212, RZ, RZ ;  /* 0x000000ffd4d37210 */ /* 0x000fe20007ffe1ff */
[----:B------:R-:W-:Y:S01]  /*f9b0*/  VIADD R3, R11, 0x1aa ;  /* 0x000001aa0b037836 */ /* 0x000fe20000000000 */
[----:B------:R-:W-:Y:S01]  /*f9c0*/  MOV R10, R127 ;  /* 0x0000007f000a7202 */ /* 0x000fe20000000f00 */
[----:B------:R-:W-:-:S02]  /*f9d0*/  IMAD R208, R249, R126, R208 ;  /* 0x0000007ef9d07224 */ /* 0x000fc400078e02d0 */
[----:B------:R-:W-:Y:S01]  /*f9e0*/  IMAD R126, R249, R211, R210 ;  /* 0x000000d3f97e7224 */ /* 0x000fe200078e02d2 */
[----:B------:R-:W-:Y:S01]  /*f9f0*/  IABS R209, R3 ;  /* 0x0000000300d17213 */ /* 0x000fe20000000000 */
[----:B------:R-:W-:Y:S01]  /*fa00*/  @!P0 IMAD.IADD R124, R124, 0x1, -R249 ;  /* 0x000000017c7c8824 */ /* 0x000fe200078e0af9 */
[----:B------:R2:W-:Y:S01]  /*fa10*/  STL [R1+0x410c], R3 ;  /* 0x00410c0301007387 */ /* 0x0005e20000100800 */
[----:B------:R-:W-:Y:S02]  /*fa20*/  VIADD R7, R11, 0x1ac ;  /* 0x000001ac0b077836 */ /* 0x000fe40000000000 */
[----:B------:R-:W-:Y:S01]  /*fa30*/  @!P6 IADD3 R10, PT, PT, -R10, RZ, RZ ;  /* 0x000000ff0a0ae210 */ /* 0x000fe20007ffe1ff */
[----:B------:R-:W-:Y:S01]  /*fa40*/  IMAD.HI.U32 R212, R250, R209, RZ ;  /* 0x000000d1fad47227 */ /* 0x000fe200078e00ff */
[C---:B------:R-:W-:Y:S02]  /*fa50*/  ISETP.GT.U32.AND P6, PT, R249.reuse, R126, PT ;  /* 0x0000007ef900720c */ /* 0x040fe40003fc4070 */
[----:B------:R-:W-:Y:S01]  /*fa60*/  ISETP.GT.U32.AND P0, PT, R249, R124, PT ;  /* 0x0000007cf900720c */ /* 0x000fe20003f04070 */
[C---:B------:R-:W-:Y:S01]  /*fa70*/  VIADD R8, R11.reuse, 0x1ad ;  /* 0x000001ad0b087836 */ /* 0x040fe20000000000 */
[----:B------:R-:W-:Y:S01]  /*fa80*/  IADD3 R210, PT, PT, -R212, RZ, RZ ;  /* 0x000000ffd4d27210 */ /* 0x000fe20007ffe1ff */
[----:B--2---:R-:W-:-:S02]  /*fa90*/  VIADD R3, R11, 0x1ab ;  /* 0x000001ab0b037836 */ /* 0x004fc40000000000 */
[----:B------:R-:W-:Y:S02]  /*faa0*/  VIADD R6, R11, 0x1af ;  /* 0x000001af0b067836 */ /* 0x000fe40000000000 */
[----:B------:R-:W-:Y:S01]  /*fab0*/  IMAD R209, R249, R210, R209 ;  /* 0x000000d2f9d17224 */ /* 0x000fe200078e02d1 */
[----:B------:R-:W-:Y:S01]  /*fac0*/  IABS R211, R3 ;  /* 0x0000000300d37213 */ /* 0x000fe20000000000 */
[----:B------:R-:W-:Y:S01]  /*fad0*/  STL [R1+0x4108], R3 ;  /* 0x0041080301007387 */ /* 0x000fe20000100800 */
[----:B------:R-:W-:Y:S01]  /*fae0*/  IABS R210, R7 ;  /* 0x0000000700d27213 */ /* 0x000fe20000000000 */
[C---:B------:R-:W-:Y:S01]  /*faf0*/  VIADD R53, R11.reuse, 0x1ba ;  /* 0x000001ba0b357836 */ /* 0x040fe20000000000 */
[----:B------:R-:W-:Y:S01]  /*fb00*/  @!P6 IADD3 R126, PT, PT, R126, -R249, RZ ;  /* 0x800000f97e7ee210 */ /* 0x000fe20007ffe0ff */
[----:B------:R-:W-:Y:S01]  /*fb10*/  IMAD.HI.U32 R212, R250, R211, RZ ;  /* 0x000000d3fad47227 */ /* 0x000fe200078e00ff */
[----:B------:R-:W-:Y:S01]  /*fb20*/  @!P0 IADD3 R124, PT, PT, R124, -R249, RZ ;  /* 0x800000f97c7c8210 */ /* 0x000fe20007ffe0ff */
[----:B------:R2:W-:Y:S01]  /*fb30*/  STL [R1+0x4104], R7 ;  /* 0x0041040701007387 */ /* 0x0005e20000100800 */
[----:B------:R-:W-:Y:S01]  /*fb40*/  ISETP.GE.AND P0, PT, R2, RZ, PT ;  /* 0x000000ff0200720c */ /* 0x000fe20003f06270 */
[----:B------:R-:W-:Y:S01]  /*fb50*/  VIADD R2, R11, 0x1b2 ;  /* 0x000001b20b027836 */ /* 0x000fe20000000000 */
[----:B------:R-:W-:Y:S01]  /*fb60*/  ISETP.GT.U32.AND P6, PT, R249, R126, PT ;  /* 0x0000007ef900720c */ /* 0x000fe20003fc4070 */
[----:B------:R-:W-:Y:S01]  /*fb70*/  IMAD.HI.U32 R213, R250, R210, RZ ;  /* 0x000000d2fad57227 */ /* 0x000fe200078e00ff */
[----:B------:R-:W-:Y:S01]  /*fb80*/  IADD3 R125, PT, PT, -R212, RZ, RZ ;  /* 0x000000ffd47d7210 */ /* 0x000fe20007ffe1ff */
[----:B------:R3:W-:Y:S01]  /*fb90*/  STL [R1+0x4100], R8 ;  /* 0x0041000801007387 */ /* 0x0007e20000100800 */
[----:B------:R-:W-:Y:S01]  /*fba0*/  IABS R215, R2 ;  /* 0x0000000200d77213 */ /* 0x000fe20000000000 */
[----:B------:R-:W-:Y:S01]  /*fbb0*/  IMAD.MOV.U32 R9, RZ, RZ, R124 ;  /* 0x000000ffff097224 */ /* 0x000fe200078e007c */
[----:B------:R-:W-:Y:S01]  /*fbc0*/  IADD3 R213, PT, PT, -R213, RZ, RZ ;  /* 0x000000ffd5d57210 */ /* 0x000fe20007ffe1ff */
[----:B--2---:R-:W-:Y:S01]  /*fbd0*/  VIADD R7, R11, 0x1ae ;  /* 0x000001ae0b077836 */ /* 0x004fe20000000000 */
[----:B------:R-:W-:Y:S01]  /*fbe0*/  MOV R124, R215 ;  /* 0x000000d7007c7202 */ /* 0x000fe20000000f00 */
[C---:B------:R-:W-:Y:S01]  /*fbf0*/  IMAD R125, R249.reuse, R125, R211 ;  /* 0x0000007df97d7224 */ /* 0x040fe200078e02d3 */
[----:B------:R-:W-:Y:S01]  /*fc00*/  IABS R211, R8 ;  /* 0x0000000800d37213 */ /* 0x000fe20000000000 */
[----:B------:R-:W-:Y:S01]  /*fc10*/  @!P0 IMAD.MOV R9, RZ, RZ, -R9 ;  /* 0x000000ffff098224 */ /* 0x000fe200078e0a09 */
[----:B------:R-:W-:Y:S01]  /*fc20*/  IABS R212, R7 ;  /* 0x0000000700d47213 */ /* 0x000fe20000000000 */
[C---:B------:R-:W-:Y:S01]  /*fc30*/  IMAD R210, R249.reuse, R213, R210 ;  /* 0x000000d5f9d27224 */ /* 0x040fe200078e02d2 */
[----:B------:R-:W-:Y:S01]  /*fc40*/  ISETP.GT.U32.AND P0, PT, R249, R125, PT ;  /* 0x0000007df900720c */ /* 0x000fe20003f04070 */
[----:B------:R-:W-:Y:S01]  /*fc50*/  IMAD.HI.U32 R213, R250, R211, RZ ;  /* 0x000000d3fad57227 */ /* 0x000fe200078e00ff */
[----:B------:R-:W-:Y:S01]  /*fc60*/  @!P6 IADD3 R126, PT, PT, R126, -R249, RZ ;  /* 0x800000f97e7ee210 */ /* 0x000fe20007ffe0ff */
[----:B------:R2:W-:Y:S01]  /*fc70*/  STL [R1+0x40fc], R7 ;  /* 0x0040fc0701007387 */ /* 0x0005e20000100800 */
[----:B------:R-:W-:Y:S01]  /*fc80*/  ISETP.GE.AND P6, PT, R4, RZ, PT ;  /* 0x000000ff0400720c */ /* 0x000fe20003fc6270 */
[C---:B------:R-:W-:Y:S01]  /*fc90*/  IMAD.HI.U32 R214, R250.reuse, R212, RZ ;  /* 0x000000d4fad67227 */ /* 0x040fe200078e00ff */
[----:B---3--:R-:W-:Y:S01]  /*fca0*/  MOV R8, R126 ;  /* 0x0000007e00087202 */ /* 0x008fe20000000f00 */
[----:B------:R3:W-:Y:S02]  /*fcb0*/  STL [R1+0x40f8], R6 ;  /* 0x0040f80601007387 */ /* 0x0007e40000100800 */
[----:B------:R-:W-:-:S04]  /*fcc0*/  IMAD.HI.U32 R215, R250, R124, RZ ;  /* 0x0000007cfad77227 */ /* 0x000fc800078e00ff */
[----:B------:R-:W-:Y:S02]  /*fcd0*/  IMAD.MOV R127, RZ, RZ, -R213 ;  /* 0x000000ffff7f7224 */ /* 0x000fe400078e0ad5 */
[----:B------:R-:W-:Y:S02]  /*fce0*/  IMAD.MOV R213, RZ, RZ, -R214 ;  /* 0x000000ffffd57224 */ /* 0x000fe400078e0ad6 */
[----:B------:R-:W-:Y:S02]  /*fcf0*/  IMAD.MOV R215, RZ, RZ, -R215 ;  /* 0x000000ffffd77224 */ /* 0x000fe400078e0ad7 */
[C---:B------:R-:W-:Y:S01]  /*fd00*/  IMAD R212, R249.reuse, R213, R212 ;  /* 0x000000d5f9d47224 */ /* 0x040fe200078e02d4 */
[----:B------:R-:W-:Y:S01]  /*fd10*/  IABS R213, R6 ;  /* 0x0000000600d57213 */ /* 0x000fe20000000000 */
[----:B------:R-:W-:Y:S02]  /*fd20*/  IMAD R124, R249, R215, R124 ;  /* 0x000000d7f97c7224 */ /* 0x000fe400078e027c */
[----:B--2---:R-:W-:-:S02]  /*fd30*/  VIADD R7, R11, 0x1b0 ;  /* 0x000001b00b077836 */ /* 0x004fc40000000000 */
[----:B------:R-:W-:Y:S02]  /*fd40*/  @!P0 IMAD.IADD R125, R125, 0x1, -R249 ;  /* 0x000000017d7d8824 */ /* 0x000fe400078e0af9 */
[----:B------:R-:W-:Y:S01]  /*fd50*/  @!P6 IMAD.MOV R8, RZ, RZ, -R8 ;  /* 0x000000ffff08e224 */ /* 0x000fe200078e0a08 */
[C---:B------:R-:W-:Y:S01]  /*fd60*/  ISETP.GT.U32.AND P6, PT, R249.reuse, R124, PT ;  /* 0x0000007cf900720c */ /* 0x040fe20003fc4070 */
[C---:B------:R-:W-:Y:S01]  /*fd70*/  IMAD R211, R249.reuse, R127, R211 ;  /* 0x0000007ff9d37224 */ /* 0x040fe200078e02d3 */
[----:B------:R-:W-:Y:S01]  /*fd80*/  IABS R214, R7 ;  /* 0x0000000700d67213 */ /* 0x000fe20000000000 */
[----:B------:R-:W-:Y:S01]  /*fd90*/  IMAD.HI.U32 R127, R250, R213, RZ ;  /* 0x000000d5fa7f7227 */ /* 0x000fe200078e00ff */
[----:B------:R-:W-:Y:S01]  /*fda0*/  ISETP.GT.U32.AND P0, PT, R249, R125, PT ;  /* 0x0000007df900720c */ /* 0x000fe20003f04070 */
[----:B------:R2:W-:Y:S02]  /*fdb0*/  STL [R1+0x40f4], R7 ;  /* 0x0040f40701007387 */ /* 0x0005e40000100800 */
[----:B---3--:R-:W-:-:S02]  /*fdc0*/  VIADD R6, R11, 0x1b3 ;  /* 0x000001b30b067836 */ /* 0x008fc40000000000 */
[----:B------:R-:W-:Y:S01]  /*fdd0*/  IMAD.MOV R127, RZ, RZ, -R127 ;  /* 0x000000ffff7f7224 */ /* 0x000fe200078e0a7f */
[----:B------:R-:W-:Y:S01]  /*fde0*/  STL [R1+0x40f0], R2 ;  /* 0x0040f00201007387 */ /* 0x000fe20000100800 */
[----:B------:R-:W-:-:S03]  /*fdf0*/  IMAD.HI.U32 R216, R250, R214, RZ ;  /* 0x000000d6fad87227 */ /* 0x000fc600078e00ff */
[----:B------:R-:W-:Y:S01]  /*fe00*/  STL [R1+0x40ec], R6 ;  /* 0x0040ec0601007387 */ /* 0x000fe20000100800 */
[----:B------:R-:W-:Y:S01]  /*fe10*/  IMAD R213, R249, R127, R213 ;  /* 0x0000007ff9d57224 */ /* 0x000fe200078e02d5 */
[----:B------:R-:W-:Y:S01]  /*fe20*/  IABS R127, R6 ;  /* 0x00000006007f7213 */ /* 0x000fe20000000000 */
[----:B------:R-:W-:Y:S01]  /*fe30*/  IMAD.MOV R216, RZ, RZ, -R216 ;  /* 0x000000ffffd87224 */ /* 0x000fe200078e0ad8 */
[----:B------:R-:W-:Y:S01]  /*fe40*/  @!P0 IADD3 R125, PT, PT, R125, -R249, RZ ;  /* 0x800000f97d7d8210 */ /* 0x000fe20007ffe0ff */
[----:B------:R-:W-:Y:S01]  /*fe50*/  @!P6 IMAD.IADD R124, R124, 0x1, -R249 ;  /* 0x000000017c7ce824 */ /* 0x000fe200078e0af9 */
[----:B------:R-:W-:Y:S01]  /*fe60*/  ISETP.GE.AND P0, PT, R3, RZ, PT ;  /* 0x000000ff0300720c */ /* 0x000fe20003f06270 */
[----:B------:R-:W-:Y:S01]  /*fe70*/  IMAD R214, R249, R216, R214 ;  /* 0x000000d8f9d67224 */ /* 0x000fe200078e02d6 */
[----:B--2---:R-:W-:Y:S01]  /*fe80*/  IADD3 R7, PT, PT, R11, 0x1b1, RZ ;  /* 0x000001b10b077810 */ /* 0x004fe20007ffe0ff */
[----:B------:R-:W-:Y:S01]  /*fe90*/  IMAD.HI.U32 R216, R250, R127, RZ ;  /* 0x0000007ffad87227 */ /* 0x000fe200078e00ff */
[----:B------:R-:W-:-:S02]  /*fea0*/  ISETP.GT.U32.AND P6, PT, R249, R124, PT ;  /* 0x0000007cf900720c */ /* 0x000fc40003fc4070 */
[----:B------:R-:W-:Y:S01]  /*feb0*/  IABS R215, R7 ;  /* 0x0000000700d77213 */ /* 0x000fe20000000000 */
[----:B------:R-:W-:Y:S01]  /*fec0*/  VIADD R4, R11, 0x1b4 ;  /* 0x000001b40b047836 */ /* 0x000fe20000000000 */
[----:B------:R2:W-:Y:S01]  /*fed0*/  STL [R1+0x40e8], R7 ;  /* 0x0040e80701007387 */ /* 0x0005e20000100800 */
[----:B------:R-:W-:Y:S02]  /*fee0*/  IMAD.MOV R126, RZ, RZ, -R216 ;  /* 0x000000ffff7e7224 */ /* 0x000fe400078e0ad8 */
[C---:B------:R-:W-:Y:S01]  /*fef0*/  IMAD.HI.U32 R217, R250.reuse, R215, RZ ;  /* 0x000000d7fad97227 */ /* 0x040fe200078e00ff */
[----:B------:R-:W-:Y:S01]  /*ff00*/  IABS R216, R4 ;  /* 0x0000000400d87213 */ /* 0x000fe20000000000 */
[----:B------:R3:W-:Y:S02]  /*ff10*/  STL [R1+0x40e4], R4 ;  /* 0x0040e40401007387 */ /* 0x0007e40000100800 */
[----:B------:R-:W-:Y:S01]  /*ff20*/  IMAD R126, R249, R126, R127 ;  /* 0x0000007ef97e7224 */ /* 0x000fe200078e027f */
[----:B------:R-:W-:Y:S01]  /*ff30*/  IABS R127, R51 ;  /* 0x00000033007f7213 */ /* 0x000fe20000000000 */
[----:B------:R-:W-:Y:S01]  /*ff40*/  IMAD.HI.U32 R218, R250, R216, RZ ;  /* 0x000000d8fada7227 */ /* 0x000fe200078e00ff */
[----:B--2---:R-:W-:Y:S01]  /*ff50*/  MOV R7, R125 ;  /* 0x0000007d00077202 */ /* 0x004fe20000000f00 */
[----:B------:R-:W-:Y:S02]  /*ff60*/  STL [R1+0x40e0], R51 ;  /* 0x0040e03301007387 */ /* 0x000fe40000100800 */
[----:B------:R-:W-:-:S02]  /*ff70*/  IMAD.MOV.U32 R125, RZ, RZ, R127 ;  /* 0x000000ffff7d7224 */ /* 0x000fc400078e007f */
[----:B------:R-:W-:Y:S01]  /*ff80*/  @!P0 IMAD.MOV R7, RZ, RZ, -R7 ;  /* 0x000000ffff078224 */ /* 0x000fe200078e0a07 */
[----:B------:R-:W-:Y:S01]  /*ff90*/  ISETP.GT.U32.AND P0, PT, R249, R126, PT ;  /* 0x0000007ef900720c */ /* 0x000fe20003f04070 */
[----:B------:R-:W-:Y:S01]  /*ffa0*/  IMAD.MOV R127, RZ, RZ, -R217 ;  /* 0x000000ffff7f7224 */ /* 0x000fe200078e0ad9 */
[----:B------:R-:W-:Y:S01]  /*ffb0*/  IADD3 R217, PT, PT, -R218, RZ, RZ ;  /* 0x000000ffdad97210 */ /* 0x000fe20007ffe1ff */
[----:B------:R-:W-:Y:S01]  /*ffc0*/  @!P6 IMAD.IADD R124, R124, 0x1, -R249 ;  /* 0x000000017c7ce824 */ /* 0x000fe200078e0af9 */
[----:B------:R-:W-:Y:S01]  /*ffd0*/  ISETP.GE.AND P6, PT, R2, RZ, PT ;  /* 0x000000ff0200720c */ /* 0x000fe20003fc6270 */
[----:B------:R-:W-:Y:S01]  /*ffe0*/  IMAD.HI.U32 R218, R250, R125, RZ ;  /* 0x0000007dfada7227 */ /* 0x000fe200078e00ff */
[----:B---3--:R-:W-:-:S03]  /*fff0*/  IADD3 R4, PT, PT, R11, 0x1bb, RZ ;  /* 0x000001bb0b047810 */ /* 0x008fc60007ffe0ff */
[C---:B------:R-:W-:Y:S02]  /*10000*/  IMAD R215, R249.reuse, R127, R215 ;  /* 0x0000007ff9d77224 */ /* 0x040fe400078e02d7 */
[----:B------:R-:W-:Y:S02]  /*10010*/  IMAD.MOV R127, RZ, RZ, -R218 ;  /* 0x000000ffff7f7224 */ /* 0x000fe400078e0ada */
[----:B------:R-:W-:Y:S02]  /*10020*/  IMAD.MOV.U32 R2, RZ, RZ, R124 ;  /* 0x000000ffff027224 */ /* 0x000fe400078e007c */
[C---:B------:R-:W-:Y:S01]  /*10030*/  IMAD R125, R249.reuse, R127, R125 ;  /* 0x0000007ff97d7224 */ /* 0x040fe200078e027d */
[----:B------:R-:W-:Y:S01]  /*10040*/  IABS R127, R4 ;  /* 0x00000004007f7213 */ /* 0x000fe20000000000 */
[----:B------:R-:W-:Y:S02]  /*10050*/  @!P0 IMAD.IADD R126, R126, 0x1, -R249 ;  /* 0x000000017e7e8824 */ /* 0x000fe400078e0af9 */
[----:B------:R-:W-:Y:S01]  /*10060*/  @!P6 IMAD.MOV R2, RZ, RZ, -R2 ;  /* 0x000000ffff02e224 */ /* 0x000fe200078e0a02 */
[----:B------:R-:W-:Y:S01]  /*10070*/  ISETP.GT.U32.AND P6, PT, R249, R125, PT ;  /* 0x0000007df900720c */ /* 0x000fe20003fc4070 */
[----:B------:R-:W-:Y:S01]  /*10080*/  VIADD R3, R11, 0x1b5 ;  /* 0x000001b50b037836 */ /* 0x000fe20000000000 */
[C---:B------:R-:W-:Y:S01]  /*10090*/  ISETP.GT.U32.AND P0, PT, R249.reuse, R126, PT ;  /* 0x0000007ef900720c */ /* 0x040fe20003f04070 */
[----:B------:R-:W-:-:S02]  /*100a0*/  IMAD R216, R249, R217, R216 ;  /* 0x000000d9f9d87224 */ /* 0x000fc400078e02d8 */
[----:B------:R-:W-:Y:S01]  /*100b0*/  IMAD.MOV.U32 R124, RZ, RZ, R127 ;  /* 0x000000ffff7c7224 */ /* 0x000fe200078e007f */
[----:B------:R-:W-:Y:S01]  /*100c0*/  IABS R217, R3 ;  /* 0x0000000300d97213 */ /* 0x000fe20000000000 */
[----:B------:R2:W-:Y:S01]  /*100d0*/  STL [R1+0x40dc], R3 ;  /* 0x0040dc0301007387 */ /* 0x0005e20000100800 */
[----:B------:R-:W-:Y:S02]  /*100e0*/  VIADD R62, R11, 0x1cb ;  /* 0x000001cb0b3e7836 */ /* 0x000fe40000000000 */
[----:B------:R-:W-:Y:S01]  /*100f0*/  IMAD.HI.U32 R219, R250, R124, RZ ;  /* 0x0000007cfadb7227 */ /* 0x000fe200078e00ff */
[----:B------:R-:W-:Y:S03]  /*10100*/  STL [R1+0x40d8], R4 ;  /* 0x0040d80401007387 */ /* 0x000fe60000100800 */
[--C-:B------:R-:W-:Y:S01]  /*10110*/  @!P6 IMAD.IADD R125, R125, 0x1, -R249.reuse ;  /* 0x000000017d7de824 */ /* 0x100fe200078e0af9 */
[----:B------:R-:W-:Y:S01]  /*10120*/  IADD3 R219, PT, PT, -R219, RZ, RZ ;  /* 0x000000ffdbdb7210 */ /* 0x000fe20007ffe1ff */
[----:B------:R-:W-:Y:S01]  /*10130*/  @!P0 IMAD.IADD R126, R126, 0x1, -R249 ;  /* 0x000000017e7e8824 */ /* 0x000fe200078e0af9 */
[----:B------:R-:W-:Y:S01]  /*10140*/  ISETP.GE.AND P0, PT, R6, RZ, PT ;  /* 0x000000ff0600720c */ /* 0x000fe20003f06270 */
[----:B------:R-:W-:Y:S01]  /*10150*/  IMAD.HI.U32 R218, R250, R217, RZ ;  /* 0x000000d9fada7227 */ /* 0x000fe200078e00ff */
[----:B------:R-:W-:Y:S01]  /*10160*/  ISETP.GT.U32.AND P6, PT, R249, R125, PT ;  /* 0x0000007df900720c */ /* 0x000fe20003fc4070 */
[----:B------:R3:W-:Y:S01]  /*10170*/  STL [R1+0x40d4], R23 ;  /* 0x0040d41701007387 */ /* 0x0007e20000100800 */
[----:B------:R-:W-:Y:S01]  /*10180*/  MOV R6, R126 ;  /* 0x0000007e00067202 */ /* 0x000fe20000000f00 */
[----:B--2---:R-:W-:Y:S01]  /*10190*/  VIADD R3, R11, 0x1c2 ;  /* 0x000001c20b037836 */ /* 0x004fe20000000000 */
[----:B------:R-:W-:Y:S01]  /*101a0*/  IADD3 R127, PT, PT, -R218, RZ, RZ ;  /* 0x000000ffda7f7210 */ /* 0x000fe20007ffe1ff */
[----:B------:R-:W-:Y:S01]  /*101b0*/  IMAD R124, R249, R219, R124 ;  /* 0x000000dbf97c7224 */ /* 0x000fe200078e027c */
[----:B------:R-:W-:Y:S01]  /*101c0*/  IABS R218, R23 ;  /* 0x0000001700da7213 */ /* 0x000fe20000000000 */
[----:B------:R-:W-:Y:S01]  /*101d0*/  VIADD R55, R11, 0x1bd ;  /* 0x000001bd0b377836 */ /* 0x000fe20000000000 */
[----:B------:R-:W-:Y:S01]  /*101e0*/  STL [R1+0x40d0], R3 ;  /* 0x0040d00301007387 */ /* 0x000fe20000100800 */
[C---:B------:R-:W-:Y:S01]  /*101f0*/  IMAD R217, R249.reuse, R127, R217 ;  /* 0x0000007ff9d97224 */ /* 0x040fe200078e02d9 */
[----:B------:R-:W-:Y:S01]  /*10200*/  IABS R127, R3 ;  /* 0x00000003007f7213 */ /* 0x000fe20000000000 */
[----:B------:R-:W-:Y:S01]  /*10210*/  IMAD.HI.U32 R219, R250, R218, RZ ;  /* 0x000000dafadb7227 */ /* 0x000fe200078e00ff */
[----:B------:R-:W-:Y:S01]  /*10220*/  @!P0 IADD3 R6, PT, PT, -R6, RZ, RZ ;  /* 0x000000ff06068210 */ /* 0x000fe20007ffe1ff */
[----:B------:R2:W-:Y:S01]  /*10230*/  STL [R1+0x40cc], R52 ;  /* 0x0040cc3401007387 */ /* 0x0005e20000100800 */
[----:B------:R-:W-:Y:S01]  /*10240*/  ISETP.GT.U32.AND P0, PT, R249, R124, PT ;  /* 0x0000007cf900720c */ /* 0x000fe20003f04070 */
[----:B------:R-:W-:Y:S01]  /*10250*/  @!P6 IMAD.IADD R125, R125, 0x1, -R249 ;  /* 0x000000017d7de824 */ /* 0x000fe200078e0af9 */
[----:B------:R-:W-:Y:S01]  /*10260*/  ISETP.GE.AND P6, PT, R51, RZ, PT ;  /* 0x000000ff3300720c */ /* 0x000fe20003fc6270 */
[----:B------:R-:W-:-:S04]  /*10270*/  IMAD.HI.U32 R220, R250, R127, RZ ;  /* 0x0000007ffadc7227 */ /* 0x000fc800078e00ff */
[----:B------:R-:W-:Y:S02]  /*10280*/  IMAD.MOV R126, RZ, RZ, -R219 ;  /* 0x000000ffff7e7224 */ /* 0x000fe400078e0adb */
[----:B------:R-:W-:Y:S02]  /*10290*/  IMAD.MOV R219, RZ, RZ, -R220 ;  /* 0x000000ffffdb7224 */ /* 0x000fe400078e0adc */
[C---:B------:R-:W-:Y:S02]  /*102a0*/  IMAD R218, R249.reuse, R126, R218 ;  /* 0x0000007ef9da7224 */ /* 0x040fe400078e02da */
[----:B------:R-:W-:Y:S01]  /*102b0*/  IMAD.MOV.U32 R51, RZ, RZ, R5 ;  /* 0x000000ffff337224 */ /* 0x000fe200078e0005 */
[----:B------:R-:W-:Y:S01]  /*102c0*/  MOV R5, R125 ;  /* 0x0000007d00057202 */ /* 0x000fe20000000f00 */
[----:B------:R-:W-:Y:S01]  /*102d0*/  IMAD R126, R249, R219, R127 ;  /* 0x000000dbf97e7224 */ /* 0x000fe200078e027f */
[----:B------:R-:W-:Y:S01]  /*102e0*/  IABS R219, R52 ;  /* 0x0000003400db7213 */ /* 0x000fe20000000000 */
[----:B------:R-:W-:Y:S01]  /*102f0*/  @!P0 IMAD.IADD R124, R124, 0x1, -R249 ;  /* 0x000000017c7c8824 */ /* 0x000fe200078e0af9 */
[----:B------:R-:W-:Y:S01]  /*10300*/  @!P6 IADD3 R5, PT, PT, -R5, RZ, RZ ;  /* 0x000000ff0505e210 */ /* 0x000fe20007ffe1ff */
[----:B---3--:R-:W-:Y:S01]  /*10310*/  VIADD R23, R11, 0x1b8 ;  /* 0x000001b80b177836 */ /* 0x008fe20000000000 */
[C---:B------:R-:W-:Y:S01]  /*10320*/  ISETP.GT.U32.AND P6, PT, R249.reuse, R126, PT ;  /* 0x0000007ef900720c */ /* 0x040fe20003fc4070 */
[----:B------:R-:W-:Y:S01]  /*10330*/  IMAD.HI.U32 R127, R250, R219, RZ ;  /* 0x000000dbfa7f7227 */ /* 0x000fe200078e00ff */
[----:B------:R-:W-:-:S02]  /*10340*/  ISETP.GT.U32.AND P0, PT, R249, R124, PT ;  /* 0x0000007cf900720c */ /* 0x000fc40003f04070 */
[----:B------:R3:W-:Y:S01]  /*10350*/  STL [R1+0x40c8], R23 ;  /* 0x0040c81701007387 */ /* 0x0007e20000100800 */
[----:B------:R-:W-:Y:S01]  /*10360*/  IABS R220, R23 ;  /* 0x0000001700dc7213 */ /* 0x000fe20000000000 */
[----:B------:R-:W-:Y:S02]  /*10370*/  IMAD.MOV R127, RZ, RZ, -R127 ;  /* 0x000000ffff7f7224 */ /* 0x000fe400078e0a7f */
[----:B--2---:R-:W-:Y:S01]  /*10380*/  VIADD R52, R11, 0x1bc ;  /* 0x000001bc0b347836 */ /* 0x004fe20000000000 */
[----:B------:R-:W-:Y:S01]  /*10390*/  STL [R1+0x40c4], R54 ;  /* 0x0040c43601007387 */ /* 0x000fe20000100800 */
[C---:B------:R-:W-:Y:S02]  /*103a0*/  IMAD R219, R249.reuse, R127, R219 ;  /* 0x0000007ff9db7224 */ /* 0x040fe400078e02db */
[----:B------:R-:W-:Y:S01]  /*103b0*/  IMAD.MOV.U32 R127, RZ, RZ, R222 ;  /* 0x000000ffff7f7224 */ /* 0x000fe200078e00de */
[----:B------:R-:W-:Y:S01]  /*103c0*/  STL [R1+0x40c0], R57 ;  /* 0x0040c03901007387 */ /* 0x000fe20000100800 */
[----:B---3--:R-:W-:Y:S01]  /*103d0*/  MOV R23, R221 ;  /* 0x000000dd00177202 */ /* 0x008fe20000000f00 */
[----:B------:R-:W-:Y:S01]  /*103e0*/  @!P6 IMAD.IADD R126, R126, 0x1, -R249 ;  /* 0x000000017e7ee824 */ /* 0x000fe200078e0af9 */
[----:B------:R-:W-:Y:S01]  /*103f0*/  IABS R221, R54 ;  /* 0x0000003600dd7213 */ /* 0x000fe20000000000 */
[----:B------:R-:W-:Y:S01]  /*10400*/  IMAD.HI.U32 R223, R250, R127, RZ ;  /* 0x0000007ffadf7227 */ /* 0x000fe200078e00ff */
[----:B------:R-:W-:Y:S01]  /*10410*/  @!P0 IADD3 R124, PT, PT, R124, -R249, RZ ;  /* 0x800000f97c7c8210 */ /* 0x000fe20007ffe0ff */
[----:B------:R-:W-:Y:S01]  /*10420*/  STL [R1+0x40bc], R53 ;  /* 0x0040bc3501007387 */ /* 0x000fe20000100800 */
[----:B------:R-:W-:Y:S01]  /*10430*/  ISETP.GE.AND P0, PT, R4, RZ, PT ;  /* 0x000000ff0400720c */ /* 0x000fe20003f06270 */
[----:B------:R-:W-:Y:S01]  /*10440*/  IMAD.MOV.U32 R125, RZ, RZ, R221 ;  /* 0x000000ffff7d7224 */ /* 0x000fe200078e00dd */
[----:B------:R-:W-:Y:S01]  /*10450*/  ISETP.GT.U32.AND P6, PT, R249, R126, PT ;  /* 0x0000007ef900720c */ /* 0x000fe20003fc4070 */
[----:B------:R-:W-:Y:S01]  /*10460*/  IMAD.MOV.U32 R4, RZ, RZ, R124 ;  /* 0x000000ffff047224 */ /* 0x000fe200078e007c */
[----:B------:R2:W-:Y:S01]  /*10470*/  STL [R1+0x40b8], R52 ;  /* 0x0040b83401007387 */ /* 0x0005e20000100800 */
[----:B------:R-:W-:-:S03]  /*10480*/  IMAD.HI.U32 R222, R250, R125, RZ ;  /* 0x0000007dfade7227 */ /* 0x000fc600078e00ff */
[----:B------:R-:W-:Y:S01]  /*10490*/  STL [R1+0x40b4], R62 ;  /* 0x0040b43e01007387 */ /* 0x000fe20000100800 */
[----:B------:R-:W-:Y:S02]  /*104a0*/  IMAD.MOV R222, RZ, RZ, -R222 ;  /* 0x000000ffffde7224 */ /* 0x000fe400078e0ade */
[----:B------:R-:W-:Y:S01]  /*104b0*/  IMAD.HI.U32 R221, R250, R220, RZ ;  /* 0x000000dcfadd7227 */ /* 0x000fe200078e00ff */
[----:B------:R3:W-:Y:S01]  /*104c0*/  STL [R1+0x40b0], R55 ;  /* 0x0040b03701007387 */ /* 0x0007e20000100800 */
[----:B------:R-:W-:Y:S02]  /*104d0*/  @!P0 IADD3 R4, PT, PT, -R4, RZ, RZ ;  /* 0x000000ff04048210 */ /* 0x000fe40007ffe1ff */
[C---:B------:R-:W-:Y:S01]  /*104e0*/  IMAD R125, R249.reuse, R222, R125 ;  /* 0x000000def97d7224 */ /* 0x040fe200078e027d */
[----:B------:R-:W-:Y:S01]  /*104f0*/  IABS R222, R52 ;  /* 0x0000003400de7213 */ /* 0x000fe20000000000 */
[----:B------:R-:W-:Y:S01]  /*10500*/  IMAD.MOV R221, RZ, RZ, -R221 ;  /* 0x000000ffffdd7224 */ /* 0x000fe200078e0add */
[----:B--2---:R-:W-:Y:S01]  /*10510*/  MOV R52, R51 ;  /* 0x0000003300347202 */ /* 0x004fe20000000f00 */
[----:B------:R-:W-:Y:S01]  /*10520*/  @!P6 IMAD.IADD R126, R126, 0x1, -R249 ;  /* 0x000000017e7ee824 */ /* 0x000fe200078e0af9 */
[C---:B------:R-:W-:Y:S01]  /*10530*/  ISETP.GT.U32.AND P0, PT, R249.reuse, R125, PT ;  /* 0x0000007df900720c */ /* 0x040fe20003f04070 */
[----:B------:R-:W-:Y:S01]  /*10540*/  IMAD R220, R249, R221, R220 ;  /* 0x000000ddf9dc7224 */ /* 0x000fe200078e02dc */
[----:B------:R-:W-:Y:S01]  /*10550*/  ISETP.GE.AND P6, PT, R3, RZ, PT ;  /* 0x000000ff0300720c */ /* 0x000fe20003fc6270 */
[----:B------:R-:W-:Y:S01]  /*10560*/  IMAD.MOV.U32 R51, RZ, RZ, R23 ;  /* 0x000000ffff337224 */ /* 0x000fe200078e0017 */
[----:B------:R-:W-:Y:S01]  /*10570*/  IADD3 R221, PT, PT, -R223, RZ, RZ ;  /* 0x000000ffdfdd7210 */ /* 0x000fe20007ffe1ff */
[----:B------:R-:W-:Y:S01]  /*10580*/  IMAD.MOV.U32 R23, RZ, RZ, R225 ;  /* 0x000000ffff177224 */ /* 0x000fe200078e00e1 */
[----:B------:R-:W-:Y:S01]  /*10590*/  MOV R3, R126 ;  /* 0x0000007e00037202 */ /* 0x000fe20000000f00 */
[----:B------:R-:W-:-:S02]  /*105a0*/  VIADD R58, R11, 0x1be ;  /* 0x000001be0b3a7836 */ /* 0x000fc40000000000 */
[----:B------:R-:W-:Y:S01]  /*105b0*/  IMAD R124, R249, R221, R127 ;  /* 0x000000ddf97c7224 */ /* 0x000fe200078e027f */
[----:B------:R-:W-:Y:S01]  /*105c0*/  IABS R221, R53 ;  /* 0x0000003500dd7213 */ /* 0x000fe20000000000 */
[----:B------:R-:W-:Y:S01]  /*105d0*/  VIADD R65, R11, 0x1d3 ;  /* 0x000001d30b417836 */ /* 0x000fe20000000000 */
[----:B------:R-:W-:Y:S01]  /*105e0*/  MOV R53, R224 ;  /* 0x000000e000357202 */ /* 0x000fe20000000f00 */
[----:B------:R-:W-:Y:S01]  /*105f0*/  @!P0 IMAD.IADD R125, R125, 0x1, -R249 ;  /* 0x000000017d7d8824 */ /* 0x000fe200078e0af9 */
[----:B------:R-:W-:Y:S01]  /*10600*/  IABS R127, R62 ;  /* 0x0000003e007f7213 */ /* 0x000fe20000000000 */
[----:B------:R-:W-:Y:S01]  /*10610*/  @!P6 IMAD.MOV R3, RZ, RZ, -R3 ;  /* 0x000000ffff03e224 */ /* 0x000fe200078e0a03 */
[C---:B------:R-:W-:Y:S01]  /*10620*/  ISETP.GT.U32.AND P6, PT, R249.reuse, R124, PT ;  /* 0x0000007cf900720c */ /* 0x040fe20003fc4070 */
[C---:B------:R-:W-:Y:S01]  /*10630*/  IMAD.HI.U32 R223, R250.reuse, R221, RZ ;  /* 0x000000ddfadf7227 */ /* 0x040fe200078e00ff */
[----:B------:R-:W-:Y:S01]  /*10640*/  ISETP.GT.U32.AND P0, PT, R249, R125, PT ;  /* 0x0000007df900720c */ /* 0x000fe20003f04070 */
[----:B------:R2:W-:Y:S02]  /*10650*/  STL [R1+0x40ac], R58 ;  /* 0x0040ac3a01007387 */ /* 0x0005e40000100800 */
[----:B------:R-:W-:-:S02]  /*10660*/  IMAD.HI.U32 R224, R250, R222, RZ ;  /* 0x000000defae07227 */ /* 0x000fc400078e00ff */
[----:B------:R-:W-:Y:S02]  /*10670*/  STL [R1+0x40a8], R67 ;  /* 0x0040a84301007387 */ /* 0x000fe40000100800 */
[----:B------:R-:W-:Y:S02]  /*10680*/  IMAD.MOV R126, RZ, RZ, -R223 ;  /* 0x000000ffff7e7224 */ /* 0x000fe400078e0adf */
[----:B------:R-:W-:Y:S01]  /*10690*/  IMAD.MOV R223, RZ, RZ, -R224 ;  /* 0x000000ffffdf7224 */ /* 0x000fe200078e0ae0 */
[----:B------:R-:W-:Y:S01]  /*106a0*/  STL [R1+0x40a4], R65 ;  /* 0x0040a44101007387 */ /* 0x000fe20000100800 */
[----:B------:R-:W-:Y:S02]  /*106b0*/  @!P6 IMAD.IADD R124, R124, 0x1, -R249 ;  /* 0x000000017c7ce824 */ /* 0x000fe400078e0af9 */
[----:B------:R-:W-:Y:S01]  /*106c0*/  IMAD.HI.U32 R225, R250, R127, RZ ;  /* 0x0000007ffae17227 */ /* 0x000fe200078e00ff */
[----:B------:R-:W-:Y:S02]  /*106d0*/  @!P0 IADD3 R125, PT, PT, R125, -R249, RZ ;  /* 0x800000f97d7d8210 */ /* 0x000fe40007ffe0ff */
[----:B------:R-:W-:Y:S01]  /*106e0*/  ISETP.GE.AND P0, PT, R54, RZ, PT ;  /* 0x000000ff3600720c */ /* 0x000fe20003f06270 */
[C---:B------:R-:W-:Y:S01]  /*106f0*/  IMAD R222, R249.reuse, R223, R222 ;  /* 0x000000dff9de7224 */ /* 0x040fe200078e02de */
[----:B------:R-:W-:Y:S01]  /*10700*/  IABS R223, R55 ;  /* 0x0000003700df7213 */ /* 0x000fe20000000000 */
[C---:B------:R-:W-:Y:S01]  /*10710*/  IMAD R221, R249.reuse, R126, R221 ;  /* 0x0000007ef9dd7224 */ /* 0x040fe200078e02dd */
[----:B------:R-:W-:Y:S01]  /*10720*/  ISETP.GT.U32.AND P6, PT, R249, R124, PT ;  /* 0x0000007cf900720c */ /* 0x000fe20003fc4070 */
[----:B---3--:R-:W-:Y:S01]  /*10730*/  IMAD.MOV.U32 R55, RZ, RZ, R52 ;  /* 0x000000ffff377224 */ /* 0x008fe200078e0034 */
[----:B------:R-:W-:Y:S01]  /*10740*/  IADD3 R224, PT, PT, -R225, RZ, RZ ;  /* 0x000000ffe1e07210 */ /* 0x000fe20007ffe1ff */
[----:B------:R-:W-:Y:S01]  /*10750*/  IMAD.MOV.U32 R52, RZ, RZ, R226 ;  /* 0x000000ffff347224 */ /* 0x000fe200078e00e2 */
[----:B------:R-:W-:Y:S01]  /*10760*/  MOV R54, R0 ;  /* 0x0000000000367202 */ /* 0x000fe20000000f00 */
[----:B------:R-:W-:Y:S01]  /*10770*/  IMAD.HI.U32 R126, R250, R223, RZ ;  /* 0x000000dffa7e7227 */ /* 0x000fe200078e00ff */
[----:B------:R-:W-:-:S02]  /*10780*/  IABS R226, R67 ;  /* 0x0000004300e27213 */ /* 0x000fc40000000000 */
[----:B------:R-:W-:Y:S01]  /*10790*/  IABS R225, R65 ;  /* 0x0000004100e17213 */ /* 0x000fe20000000000 */
[C---:B------:R-:W-:Y:S01]  /*107a0*/  IMAD R127, R249.reuse, R224, R127 ;  /* 0x000000e0f97f7224 */ /* 0x040fe200078e027f */
[----:B------:R-:W-:Y:S01]  /*107b0*/  IABS R224, R58 ;  /* 0x0000003a00e07213 */ /* 0x000fe20000000000 */
[----:B------:R-:W-:Y:S01]  /*107c0*/  IMAD.MOV.U32 R0, RZ, RZ, R125 ;  /* 0x000000ffff007224 */ /* 0x000fe200078e007d */
[----:B------:R-:W-:Y:S01]  /*107d0*/  IADD3 R125, PT, PT, -R126, RZ, RZ ;  /* 0x000000ff7e7d7210 */ /* 0x000fe20007ffe1ff */
[----:B------:R-:W-:Y:S02]  /*107e0*/  IMAD.MOV.U32 R126, RZ, RZ, R226 ;  /* 0x000000ffff7e7224 */ /* 0x000fe400078e00e2 */
[----:B------:R-:W-:Y:S01]  /*107f0*/  @!P0 IMAD.MOV R0, RZ, RZ, -R0 ;  /* 0x000000ffff008224 */ /* 0x000fe200078e0a00 */
[----:B------:R-:W-:Y:S01]  /*10800*/  ISETP.GT.U32.AND P0, PT, R249, R127, PT ;  /* 0x0000007ff900720c */ /* 0x000fe20003f04070 */
[----:B------:R-:W-:Y:S01]  /*10810*/  @!P6 IMAD.IADD R124, R124, 0x1, -R249 ;  /* 0x000000017c7ce824 */ /* 0x000fe200078e0af9 */
[----:B------:R-:W-:Y:S01]  /*10820*/  ISETP.GE.AND P6, PT, R57, RZ, PT ;  /* 0x000000ff3900720c */ /* 0x000fe20003fc6270 */
[----:B------:R-:W-:Y:S01]  /*10830*/  IMAD.HI.U32 R226, R250, R126, RZ ;  /* 0x0000007efae27227 */ /* 0x000fe200078e00ff */
[----:B------:R-:W-:-:S03]  /*10840*/  MOV R57, R54 ;  /* 0x0000003600397202 */ /* 0x000fc60000000f00 */
[----:B------:R-:W-:Y:S02]  /*10850*/  IMAD.MOV R226, RZ, RZ, -R226 ;  /* 0x000000ffffe27224 */ /* 0x000fe400078e0ae2 */
[----:B--2---:R-:W-:Y:S02]  /*10860*/  IMAD.MOV.U32 R58, RZ, RZ, R55 ;  /* 0x000000ffff3a7224 */ /* 0x004fe400078e0037 */
[----:B------:R-:W-:Y:S02]  /*10870*/  IMAD.MOV.U32 R55, RZ, RZ, R252 ;  /* 0x000000ffff377224 */ /* 0x000fe400078e00fc */
[----:B------:R-:W-:Y:S01]  /*10880*/  IMAD R126, R249, R226, R126 ;  /* 0x000000e2f97e7224 */ /* 0x000fe200078e027e */
[----:B------:R-:W-:Y:S01]  /*10890*/  IABS R226, R60 ;  /* 0x0000003c00e27213 */ /* 0x000fe20000000000 */
[----:B------:R-:W-:Y:S01]  /*108a0*/  IMAD.MOV.U32 R252, RZ, RZ, R124 ;  /* 0x000000fffffc7224 */ /* 0x000fe200078e007c */
[----:B------:R-:W-:Y:S01]  /*108b0*/  IABS R124, R81 ;  /* 0x00000051007c7213 */ /* 0x000fe20000000000 */
[----:B------:R-:W-:-:S02]  /*108c0*/  @!P0 IMAD.IADD R127, R127, 0x1, -R249 ;  /* 0x000000017f7f8824 */ /* 0x000fc400078e0af9 */
[----:B------:R-:W-:Y:S01]  /*108d0*/  @!P6 IMAD.MOV R252, RZ, RZ, -R252 ;  /* 0x000000fffffce224 */ /* 0x000fe200078e0afc */
[C---:B------:R-:W-:Y:S01]  /*108e0*/  ISETP.GT.U32.AND P6, PT, R249.reuse, R126, PT ;  /* 0x0000007ef900720c */ /* 0x040fe20003fc4070 */
[C---:B------:R-:W-:Y:S01]  /*108f0*/  IMAD R223, R249.reuse, R125, R223 ;  /* 0x0000007df9df7224 */ /* 0x040fe200078e02df */
[----:B------:R-:W-:Y:S01]  /*10900*/  ISETP.GT.U32.AND P0, PT, R249, R127, PT ;  /* 0x0000007ff900720c */ /* 0x000fe20003f04070 */
[----:B------:R-:W-:Y:S01]  /*10910*/  IMAD.MOV.U32 R54, RZ, RZ, R227 ;  /* 0x000000ffff367224 */ /* 0x000fe200078e00e3 */
[----:B------:R-:W-:Y:S01]  /*10920*/  MOV R125, R225 ;  /* 0x000000e1007d7202 */ /* 0x000fe20000000f00 */
[----:B------:R-:W-:-:S04]  /*10930*/  IMAD.HI.U32 R225, R250, R224, RZ ;  /* 0x000000e0fae17227 */ /* 0x000fc800078e00ff */
[----:B------:R-:W-:Y:S01]  /*10940*/  IMAD.HI.U32 R227, R250, R125, RZ ;  /* 0x0000007dfae37227 */ /* 0x000fe200078e00ff */
[----:B------:R-:W-:-:S03]  /*10950*/  IADD3 R225, PT, PT, -R225, RZ, RZ ;  /* 0x000000ffe1e17210 */ /* 0x000fc60007ffe1ff */
[--C-:B------:R-:W-:Y:S01]  /*10960*/  @!P6 IMAD.IADD R126, R126, 0x1, -R249.reuse ;  /* 0x000000017e7ee824 */ /* 0x100fe200078e0af9 */
[----:B------:R-:W-:Y:S01]  /*10970*/  IADD3 R227, PT, PT, -R227, RZ, RZ ;  /* 0x000000ffe3e37210 */ /* 0x000fe20007ffe1ff */
[----:B------:R-:W-:Y:S01]  /*10980*/  @!P0 IMAD.IADD R127, R127, 0x1, -R249 ;  /* 0x000000017f7f8824 */ /* 0x000fe200078e0af9 */
[----:B------:R-:W-:Y:S01]  /*10990*/  ISETP.GE.AND P0, PT, R62, RZ, PT ;  /* 0x000000ff3e00720c */ /* 0x000fe20003f06270 */
[----:B------:R-:W-:Y:S01]  /*109a0*/  VIADD R61, R11, 0x1bf ;  /* 0x000001bf0b3d7836 */ /* 0x000fe20000000000 */
[----:B------:R-:W-:Y:S01]  /*109b0*/  ISETP.GT.U32.AND P6, PT, R249, R126, PT ;  /* 0x0000007ef900720c */ /* 0x000fe20003fc4070 */
[----:B------:R-:W-:Y:S01]  /*109c0*/  VIADD R59, R11, 0x1c1 ;  /* 0x000001c10b3b7836 */ /* 0x000fe20000000000 */
[----:B------:R-:W-:Y:S01]  /*109d0*/  MOV R62, R57 ;  /* 0x00000039003e7202 */ /* 0x000fe20000000f00 */
[C---:B------:R-:W-:Y:S01]  /*109e0*/  IMAD R224, R249.reuse, R225, R224 ;  /* 0x000000e1f9e07224 */ /* 0x040fe200078e02e0 */
[----:B------:R2:W-:Y:S01]  /*109f0*/  STL [R1+0x40a0], R61 ;  /* 0x0040a03d01007387 */ /* 0x0005e20000100800 */
[----:B------:R-:W-:Y:S01]  /*10a00*/  IMAD R125, R249, R227, R125 ;  /* 0x000000e3f97d7224 */ /* 0x000fe200078e027d */
[----:B------:R-:W-:Y:S01]  /*10a10*/  IABS R225, R61 ;  /* 0x0000003d00e17213 */ /* 0x000fe20000000000 */
[----:B------:R-:W-:Y:S01]  /*10a20*/  IMAD.MOV.U32 R57, RZ, RZ, R51 ;  /* 0x000000ffff397224 */ /* 0x000fe200078e0033 */
[----:B------:R-:W-:Y:S01]  /*10a30*/  STL [R1+0x409c], R60 ;  /* 0x00409c3c01007387 */ /* 0x000fe20000100800 */
[----:B------:R-:W-:Y:S01]  /*10a40*/  IABS R227, R59 ;  /* 0x0000003b00e37213 */ /* 0x000fe20000000000 */
[----:B------:R-:W-:-:S02]  /*10a50*/  IMAD.MOV.U32 R51, RZ, RZ, R231 ;  /* 0x000000ffff337224 */ /* 0x000fc400078e00e7 */
[----:B------:R3:W-:Y:S01]  /*10a60*/  STL [R1+0x4098], R59 ;  /* 0x0040983b01007387 */ /* 0x0007e20000100800 */
[----:B------:R-:W-:Y:S01]  /*10a70*/  @!P6 IADD3 R126, PT, PT, R126, -R249, RZ ;  /* 0x800000f97e7ee210 */ /* 0x000fe20007ffe0ff */
[----:B--2---:R-:W-:Y:S01]  /*10a80*/  IMAD.MOV.U32 R61, RZ, RZ, R58 ;  /* 0x000000ffff3d7224 */ /* 0x004fe200078e003a */
[----:B------:R-:W-:Y:S01]  /*10a90*/  MOV R58, R53 ;  /* 0x00000035003a7202 */ /* 0x000fe20000000f00 */
[C---:B------:R-:W-:Y:S01]  /*10aa0*/  IMAD.HI.U32 R231, R250.reuse, R124, RZ ;  /* 0x0000007cfae77227 */ /* 0x040fe200078e00ff */
[----:B------:R-:W-:Y:S01]  /*10ab0*/  MOV R53, R19 ;  /* 0x0000001300357202 */ /* 0x000fe20000000f00 */
[----:B------:R-:W-:Y:S01]  /*10ac0*/  STL [R1+0x4094], R81 ;  /* 0x0040945101007387 */ /* 0x000fe20000100800 */
[----:B------:R-:W-:Y:S01]  /*10ad0*/  ISETP.GE.AND P6, PT, R67, RZ, PT ;  /* 0x000000ff4300720c */ /* 0x000fe20003fc6270 */
[----:B------:R-:W-:Y:S02]  /*10ae0*/  IMAD.MOV.U32 R19, RZ, RZ, R228 ;  /* 0x000000ffff137224 */ /* 0x000fe400078e00e4 */
[----:B---3--:R-:W-:Y:S01]  /*10af0*/  IMAD.MOV.U32 R59, RZ, RZ, R24 ;  /* 0x000000ffff3b7224 */ /* 0x008fe200078e0018 */
[----:B------:R-:W-:Y:S01]  /*10b00*/  MOV R24, R127 ;  /* 0x0000007f00187202 */ /* 0x000fe20000000f00 */
[----:B------:R-:W-:Y:S01]  /*10b10*/  IMAD.HI.U32 R228, R250, R225, RZ ;  /* 0x000000e1fae47227 */ /* 0x000fe200078e00ff */
[----:B------:R-:W2:Y:S02]  /*10b20*/  S2R R67, SR_TID.X ;  /* 0x0000000000437919 */ /* 0x000ea40000002100 */
[----:B------:R-:W-:Y:S01]  /*10b30*/  @!P0 IADD3 R24, PT, PT, -R24, RZ, RZ ;  /* 0x000000ff18188210 */ /* 0x000fe20007ffe1ff */
[----:B------:R-:W-:Y:S01]  /*10b40*/  IMAD.MOV R127, RZ, RZ, -R228 ;  /* 0x000000ffff7f7224 */ /* 0x000fe200078e0ae4 */
[----:B------:R-:W-:Y:S01]  /*10b50*/  ISETP.GT.U32.AND P0, PT, R249, R125, PT ;  /* 0x0000007df900720c */ /* 0x000fe20003f04070 */
[----:B------:R-:W-:-:S02]  /*10b60*/  IMAD.MOV.U32 R128, RZ, RZ, R126 ;  /* 0x000000ffff807224 */ /* 0x000fc400078e007e */
[----:B------:R-:W-:Y:S02]  /*10b70*/  IMAD R225, R249, R127, R225 ;  /* 0x0000007ff9e17224 */ /* 0x000fe400078e02e1 */
[----:B------:R-:W-:Y:S01]  /*10b80*/  IMAD.MOV R127, RZ, RZ, -R231 ;  /* 0x000000ffff7f7224 */ /* 0x000fe200078e0ae7 */
[----:B------:R-:W-:Y:S01]  /*10b90*/  @!P6 IADD3 R128, PT, PT, -R128, RZ, RZ ;  /* 0x000000ff8080e210 */ /* 0x000fe20007ffe1ff */
[----:B------:R-:W-:Y:S02]  /*10ba0*/  VIADD R82, R11, 0x1db ;  /* 0x000001db0b527836 */ /* 0x000fe40000000000 */
[----:B------:R-:W-:Y:S02]  /*10bb0*/  IMAD R124, R249, R127, R124 ;  /* 0x0000007ff97c7224 */ /* 0x000fe400078e027c */
[----:B------:R-:W-:Y:S01]  /*10bc0*/  IMAD.MOV.U32 R64, RZ, RZ, R55 ;  /* 0x000000ffff407224 */ /* 0x000fe200078e0037 */
[----:B------:R-:W-:Y:S01]  /*10bd0*/  IABS R231, R82 ;  /* 0x0000005200e77213 */ /* 0x000fe20000000000 */
[----:B------:R-:W-:Y:S01]  /*10be0*/  @!P0 IMAD.IADD R125, R125, 0x1, -R249 ;  /* 0x000000017d7d8824 */ /* 0x000fe200078e0af9 */
[----:B------:R-:W-:Y:S01]  /*10bf0*/  ISETP.GT.U32.AND P6, PT, R249, R124, PT ;  /* 0x0000007cf900720c */ /* 0x000fe20003fc4070 */
[----:B------:R-:W-:-:S02]  /*10c00*/  IMAD.MOV.U32 R55, RZ, RZ, R229 ;  /* 0x000000ffff377224 */ /* 0x000fc400078e00e5 */
[----:B------:R-:W-:Y:S01]  /*10c10*/  IMAD.HI.U32 R229, R250, R226, RZ ;  /* 0x000000e2fae57227 */ /* 0x000fe200078e00ff */
[----:B------:R-:W-:-:S03]  /*10c20*/  ISETP.GT.U32.AND P0, PT, R249, R125, PT ;  /* 0x0000007df900720c */ /* 0x000fc60003f04070 */
[----:B------:R-:W-:-:S04]  /*10c30*/  IMAD.HI.U32 R126, R250, R231, RZ ;  /* 0x000000e7fa7e7227 */ /* 0x000fc800078e00ff */
[----:B------:R-:W-:Y:S02]  /*10c40*/  IMAD.MOV R228, RZ, RZ, -R229 ;  /* 0x000000ffffe47224 */ /* 0x000fe400078e0ae5 */
[--C-:B------:R-:W-:Y:S01]  /*10c50*/  @!P6 IMAD.IADD R124, R124, 0x1, -R249.reuse ;  /* 0x000000017c7ce824 */ /* 0x100fe200078e0af9 */
[----:B--2---:R-:W-:Y:S01]  /*10c60*/  LOP3.LUT R79, R67, 0x3f, RZ, 0xc0, !PT ;  /* 0x0000003f434f7812 */ /* 0x004fe200078ec0ff */
[----:B------:R-:W-:Y:S02]  /*10c70*/  VIADD R77, R11, 0x1c4 ;  /* 0x000001c40b4d7836 */ /* 0x000fe40000000000 */
[----:B------:R-:W-:Y:S01]  /*10c80*/  @!P0 IMAD.IADD R125, R125, 0x1, -R249 ;  /* 0x000000017d7d8824 */ /* 0x000fe200078e0af9 */
[----:B------:R-:W-:Y:S01]  /*10c90*/  ISETP.GE.AND P0, PT, R65, RZ, PT ;  /* 0x000000ff4100720c */ /* 0x000fe20003f06270 */
[----:B------:R-:W-:Y:S01]  /*10ca0*/  IMAD.MOV R126, RZ, RZ, -R126 ;  /* 0x000000ffff7e7224 */ /* 0x000fe200078e0a7e */
[----:B------:R-:W-:Y:S01]  /*10cb0*/  ISETP.GT.U32.AND P6, PT, R249, R124, PT ;  /* 0x0000007cf900720c */ /* 0x000fe20003fc4070 */
[----:B------:R-:W-:Y:S01]  /*10cc0*/  IMAD.MOV.U32 R60, RZ, RZ, R54 ;  /* 0x000000ffff3c7224 */ /* 0x000fe200078e0036 */
[----:B------:R-:W-:Y:S01]  /*10cd0*/  MOV R65, R64 ;  /* 0x0000004000417202 */ /* 0x000fe20000000f00 */
[----:B------:R-:W-:Y:S01]  /*10ce0*/  IMAD.MOV.U32 R64, RZ, RZ, R62 ;  /* 0x000000ffff407224 */ /* 0x000fe200078e003e */
[----:B------:R-:W-:Y:S01]  /*10cf0*/  MOV R54, R230 ;  /* 0x000000e600367202 */ /* 0x000fe20000000f00 */
[----:B------:R-:W-:Y:S01]  /*10d00*/  IMAD.HI.U32 R230, R250, R227, RZ ;  /* 0x000000e3fae67227 */ /* 0x000fe200078e00ff */
[----:B------:R-:W-:Y:S01]  /*10d10*/  MOV R123, R125 ;  /* 0x0000007d007b7202 */ /* 0x000fe20000000f00 */
[----:B------:R2:W-:Y:S02]  /*10d20*/  STL [R1+0x4090], R77 ;  /* 0x0040904d01007387 */ /* 0x0005e40000100800 */
[----:B------:R-:W-:-:S02]  /*10d30*/  VIADD R83, R11, 0x1e2 ;  /* 0x000001e20b537836 */ /* 0x000fc40000000000 */
[----:B------:R-:W-:Y:S01]  /*10d40*/  IMAD.MOV.U32 R62, RZ, RZ, R61 ;  /* 0x000000ffff3e7224 */ /* 0x000fe200078e003d */
[----:B------:R-:W-:Y:S01]  /*10d50*/  MOV R61, R59 ;  /* 0x0000003b003d7202 */ /* 0x000fe20000000f00 */
[C---:B------:R-:W-:Y:S01]  /*10d60*/  IMAD R226, R249.reuse, R228, R226 ;  /* 0x000000e4f9e27224 */ /* 0x040fe200078e02e2 */
[----:B------:R-:W-:Y:S01]  /*10d70*/  IABS R228, R77 ;  /* 0x0000004d00e47213 */ /* 0x000fe20000000000 */
[C---:B------:R-:W-:Y:S01]  /*10d80*/  IMAD R231, R249.reuse, R126, R231 ;  /* 0x0000007ef9e77224 */ /* 0x040fe200078e02e7 */
[----:B------:R3:W-:Y:S01]  /*10d90*/  STL [R1+0x408c], R76 ;  /* 0x00408c4c01007387 */ /* 0x0007e20000100800 */
[----:B------:R-:W-:Y:S02]  /*10da0*/  IMAD.MOV.U32 R59, RZ, RZ, R51 ;  /* 0x000000ffff3b7224 */ /* 0x000fe400078e0033 */
[----:B------:R-:W-:Y:S01]  /*10db0*/  IMAD.MOV.U32 R51, RZ, RZ, R20 ;  /* 0x000000ffff337224 */ /* 0x000fe200078e0014 */
[----:B------:R-:W-:Y:S01]  /*10dc0*/  MOV R20, R235 ;  /* 0x000000eb00147202 */ /* 0x000fe20000000f00 */
[----:B------:R-:W-:Y:S01]  /*10dd0*/  IMAD.MOV R229, RZ, RZ, -R230 ;  /* 0x000000ffffe57224 */ /* 0x000fe200078e0ae6 */
[----:B------:R-:W-:Y:S01]  /*10de0*/  IABS R235, R83 ;  /* 0x0000005300eb7213 */ /* 0x000fe20000000000 */
[----:B------:R-:W-:Y:S01]  /*10df0*/  @!P0 IMAD.MOV R123, RZ, RZ, -R123 ;  /* 0x000000ffff7b8224 */ /* 0x000fe200078e0a7b */
[----:B------:R-:W-:Y:S01]  /*10e00*/  ISETP.GT.U32.AND P0, PT, R249, R231, PT ;  /* 0x000000e7f900720c */ /* 0x000fe20003f04070 */
[----:B------:R-:W-:Y:S01]  /*10e10*/  IMAD.HI.U32 R230, R250, R228, RZ ;  /* 0x000000e4fae67227 */ /* 0x000fe200078e00ff */
[----:B------:R-:W-:Y:S03]  /*10e20*/  STL [R1+0x4088], R82 ;  /* 0x0040885201007387 */ /* 0x000fe60000100800 */
[----:B------:R-:W-:Y:S01]  /*10e30*/  @!P6 IMAD.IADD R124, R124, 0x1, -R249 ;  /* 0x000000017c7ce824 */ /* 0x000fe200078e0af9 */
[----:B------:R-:W-:Y:S01]  /*10e40*/  ISETP.GE.AND P6, PT, R81, RZ, PT ;  /* 0x000000ff5100720c */ /* 0x000fe20003fc6270 */
[----:B------:R-:W-:Y:S01]  /*10e50*/  IMAD R227, R249, R229, R227 ;  /* 0x000000e5f9e37224 */ /* 0x000fe200078e02e3 */
[----:B------:R-:W-:Y:S01]  /*10e60*/  IABS R229, R76 ;  /* 0x0000004c00e57213 */ /* 0x000fe20000000000 */
[----:B--2---:R-:W-:Y:S01]  /*10e70*/  IMAD.MOV.U32 R77, RZ, RZ, R66 ;  /* 0x000000ffff4d7224 */ /* 0x004fe200078e0042 */
[----:B------:R-:W-:Y:S01]  /*10e80*/  MOV R66, R61 ;  /* 0x0000003d00427202 */ /* 0x000fe20000000f00 */
[----:B------:R-:W-:Y:S01]  /*10e90*/  IMAD.HI.U32 R126, R250, R235, RZ ;  /* 0x000000ebfa7e7227 */ /* 0x000fe200078e00ff */
[----:B------:R-:W-:Y:S01]  /*10ea0*/  MOV R122, R124 ;  /* 0x0000007c007a7202 */ /* 0x000fe20000000f00 */
[----:B------:R-:W-:Y:S01]  /*10eb0*/  STL [R1+0x4084], R83 ;  /* 0x0040845301007387 */ /* 0x000fe20000100800 */
[----:B---3--:R-:W-:Y:S01]  /*10ec0*/  MOV R76, R236 ;  /* 0x000000ec004c7202 */ /* 0x008fe20000000f00 */
[----:B------:R-:W-:Y:S01]  /*10ed0*/  IMAD.MOV R230, RZ, RZ, -R230 ;  /* 0x000000ffffe67224 */ /* 0x000fe200078e0ae6 */
[----:B------:R-:W-:Y:S01]  /*10ee0*/  IADD3 R125, PT, PT, -R126, RZ, RZ ;  /* 0x000000ff7e7d7210 */ /* 0x000fe20007ffe1ff */
[----:B------:R-:W-:-:S02]  /*10ef0*/  IMAD.MOV.U32 R61, RZ, RZ, R21 ;  /* 0x000000ffff3d7224 */ /* 0x000fc400078e0015 */
[C---:B------:R-:W-:Y:S02]  /*10f00*/  VIADD R80, R11.reuse, 0x1c6 ;  /* 0x000001c60b507836 */ /* 0x040fe40000000000 */
[----:B------:R-:W-:Y:S02]  /*10f10*/  VIADD R85, R11, 0x1e9 ;  /* 0x000001e90b557836 */ /* 0x000fe40000000000 */
[----:B------:R-:W-:Y:S01]  /*10f20*/  IMAD.MOV.U32 R21, RZ, RZ, R233 ;  /* 0x000000ffff157224 */ /* 0x000fe200078e00e9 */
[----:B------:R2:W-:Y:S01]  /*10f30*/  STL [R1+0x4080], R80 ;  /* 0x0040805001007387 */ /* 0x0005e20000100800 */
[----:B-1----:R-:W-:Y:S02]  /*10f40*/  IMAD R233, R79, R78, RZ ;  /* 0x0000004e4fe97224 */ /* 0x002fe400078e02ff */
[----:B------:R-:W-:Y:S01]  /*10f50*/  IMAD.HI.U32 R127, R250, R229, RZ ;  /* 0x000000e5fa7f7227 */ /* 0x000fe200078e00ff */
[----:B------:R-:W-:Y:S02]  /*10f60*/  STL [R1+0x407c], R85 ;  /* 0x00407c5501007387 */ /* 0x000fe40000100800 */
[----:B------:R-:W-:Y:S01]  /*10f70*/  LEA R236, R78, R233, 0x6 ;  /* 0x000000e94eec7211 */ /* 0x000fe200078e30ff */
[----:B------:R-:W-:Y:S01]  /*10f80*/  IMAD.MOV.U32 R67, RZ, RZ, R56 ;  /* 0x000000ffff437224 */ /* 0x000fe200078e0038 */
[----:B------:R-:W-:Y:S01]  /*10f90*/  IADD3 R127, PT, PT, -R127, RZ, RZ ;  /* 0x000000ff7f7f7210 */ /* 0x000fe20007ffe1ff */
[----:B------:R-:W-:Y:S01]  /*10fa0*/  IMAD R228, R249, R230, R228 ;  /* 0x000000e6f9e47224 */ /* 0x000fe200078e02e4 */
[----:B------:R-:W-:Y:S01]  /*10fb0*/  IABS R230, R80 ;  /* 0x0000005000e67213 */ /* 0x000fe20000000000 */
[----:B------:R-:W-:Y:S01]  /*10fc0*/  IMAD.MOV.U32 R56, RZ, RZ, R234 ;  /* 0x000000ffff387224 */ /* 0x000fe200078e00ea */
[----:B------:R-:W-:Y:S01]  /*10fd0*/  IABS R234, R85 ;  /* 0x0000005500ea7213 */ /* 0x000fe20000000000 */
[----:B------:R-:W-:Y:S01]  /*10fe0*/  @!P0 IMAD.IADD R231, R231, 0x1, -R249 ;  /* 0x00000001e7e78824 */ /* 0x000fe200078e0af9 */
[----:B--2---:R-:W-:Y:S01]  /*10ff0*/  IADD3 R80, PT, PT, R11, 0x1c8, RZ ;  /* 0x000001c80b507810 */ /* 0x004fe20007ffe0ff */
[----:B------:R-:W-:-:S02]  /*11000*/  IMAD R235, R249, R125, R235 ;  /* 0x0000007df9eb7224 */ /* 0x000fc400078e02eb */
[----:B------:R-:W-:Y:S01]  /*11010*/  IMAD.MOV.U32 R78, RZ, RZ, R77 ;  /* 0x000000ffff4e7224 */ /* 0x000fe200078e004d */
[----:B------:R-:W-:Y:S01]  /*11020*/  ISETP.GT.U32.AND P0, PT, R249, R231, PT ;  /* 0x000000e7f900720c */ /* 0x000fe20003f04070 */
[----:B------:R-:W-:-:S04]  /*11030*/  IMAD.HI.U32 R126, R250, R230, RZ ;  /* 0x000000e6fa7e7227 */ /* 0x000fc800078e00ff */
[----:B------:R-:W-:-:S04]  /*11040*/  IMAD.HI.U32 R125, R250, R234, RZ ;  /* 0x000000eafa7d7227 */ /* 0x000fc800078e00ff */
[----:B------:R-:W-:Y:S01]  /*11050*/  @!P6 IMAD.MOV R122, RZ, RZ, -R122 ;  /* 0x000000ffff7ae224 */ /* 0x000fe200078e0a7a */
[----:B------:R-:W-:Y:S01]  /*11060*/  LEA R124, P6, R236, UR28, 0x2 ;  /* 0x0000001cec7c7c11 */ /* 0x000fe2000f8c10ff */
[----:B------:R-:W-:Y:S01]  /*11070*/  IMAD.MOV.U32 R77, RZ, RZ, R60 ;  /* 0x000000ffff4d7224 */ /* 0x000fe200078e003c */
[----:B------:R-:W-:Y:S01]  /*11080*/  MOV R60, R58 ;  /* 0x0000003a003c7202 */ /* 0x000fe20000000f00 */
[----:B------:R-:W-:Y:S02]  /*11090*/  IMAD R229, R249, R127, R229 ;  /* 0x0000007ff9e57224 */ /* 0x000fe400078e02e5 */
[----:B------:R-:W-:Y:S01]  /*110a0*/  IMAD.MOV.U32 R58, RZ, RZ, R23 ;  /* 0x000000ffff3a7224 */ /* 0x000fe200078e0017 */
[----:B------:R1:W-:Y:S01]  /*110b0*/  STL [R1+0x4884], R124 ;  /* 0x0048847c01007387 */ /* 0x0003e20000100800 */
[----:B------:R-:W-:Y:S01]  /*110c0*/  IMAD.MOV.U32 R23, RZ, RZ, R232 ;  /* 0x000000ffff177224 */ /* 0x000fe200078e00e8 */
[----:B------:R-:W-:Y:S01]  /*110d0*/  IADD3 R232, PT, PT, -R126, RZ, RZ ;  /* 0x000000ff7ee87210 */ /* 0x000fe20007ffe1ff */
[----:B------:R-:W-:Y:S01]  /*110e0*/  IMAD.MOV R127, RZ, RZ, -R125 ;  /* 0x000000ffff7f7224 */ /* 0x000fe200078e0a7d */
[----:B------:R-:W-:Y:S01]  /*110f0*/  LEA.HI.X.SX32 R125, R236, UR29, 0x2, P6 ;  /* 0x0000001dec7d7c11 */ /* 0x000fe2000b0f16ff */
[----:B------:R-:W-:Y:S01]  /*11100*/  @!P0 IMAD.IADD R231, R231, 0x1, -R249 ;  /* 0x00000001e7e78824 */ /* 0x000fe200078e0af9 */
[----:B------:R-:W-:Y:S01]  /*11110*/  LEA R126, P6, R233, UR28, 0x2 ;  /* 0x0000001ce97e7c11 */ /* 0x000fe2000f8c10ff */
[----:B------:R-:W-:Y:S01]  /*11120*/  IMAD R234, R249, R127, R234 ;  /* 0x0000007ff9ea7224 */ /* 0x000fe200078e02ea */
[----:B------:R-:W-:Y:S01]  /*11130*/  ISETP.GE.AND P0, PT, R82, RZ, PT ;  /* 0x000000ff5200720c */ /* 0x000fe20003f06270 */
[----:B------:R-:W-:Y:S01]  /*11140*/  VIADD R81, R11, 0x1c7 ;  /* 0x000001c70b517836 */ /* 0x000fe20000000000 */
[----:B------:R-:W-:Y:S01]  /*11150*/  LEA.HI.X.SX32 R127, R233, UR29, 0x2, P6 ;  /* 0x0000001de97f7c11 */ /* 0x000fe2000b0f16ff */
[----:B------:R-:W-:Y:S01]  /*11160*/  STL [R1+0x4880], R125 ;  /* 0x0048807d01007387 */ /* 0x000fe20000100800 */
[C---:B------:R-:W-:Y:S01]  /*11170*/  ISETP.GT.U32.AND P6, PT, R249.reuse, R235, PT ;  /* 0x000000ebf900720c */ /* 0x040fe20003fc4070 */
[----:B------:R-:W-:Y:S01]  /*11180*/  IMAD R230, R249, R232, R230 ;  /* 0x000000e8f9e67224 */ /* 0x000fe200078e02e6 */
[----:B-1----:R-:W-:Y:S01]  /*11190*/  MOV R124, R231 ;  /* 0x000000e7007c7202 */ /* 0x002fe20000000f00 */
[----:B------:R-:W-:Y:S01]  /*111a0*/  STL [R1+0x488c], R126 ;  /* 0x00488c7e01007387 */ /* 0x000fe20000100800 */
[----:B------:R-:W-:Y:S01]  /*111b0*/  IABS R236, R80 ;  /* 0x0000005000ec7213 */ /* 0x000fe20000000000 */
[----:B------:R-:W-:Y:S01]  /*111c0*/  VIADD R79, R11, 0x1ca ;  /* 0x000001ca0b4f7836 */ /* 0x000fe20000000000 */
[----:B------:R-:W-:Y:S01]  /*111d0*/  IABS R232, R81 ;  /* 0x0000005100e87213 */ /* 0x000fe20000000000 */
[----:B------:R-:W-:Y:S01]  /*111e0*/  STL [R1+0x4888], R127 ;  /* 0x0048887f01007387 */ /* 0x000fe20000100800 */
[----:B------:R-:W-:Y:S01]  /*111f0*/  IMAD.MOV.U32 R82, RZ, RZ, R67 ;  /* 0x000000ffff527224 */ /* 0x000fe200078e0043 */
[----:B------:R-:W1:Y:S01]  /*11200*/  LDCU UR28, c[0x0][0x3b0] ;  /* 0x00007600ff1c77ac */ /* 0x000e620008000800 */
[----:B------:R-:W-:Y:S01]  /*11210*/  @!P0 IMAD.MOV R124, RZ, RZ, -R124 ;  /* 0x000000ffff7c8224 */ /* 0x000fe200078e0a7c */
[----:B------:R-:W-:Y:S01]  /*11220*/  ISETP.GT.U32.AND P0, PT, R249, R234, PT ;  /* 0x000000eaf900720c */ /* 0x000fe20003f04070 */
[----:B------:R2:W-:Y:S01]  /*11230*/  STL [R1+0x4078], R81 ;  /* 0x0040785101007387 */ /* 0x0005e20000100800 */
[----:B------:R-:W-:Y:S01]  /*11240*/  @!P6 IMAD.IADD R235, R235, 0x1, -R249 ;  /* 0x00000001ebebe824 */ /* 0x000fe200078e0af9 */
[----:B------:R-:W-:Y:S01]  /*11250*/  IABS R233, R79 ;  /* 0x0000004f00e97213 */ /* 0x000fe20000000000 */
[----:B------:R-:W-:Y:S01]  /*11260*/  IMAD.MOV.U32 R67, RZ, RZ, R53 ;  /* 0x000000ffff437224 */ /* 0x000fe200078e0035 */
[----:B------:R3:W-:Y:S01]  /*11270*/  STL [R1+0x4074], R80 ;  /* 0x0040745001007387 */ /* 0x0007e20000100800 */
[----:B------:R-:W-:Y:S01]  /*11280*/  IMAD.HI.U32 R231, R250, R232, RZ ;  /* 0x000000e8fae77227 */ /* 0x000fe200078e00ff */
[C---:B------:R-:W-:Y:S01]  /*11290*/  ISETP.GT.U32.AND P6, PT, R249.reuse, R235, PT ;  /* 0x000000ebf900720c */ /* 0x040fe20003fc4070 */
[----:B------:R-:W4:Y:S01]  /*112a0*/  LDCU UR29, c[0x0][0x3b0] ;  /* 0x00007600ff1d77ac */ /* 0x000f220008000800 */
[----:B------:R1:W-:Y:S01]  /*112b0*/  STL [R1+0x4070], R79 ;  /* 0x0040704f01007387 */ /* 0x0003e20000100800 */
[----:B------:R-:W-:Y:S01]  /*112c0*/  IMAD.MOV.U32 R53, RZ, RZ, R237 ;  /* 0x000000ffff357224 */ /* 0x000fe200078e00ed */
[----:B--2---:R-:W-:Y:S01]  /*112d0*/  MOV R81, R238 ;  /* 0x000000ee00517202 */ /* 0x004fe20000000f00 */
[----:B------:R-:W-:Y:S01]  /*112e0*/  IMAD.MOV R231, RZ, RZ, -R231 ;  /* 0x000000ffffe77224 */ /* 0x000fe200078e0ae7 */
[----:B------:R-:W-:Y:S01]  /*112f0*/  IABS R238, R86 ;  /* 0x0000005600ee7213 */ /* 0x000fe20000000000 */
[--C-:B------:R-:W-:Y:S01]  /*11300*/  @!P0 IMAD.IADD R234, R234, 0x1, -R249.reuse ;  /* 0x00000001eaea8824 */ /* 0x100fe200078e0af9 */
[----:B------:R-:W-:Y:S01]  /*11310*/  STL [R1+0x406c], R86 ;  /* 0x00406c5601007387 */ /* 0x000fe20000100800 */
[----:B---3--:R-:W-:Y:S01]  /*11320*/  IMAD.MOV.U32 R80, RZ, RZ, R78 ;  /* 0x000000ffff507224 */ /* 0x008fe200078e004e */
[----:B------:R-:W-:Y:S01]  /*11330*/  MOV R78, R66 ;  /* 0x00000042004e7202 */ /* 0x000fe20000000f00 */
[----:B------:R-:W-:Y:S01]  /*11340*/  IMAD.HI.U32 R237, R250, R238, RZ ;  /* 0x000000eefaed7227 */ /* 0x000fe200078e00ff */
[----:B------:R-:W-:Y:S01]  /*11350*/  ISETP.GT.U32.AND P0, PT, R249, R234, PT ;  /* 0x000000eaf900720c */ /* 0x000fe20003f04070 */
[----:B------:R2:W-:Y:S01]  /*11360*/  STL [R1+0x4068], R87 ;  /* 0x0040685701007387 */ /* 0x0005e20000100800 */
[----:B-1----:R-:W-:Y:S01]  /*11370*/  MOV R79, R19 ;  /* 0x00000013004f7202 */ /* 0x002fe20000000f00 */
[----:B------:R-:W-:Y:S01]  /*11380*/  @!P6 IMAD.IADD R235, R235, 0x1, -R249 ;  /* 0x00000001ebebe824 */ /* 0x000fe200078e0af9 */
[----:B------:R-:W-:Y:S01]  /*11390*/  ISETP.GE.AND P6, PT, R83, RZ, PT ;  /* 0x000000ff5300720c */ /* 0x000fe20003fc6270 */
[----:B------:R-:W-:Y:S01]  /*113a0*/  IMAD.MOV.U32 R19, RZ, RZ, R239 ;  /* 0x000000ffff137224 */ /* 0x000fe200078e00ef */
[----:B------:R-:W-:Y:S01]  /*113b0*/  MOV R83, R80 ;  /* 0x0000005000537202 */ /* 0x000fe20000000f00 */
[----:B------:R-:W-:-:S02]  /*113c0*/  IMAD.MOV.U32 R80, RZ, RZ, R77 ;  /* 0x000000ffff507224 */ /* 0x000fc400078e004d */
[----:B------:R-:W-:Y:S01]  /*113d0*/  IMAD.MOV.U32 R77, RZ, RZ, R60 ;  /* 0x000000ffff4d7224 */ /* 0x000fe200078e003c */
[----:B------:R-:W-:Y:S01]  /*113e0*/  MOV R60, R23 ;  /* 0x00000017003c7202 */ /* 0x000fe20000000f00 */
[----:B------:R-:W-:Y:S01]  /*113f0*/  IMAD.MOV.U32 R23, RZ, RZ, R235 ;  /* 0x000000ffff177224 */ /* 0x000fe200078e00eb */
[----:B------:R-:W-:Y:S01]  /*11400*/  IABS R235, R87 ;  /* 0x0000005700eb7213 */ /* 0x000fe20000000000 */
[----:B------:R-:W-:Y:S01]  /*11410*/  IMAD.HI.U32 R239, R250, R236, RZ ;  /* 0x000000ecfaef7227 */ /* 0x000fe200078e00ff */
[----:B--2---:R-:W-:-:S03]  /*11420*/  IADD3 R87, PT, PT, R11, 0x1ce, RZ ;  /* 0x000001ce0b577810 */ /* 0x004fc60007ffe0ff */
[----:B------:R-:W-:Y:S01]  /*11430*/  @!P6 IADD3 R23, PT, PT, -R23, RZ, RZ ;  /* 0x000000ff1717e210 */ /* 0x000fe20007ffe1ff */
[----:B------:R-:W-:Y:S01]  /*11440*/  IMAD.MOV R237, RZ, RZ, -R237 ;  /* 0x000000ffffed7224 */ /* 0x000fe200078e0aed */
[----:B------:R-:W-:Y:S01]  /*11450*/  ISETP.GE.AND P6, PT, R85, RZ, PT ;  /* 0x000000ff5500720c */ /* 0x000fe20003fc6270 */
[----:B------:R-:W-:Y:S01]  /*11460*/  @!P0 IMAD.IADD R234, R234, 0x1, -R249 ;  /* 0x00000001eaea8824 */ /* 0x000fe200078e0af9 */
[----:B------:R-:W-:Y:S01]  /*11470*/  ISETP.NE.AND P0, PT, RZ, UR34, PT ;  /* 0x00000022ff007c0c */ /* 0x000fe2000bf05270 */
[----:B------:R-:W-:Y:S01]  /*11480*/  IMAD R231, R249, R231, R232 ;  /* 0x000000e7f9e77224 */ /* 0x000fe200078e02e8 */
[----:B------:R-:W-:Y:S01]  /*11490*/  IADD3 R232, PT, PT, -R239, RZ, RZ ;  /* 0x000000ffefe87210 */ /* 0x000fe20007ffe1ff */
[----:B------:R-:W-:Y:S01]  /*114a0*/  IMAD.MOV.U32 R85, RZ, RZ, R83 ;  /* 0x000000ffff557224 */ /* 0x000fe200078e0053 */
[----:B------:R-:W-:Y:S01]  /*114b0*/  MOV R83, R22 ;  /* 0x0000001600537202 */ /* 0x000fe20000000f00 */
[----:B------:R-:W-:Y:S02]  /*114c0*/  IMAD R238, R249, R237, R238 ;  /* 0x000000edf9ee7224 */ /* 0x000fe400078e02ee */
[----:B------:R-:W-:-:S02]  /*114d0*/  VIADD R84, R11, 0x1cd ;  /* 0x000001cd0b547836 */ /* 0x000fc40000000000 */
[----:B------:R-:W-:Y:S02]  /*114e0*/  IMAD.MOV.U32 R22, RZ, RZ, R234 ;  /* 0x000000ffff167224 */ /* 0x000fe400078e00ea */
[----:B------:R-:W-:Y:S01]  /*114f0*/  IMAD.MOV.U32 R66, RZ, RZ, R55 ;  /* 0x000000ffff427224 */ /* 0x000fe200078e0037 */
[----:B------:R1:W-:Y:S01]  /*11500*/  STL [R1+0x4064], R84 ;  /* 0x0040645401007387 */ /* 0x0003e20000100800 */
[----:B------:R-:W-:Y:S02]  /*11510*/  IMAD.MOV.U32 R55, RZ, RZ, R240 ;  /* 0x000000ffff377224 */ /* 0x000fe400078e00f0 */
[----:B------:R-:W-:Y:S01]  /*11520*/  IMAD.HI.U32 R240, R250, R233, RZ ;  /* 0x000000e9faf07227 */ /* 0x000fe200078e00ff */
[----:B------:R2:W-:Y:S03]  /*11530*/  STL [R1+0x4060], R87 ;  /* 0x0040605701007387 */ /* 0x0005e60000100800 */
[C---:B------:R-:W-:Y:S01]  /*11540*/  IMAD R232, R249.reuse, R232, R236 ;  /* 0x000000e8f9e87224 */ /* 0x040fe200078e02ec */
[----:B------:R-:W-:Y:S01]  /*11550*/  IABS R236, R84 ;  /* 0x0000005400ec7213 */ /* 0x000fe20000000000 */
[----:B------:R-:W-:Y:S01]  /*11560*/  @!P6 IMAD.MOV R22, RZ, RZ, -R22 ;  /* 0x000000ffff16e224 */ /* 0x000fe200078e0a16 */
[----:B------:R-:W-:Y:S01]  /*11570*/  ISETP.GT.U32.AND P6, PT, R249, R238, PT ;  /* 0x000000eef900720c */ /* 0x000fe20003fc4070 */
[----:B-1----:R-:W-:Y:S01]  /*11580*/  IMAD.MOV.U32 R84, RZ, RZ, R82 ;  /* 0x000000ffff547224 */ /* 0x002fe200078e0052 */
[----:B------:R-:W-:Y:S01]  /*11590*/  MOV R82, R81 ;  /* 0x0000005100527202 */ /* 0x000fe20000000f00 */
[----:B------:R-:W-:Y:S01]  /*115a0*/  IMAD.MOV R239, RZ, RZ, -R240 ;  /* 0x000000ffffef7224 */ /* 0x000fe200078e0af0 */
[----:B------:R-:W-:Y:S01]  /*115b0*/  IABS R240, R87 ;  /* 0x0000005700f07213 */ /* 0x000fe20000000000 */
[----:B------:R-:W-:-:S02]  /*115c0*/  IMAD.MOV.U32 R81, RZ, RZ, R79 ;  /* 0x000000ffff517224 */ /* 0x000fc400078e004f */
[----:B------:R-:W-:Y:S01]  /*115d0*/  IMAD.MOV.U32 R79, RZ, RZ, R251 ;  /* 0x000000ffff4f7224 */ /* 0x000fe200078e00fb */
[----:B------:R-:W-:Y:S01]  /*115e0*/  LOP3.LUT R251, RZ, UR34, RZ, 0x33, !PT ;  /* 0x00000022fffb7c12 */ /* 0x000fe2000f8e33ff */
[----:B------:R-:W-:Y:S01]  /*115f0*/  IMAD R233, R249, R239, R233 ;  /* 0x000000eff9e97224 */ /* 0x000fe200078e02e9 */
[----:B------:R-:W1:Y:S01]  /*11600*/  LDCU UR34, c[0x0][0x3b0] ;  /* 0x00007600ff2277ac */ /* 0x000e620008000800 */
[----:B------:R-:W-:Y:S01]  /*11610*/  IMAD.HI.U32 R239, R250, R235, RZ ;  /* 0x000000ebfaef7227 */ /* 0x000fe200078e00ff */
[----:B------:R-:W-:-:S03]  /*11620*/  SEL R241, R251, R241, !P0 ;  /* 0x000000f1fbf17207 */ /* 0x000fc60004000000 */
[----:B------:R-:W-:-:S04]  /*11630*/  IMAD.HI.U32 R234, R250, R236, RZ ;  /* 0x000000ecfaea7227 */ /* 0x000fc800078e00ff */
[----:B------:R-:W-:Y:S01]  /*11640*/  IMAD.MOV R239, RZ, RZ, -R239 ;  /* 0x000000ffffef7224 */ /* 0x000fe200078e0aef */
[----:B------:R-:W-:Y:S01]  /*11650*/  IADD3 R237, PT, PT, -R234, RZ, RZ ;  /* 0x000000ffeaed7210 */ /* 0x000fe20007ffe1ff */
[----:B------:R-:W-:Y:S02]  /*11660*/  @!P6 IMAD.IADD R238, R238, 0x1, -R249 ;  /* 0x00000001eeeee824 */ /* 0x000fe400078e0af9 */
[----:B--2---:R-:W-:Y:S02]  /*11670*/  IMAD R87, R241, UR36, RZ ;  /* 0x00000024f1577c24 */ /* 0x004fe4000f8e02ff */
[----:B------:R-:W-:Y:S01]  /*11680*/  VIADD R88, R11, 0x1cf ;  /* 0x000001cf0b587836 */ /* 0x000fe20000000000 */
[C---:B------:R-:W-:Y:S01]  /*11690*/  ISETP.GT.U32.AND P6, PT, R249.reuse, R238, PT ;  /* 0x000000eef900720c */ /* 0x040fe20003fc4070 */
[----:B------:R-:W-:Y:S01]  /*116a0*/  IMAD R234, R249, R239, R235 ;  /* 0x000000eff9ea7224 */ /* 0x000fe200078e02eb */
[----:B------:R-:W-:Y:S01]  /*116b0*/  SEL R239, R251, R242, !P0 ;  /* 0x000000f2fbef7207 */ /* 0x000fe20004000000 */
[----:B------:R-:W-:Y:S01]  /*116c0*/  IMAD R235, R249, R237, R236 ;  /* 0x000000edf9eb7224 */ /* 0x000fe200078e02ec */
[----:B------:R2:W-:Y:S01]  /*116d0*/  STL [R1+0x538], R87 ;  /* 0x0005385701007387 */ /* 0x0005e20000100800 */
[----:B------:R-:W-:Y:S01]  /*116e0*/  IABS R237, R88 ;  /* 0x0000005800ed7213 */ /* 0x000fe20000000000 */
[----:B------:R-:W-:Y:S01]  /*116f0*/  IMAD.MOV.U32 R236, RZ, RZ, R240 ;  /* 0x000000ffffec7224 */ /* 0x000fe200078e00f0 */
[C---:B------:R-:W-:Y:S01]  /*11700*/  SEL R242, R251.reuse, R243, !P0 ;  /* 0x000000f3fbf27207 */ /* 0x040fe20004000000 */
[----:B------:R3:W-:Y:S01]  /*11710*/  STL [R1+0x405c], R88 ;  /* 0x00405c5801007387 */ /* 0x0007e20000100800 */
[----:B------:R-:W-:Y:S01]  /*11720*/  SEL R243, R251, R245, !P0 ;  /* 0x000000f5fbf37207 */ /* 0x000fe20004000000 */
[----:B------:R-:W-:-:S04]  /*11730*/  IMAD.HI.U32 R240, R250, R236, RZ ;  /* 0x000000ecfaf07227 */ /* 0x000fc800078e00ff */
[C---:B------:R-:W-:Y:S01]  /*11740*/  VIADD R93, R11.reuse, 0x1d0 ;  /* 0x000001d00b5d7836 */ /* 0x040fe20000000000 */
[----:B--2---:R-:W-:Y:S01]  /*11750*/  IADD3 R87, PT, PT, R11, 0x1eb, RZ ;  /* 0x000001eb0b577810 */ /* 0x004fe20007ffe0ff */
[----:B------:R-:W-:Y:S01]  /*11760*/  IMAD.MOV R240, RZ, RZ, -R240 ;  /* 0x000000fffff07224 */ /* 0x000fe200078e0af0 */
[----:B------:R-:W-:Y:S01]  /*11770*/  @!P6 IADD3 R238, PT, PT, R238, -R249, RZ ;  /* 0x800000f9eeeee210 */ /* 0x000fe20007ffe0ff */
[----:B---3--:R-:W-:Y:S01]  /*11780*/  IMAD R88, R239, UR37, RZ ;  /* 0x00000025ef587c24 */ /* 0x008fe2000f8e02ff */
[----:B------:R-:W-:Y:S01]  /*11790*/  IABS R241, R87 ;  /* 0x0000005700f17213 */ /* 0x000fe20000000000 */
[----:B------:R-:W-:Y:S01]  /*117a0*/  STL [R1+0x4058], R87 ;  /* 0x0040585701007387 */ /* 0x000fe20000100800 */
[----:B------:R-:W-:Y:S01]  /*117b0*/  ISETP.GE.AND P6, PT, R86, RZ, PT ;  /* 0x000000ff5600720c */ /* 0x000fe20003fc6270 */
[----:B------:R-:W-:Y:S02]  /*117c0*/  IMAD R236, R249, R240, R236 ;  /* 0x000000f0f9ec7224 */ /* 0x000fe400078e02ec */
[----:B------:R-:W-:Y:S01]  /*117d0*/  VIADD R99, R11, 0x1f2 ;  /* 0x000001f20b637836 */ /* 0x000fe20000000000 */
[----:B------:R2:W-:Y:S01]  /*117e0*/  STL [R1+0x8f0], R88 ;  /* 0x0008f05801007387 */ /* 0x0005e20000100800 */
[C---:B------:R-:W-:Y:S01]  /*117f0*/  IMAD.HI.U32 R240, R250.reuse, R241, RZ ;  /* 0x000000f1faf07227 */ /* 0x040fe200078e00ff */
[C---:B------:R-:W-:Y:S01]  /*11800*/  SEL R97, R251.reuse, R97, !P0 ;  /* 0x00000061fb617207 */ /* 0x040fe20004000000 */
[----:B------:R-:W3:Y:S02]  /*11810*/  LDCU UR36, c[0x0][0x3b0] ;  /* 0x00007600ff2477ac */ /* 0x000ee40008000800 */
[----:B------:R-:W-:Y:S01]  /*11820*/  IMAD.HI.U32 R239, R250, R237, RZ ;  /* 0x000000edfaef7227 */ /* 0x000fe200078e00ff */
[----:B------:R-:W-:Y:S01]  /*11830*/  SEL R95, R251, R95, !P0 ;  /* 0x0000005ffb5f7207 */ /* 0x000fe20004000000 */
[----:B------:R-:W1:Y:S02]  /*11840*/  LDCU UR37, c[0x0][0x3b0] ;  /* 0x00007600ff2577ac */ /* 0x000e640008000800 */
[----:B------:R-:W-:-:S02]  /*11850*/  IMAD.MOV R240, RZ, RZ, -R240 ;  /* 0x000000fffff07224 */ /* 0x000fc400078e0af0 */
[----:B--2---:R-:W-:Y:S01]  /*11860*/  IMAD R88, R242, UR38, RZ ;  /* 0x00000026f2587c24 */ /* 0x004fe2000f8e02ff */
[C---:B------:R-:W-:Y:S01]  /*11870*/  SEL R242, R251.reuse, R244, !P0 ;  /* 0x000000f4fbf27207 */ /* 0x040fe20004000000 */
[----:B------:R-:W-:Y:S01]  /*11880*/  IMAD.MOV R239, RZ, RZ, -R239 ;  /* 0x000000ffffef7224 */ /* 0x000fe200078e0aef */
[----:B------:R-:W-:Y:S01]  /*11890*/  SEL R96, R251, R96, !P0 ;  /* 0x00000060fb607207 */ /* 0x000fe20004000000 */
[----:B------:R-:W-:Y:S01]  /*118a0*/  IMAD R241, R249, R240, R241 ;  /* 0x000000f0f9f17224 */ /* 0x000fe200078e02f1 */
[----:B------:R2:W-:Y:S01]  /*118b0*/  STL [R1+0x8ec], R88 ;  /* 0x0008ec5801007387 */ /* 0x0005e20000100800 */
[----:B------:R-:W-:Y:S01]  /*118c0*/  IMAD R86, R242, UR39, RZ ;  /* 0x00000027f2567c24 */ /* 0x000fe2000f8e02ff */
[----:B------:R-:W-:Y:S01]  /*118d0*/  SEL R240, R251, R247, !P0 ;  /* 0x000000f7fbf07207 */ /* 0x000fe20004000000 */
[----:B------:R-:W-:Y:S01]  /*118e0*/  IMAD R237, R249, R239, R237 ;  /* 0x000000eff9ed7224 */ /* 0x000fe200078e02ed */
[----:B------:R-:W-:Y:S01]  /*118f0*/  SEL R242, R251, R18, !P0 ;  /* 0x00000012fbf27207 */ /* 0x000fe20004000000 */
[----:B------:R-:W-:Y:S01]  /*11900*/  IMAD R97, R97, UR64, RZ ;  /* 0x0000004061617c24 */ /* 0x000fe2000f8e02ff */
[----:B------:R1:W-:Y:S01]  /*11910*/  STL [R1+0x8e8], R86 ;  /* 0x0008e85601007387 */ /* 0x0003e20000100800 */
[----:B------:R-:W-:Y:S01]  /*11920*/  SEL R92, R251, R92, !P0 ;  /* 0x0000005cfb5c7207 */ /* 0x000fe20004000000 */
[----:B------:R-:W-:Y:S01]  /*11930*/  IMAD R95, R95, UR65, RZ ;  /* 0x000000415f5f7c24 */ /* 0x000fe2000f8e02ff */
[C---:B------:R-:W-:Y:S01]  /*11940*/  SEL R91, R251.reuse, R91, !P0 ;  /* 0x0000005bfb5b7207 */ /* 0x040fe20004000000 */
[----:B------:R-:W-:Y:S01]  /*11950*/  IMAD R96, R96, UR70, RZ ;  /* 0x0000004660607c24 */ /* 0x000fe2000f8e02ff */
[----:B--2---:R-:W-:Y:S01]  /*11960*/  MOV R88, R85 ;  /* 0x0000005500587202 */ /* 0x004fe20000000f00 */
[----:B------:R-:W-:Y:S01]  /*11970*/  IMAD.MOV.U32 R85, RZ, RZ, R63 ;  /* 0x000000ffff557224 */ /* 0x000fe200078e003f */
[----:B------:R-:W-:Y:S01]  /*11980*/  SEL R90, R251, R90, !P0 ;  /* 0x0000005afb5a7207 */ /* 0x000fe20004000000 */
[----:B------:R-:W-:Y:S01]  /*11990*/  IMAD.MOV.U32 R63, RZ, RZ, R56 ;  /* 0x000000ffff3f7224 */ /* 0x000fe200078e0038 */
[----:B------:R-:W-:Y:S01]  /*119a0*/  MOV R56, R21 ;  /* 0x0000001500387202 */ /* 0x000fe20000000f00 */
[----:B-1----:R-:W-:Y:S01]  /*119b0*/  IMAD R86, R243, UR40, RZ ;  /* 0x00000028f3567c24 */ /* 0x002fe2000f8e02ff */
[C---:B------:R-:W-:Y:S01]  /*119c0*/  SEL R127, R251.reuse, R128, !P0 ;  /* 0x00000080fb7f7207 */ /* 0x040fe20004000000 */
[----:B------:R-:W-:Y:S01]  /*119d0*/  IMAD.MOV.U32 R21, RZ, RZ, R238 ;  /* 0x000000ffff157224 */ /* 0x000fe200078e00ee */
[----:B------:R-:W-:Y:S01]  /*119e0*/  SEL R238, R251, R246, !P0 ;  /* 0x000000f6fbee7207 */ /* 0x000fe20004000000 */
[----:B------:R-:W-:Y:S01]  /*119f0*/  IMAD R92, R92, UR69, RZ ;  /* 0x000000455c5c7c24 */ /* 0x000fe2000f8e02ff */
[----:B------:R1:W-:Y:S01]  /*11a00*/  STL [R1+0x8e4], R86 ;  /* 0x0008e45601007387 */ /* 0x0003e20000100800 */
[----:B------:R-:W-:Y:S01]  /*11a10*/  @!P6 IMAD.MOV R21, RZ, RZ, -R21 ;  /* 0x000000ffff15e224 */ /* 0x000fe200078e0a15 */
[----:B------:R-:W-:Y:S01]  /*11a20*/  ISETP.GT.U32.AND P6, PT, R249, R241, PT ;  /* 0x000000f1f900720c */ /* 0x000fe20003fc4070 */
[----:B------:R-:W-:Y:S01]  /*11a30*/  IMAD R98, R238, UR41, RZ ;  /* 0x00000029ee627c24 */ /* 0x000fe2000f8e02ff */
[----:B------:R2:W-:Y:S01]  /*11a40*/  STL [R1+0x4054], R93 ;  /* 0x0040545d01007387 */ /* 0x0005e20000100800 */
[----:B------:R-:W-:Y:S01]  /*11a50*/  IABS R238, R93 ;  /* 0x0000005d00ee7213 */ /* 0x000fe20000000000 */
[----:B------:R-:W-:Y:S01]  /*11a60*/  IMAD R91, R91, UR68, RZ ;  /* 0x000000445b5b7c24 */ /* 0x000fe2000f8e02ff */
[----:B------:R-:W-:Y:S01]  /*11a70*/  IABS R246, R99 ;  /* 0x0000006300f67213 */ /* 0x000fe20000000000 */
[----:B------:R-:W-:Y:S01]  /*11a80*/  IMAD R90, R90, UR4, RZ ;  /* 0x000000045a5a7c24 */ /* 0x000fe2000f8e02ff */
[----:B------:R-:W-:Y:S01]  /*11a90*/  SEL R126, R251, R123, !P0 ;  /* 0x0000007bfb7e7207 */ /* 0x000fe20004000000 */
[----:B------:R-:W3:Y:S01]  /*11aa0*/  LDCU UR38, c[0x0][0x3b0] ;  /* 0x00007600ff2677ac */ /* 0x000ee20008000800 */
[----:B-1----:R-:W-:Y:S01]  /*11ab0*/  IADD3 R86, PT, PT, R11, 0x1d1, RZ ;  /* 0x000001d10b567810 */ /* 0x002fe20007ffe0ff */
[----:B--2---:R-:W-:-:S03]  /*11ac0*/  IMAD.MOV.U32 R93, RZ, RZ, R88 ;  /* 0x000000ffff5d7224 */ /* 0x004fc600078e0058 */
[----:B------:R-:W-:Y:S01]  /*11ad0*/  IABS R239, R86 ;  /* 0x0000005600ef7213 */ /* 0x000fe20000000000 */
[----:B------:R1:W-:Y:S01]  /*11ae0*/  STL [R1+0x4050], R86 ;  /* 0x0040505601007387 */ /* 0x0003e20000100800 */
[----:B------:R-:W-:Y:S01]  /*11af0*/  MOV R88, R85 ;  /* 0x0000005500587202 */ /* 0x000fe20000000f00 */
[----:B------:R-:W-:Y:S01]  /*11b00*/  @!P6 IMAD.IADD R241, R241, 0x1, -R249 ;  /* 0x00000001f1f1e824 */ /* 0x000fe200078e0af9 */
[C---:B------:R-:W-:Y:S01]  /*11b10*/  SEL R125, R251.reuse, R122, !P0 ;  /* 0x0000007afb7d7207 */ /* 0x040fe20004000000 */
[----:B------:R-:W-:Y:S01]  /*11b20*/  STL [R1+0x8e0], R98 ;  /* 0x0008e06201007387 */ /* 0x000fe20000100800 */
[----:B------:R-:W-:Y:S01]  /*11b30*/  IMAD.HI.U32 R244, R250, R238, RZ ;  /* 0x000000eefaf47227 */ /* 0x000fe200078e00ff */
[C---:B------:R-:W-:Y:S01]  /*11b40*/  SEL R105, R251.reuse, R105, !P0 ;  /* 0x00000069fb697207 */ /* 0x040fe20004000000 */
[----:B------:R-:W2:Y:S01]  /*11b50*/  LDCU UR39, c[0x0][0x3b0] ;  /* 0x00007600ff2777ac */ /* 0x000ea20008000800 */
[----:B------:R-:W2:Y:S01]  /*11b60*/  LDL.LU R18, [R1+0x4a9c] ;  /* 0x004a9c0001127983 */ /* 0x000ea20000300800 */
[----:B-1----:R-:W-:Y:S01]  /*11b70*/  IMAD R86, R240, UR44, RZ ;  /* 0x0000002cf0567c24 */ /* 0x002fe2000f8e02ff */
[----:B------:R-:W-:Y:S01]  /*11b80*/  SEL R104, R251, R104, !P0 ;  /* 0x00000068fb687207 */ /* 0x000fe20004000000 */
[----:B------:R-:W-:Y:S01]  /*11b90*/  IMAD.MOV.U32 R85, RZ, RZ, R84 ;  /* 0x000000ffff557224 */ /* 0x000fe200078e0054 */
[----:B------:R-:W-:Y:S01]  /*11ba0*/  ISETP.GT.U32.AND P6, PT, R249, R241, PT ;  /* 0x000000f1f900720c */ /* 0x000fe20003fc4070 */
[----:B------:R-:W-:Y:S01]  /*11bb0*/  IMAD.HI.U32 R243, R250, R239, RZ ;  /* 0x000000effaf37227 */ /* 0x000fe200078e00ff */
[----:B------:R1:W-:Y:S01]  /*11bc0*/  STL [R1+0x8dc], R86 ;  /* 0x0008dc5601007387 */ /* 0x0003e20000100800 */
[----:B------:R-:W-:Y:S01]  /*11bd0*/  SEL R103, R251, R103, !P0 ;  /* 0x00000067fb677207 */ /* 0x000fe20004000000 */
[----:B------:R-:W2:Y:S01]  /*11be0*/  LDCU UR40, c[0x0][0x3b0] ;  /* 0x00007600ff2877ac */ /* 0x000ea20008000800 */
[----:B------:R-:W-:-:S02]  /*11bf0*/  IMAD.MOV.U32 R84, RZ, RZ, R78 ;  /* 0x000000ffff547224 */ /* 0x000fc400078e004e */
[----:B------:R-:W-:Y:S01]  /*11c00*/  IMAD.MOV R244, RZ, RZ, -R244 ;  /* 0x000000fffff47224 */ /* 0x000fe200078e0af4 */
[----:B------:R-:W-:Y:S01]  /*11c10*/  SEL R102, R251, R102, !P0 ;  /* 0x00000066fb667207 */ /* 0x000fe20004000000 */
[----:B------:R-:W-:Y:S01]  /*11c20*/  IMAD R105, R105, UR71, RZ ;  /* 0x0000004769697c24 */ /* 0x000fe2000f8e02ff */
[C---:B------:R-:W-:Y:S01]  /*11c30*/  SEL R101, R251.reuse, R101, !P0 ;  /* 0x00000065fb657207 */ /* 0x040fe20004000000 */
[----:B------:R-:W2:Y:S01]  /*11c40*/  LDCU UR64, c[0x0][0x3b0] ;  /* 0x00007600ff4077ac */ /* 0x000ea20008000800 */
[----:B-1----:R-:W-:Y:S01]  /*11c50*/  IMAD R86, R242, UR45, RZ ;  /* 0x0000002df2567c24 */ /* 0x002fe2000f8e02ff */
[C---:B------:R-:W-:Y:S02]  /*11c60*/  SEL R242, R251.reuse, R93, !P0 ;  /* 0x0000005dfbf27207 */ /* 0x040fe40004000000 */
[----:B------:R-:W-:Y:S01]  /*11c70*/  MOV R93, R88 ;  /* 0x00000058005d7202 */ /* 0x000fe20000000f00 */
[----:B------:R-:W1:Y:S01]  /*11c80*/  LDCU UR65, c[0x0][0x3b0] ;  /* 0x00007600ff4177ac */ /* 0x000e620008000800 */
[----:B------:R3:W-:Y:S01]  /*11c90*/  STL [R1+0x8d8], R86 ;  /* 0x0008d85601007387 */ /* 0x0007e20000100800 */
[----:B------:R-:W-:Y:S01]  /*11ca0*/  IMAD.MOV.U32 R88, RZ, RZ, R85 ;  /* 0x000000ffff587224 */ /* 0x000fe200078e0055 */
[----:B------:R-:W-:Y:S01]  /*11cb0*/  SEL R245, R251, R93, !P0 ;  /* 0x0000005dfbf57207 */ /* 0x000fe20004000000 */
[----:B------:R-:W-:Y:S01]  /*11cc0*/  IMAD R93, R242, UR46, RZ ;  /* 0x0000002ef25d7c24 */ /* 0x000fe2000f8e02ff */
[----:B------:R-:W-:Y:S01]  /*11cd0*/  MOV R78, R53 ;  /* 0x00000035004e7202 */ /* 0x000fe20000000f00 */
[----:B------:R-:W-:Y:S01]  /*11ce0*/  IMAD.MOV.U32 R85, RZ, RZ, R84 ;  /* 0x000000ffff557224 */ /* 0x000fe200078e0054 */
[----:B------:R-:W2:Y:S01]  /*11cf0*/  LDL.LU R53, [R1+0x25c] ;  /* 0x00025c0001357983 */ /* 0x000ea20000300800 */
[----:B------:R-:W-:Y:S01]  /*11d00*/  IADD3 R243, PT, PT, -R243, RZ, RZ ;  /* 0x000000fff3f37210 */ /* 0x000fe20007ffe1ff */
[----:B------:R-:W-:Y:S01]  /*11d10*/  IMAD R238, R249, R244, R238 ;  /* 0x000000f4f9ee7224 */ /* 0x000fe200078e02ee */
[----:B------:R-:W-:Y:S01]  /*11d20*/  @!P6 IADD3 R241, PT, PT, R241, -R249, RZ ;  /* 0x800000f9f1f1e210 */ /* 0x000fe20007ffe0ff */
[----:B---3--:R-:W-:Y:S01]  /*11d30*/  VIADD R86, R11, 0x1f0 ;  /* 0x000001f00b567836 */ /* 0x008fe20000000000 */
[----:B------:R-:W-:Y:S01]  /*11d40*/  MOV R84, R83 ;  /* 0x0000005300547202 */ /* 0x000fe20000000f00 */
[----:B------:R-:W-:Y:S01]  /*11d50*/  IMAD.MOV.U32 R83, RZ, RZ, R67 ;  /* 0x000000ffff537224 */ /* 0x000fe200078e0043 */
[----:B------:R-:W-:Y:S01]  /*11d60*/  SEL R80, R251, R80, !P0 ;  /* 0x00000050fb507207 */ /* 0x000fe20004000000 */
[----:B------:R-:W-:Y:S01]  /*11d70*/  IMAD R104, R104, UR71, RZ ;  /* 0x0000004768687c24 */ /* 0x000fe2000f8e02ff */
[----:B------:R-:W-:Y:S01]  /*11d80*/  STL [R1+0x404c], R86 ;  /* 0x00404c5601007387 */ /* 0x000fe20000100800 */
[----:B------:R-:W-:Y:S01]  /*11d90*/  IMAD R103, R103, UR71, RZ ;  /* 0x0000004767677c24 */ /* 0x000fe2000f8e02ff */
[----:B------:R-:W-:Y:S01]  /*11da0*/  SEL R75, R251, R75, !P0 ;  /* 0x0000004bfb4b7207 */ /* 0x000fe20004000000 */
[----:B------:R-:W-:Y:S01]  /*11db0*/  IMAD R102, R102, UR71, RZ ;  /* 0x0000004766667c24 */ /* 0x000fe2000f8e02ff */
[----:B------:R-:W3:Y:S01]  /*11dc0*/  LDL.LU R67, [R1+0x280] ;  /* 0x0002800001437983 */ /* 0x000ee20000300800 */
[----:B------:R-:W-:Y:S01]  /*11dd0*/  IMAD R101, R101, UR71, RZ ;  /* 0x0000004765657c24 */ /* 0x000fe2000f8e02ff */
[C---:B------:R-:W-:Y:S01]  /*11de0*/  SEL R74, R251.reuse, R74, !P0 ;  /* 0x0000004afb4a7207 */ /* 0x040fe20004000000 */
[----:B------:R-:W1:Y:S01]  /*11df0*/  LDCU UR70, c[0x0][0x3b0] ;  /* 0x00007600ff4677ac */ /* 0x000e620008000800 */
[----:B------:R4:W-:Y:S01]  /*11e00*/  STL [R1+0x8d4], R93 ;  /* 0x0008d45d01007387 */ /* 0x0009e20000100800 */
[----:B------:R-:W-:-:S02]  /*11e10*/  SEL R73, R251, R73, !P0 ;  /* 0x00000049fb497207 */ /* 0x000fc40004000000 */
[C---:B------:R-:W-:Y:S02]  /*11e20*/  SEL R72, R251.reuse, R72, !P0 ;  /* 0x00000048fb487207 */ /* 0x040fe40004000000 */
[C---:B------:R-:W-:Y:S02]  /*11e30*/  SEL R71, R251.reuse, R71, !P0 ;  /* 0x00000047fb477207 */ /* 0x040fe40004000000 */
[C---:B------:R-:W-:Y:S02]  /*11e40*/  SEL R70, R251.reuse, R70, !P0 ;  /* 0x00000046fb467207 */ /* 0x040fe40004000000 */
[----:B------:R-:W-:Y:S01]  /*11e50*/  SEL R69, R251, R69, !P0 ;  /* 0x00000045fb457207 */ /* 0x000fe20004000000 */
[----:B----4-:R-:W-:Y:S01]  /*11e60*/  IMAD R93, R245, UR47, RZ ;  /* 0x0000002ff55d7c24 */ /* 0x010fe2000f8e02ff */
[----:B------:R-:W-:Y:S01]  /*11e70*/  ISETP.GE.AND P6, PT, R87, RZ, PT ;  /* 0x000000ff5700720c */ /* 0x000fe20003fc6270 */
[----:B------:R-:W-:Y:S01]  /*11e80*/  IMAD R239, R249, R243, R239 ;  /* 0x000000f3f9ef7224 */ /* 0x000fe200078e02ef */
[----:B------:R-:W-:-:S02]  /*11e90*/  SEL R245, R251, R17, !P0 ;  /* 0x00000011fbf57207 */ /* 0x000fc40004000000 */
[C---:B------:R-:W-:Y:S01]  /*11ea0*/  SEL R248, R251.reuse, R248, !P0 ;  /* 0x000000f8fbf87207 */ /* 0x040fe20004000000 */
[----:B------:R4:W-:Y:S01]  /*11eb0*/  STL [R1+0x8d0], R93 ;  /* 0x0008d05d01007387 */ /* 0x0009e20000100800 */
[----:B------:R-:W-:Y:S01]  /*11ec0*/  IMAD.MOV.U32 R87, RZ, RZ, R85 ;  /* 0x000000ffff577224 */ /* 0x000fe200078e0055 */
[----:B------:R-:W-:Y:S01]  /*11ed0*/  IABS R240, R86 ;  /* 0x0000005600f07213 */ /* 0x000fe20000000000 */
[----:B------:R-:W-:Y:S01]  /*11ee0*/  IMAD.MOV.U32 R85, RZ, RZ, R84 ;  /* 0x000000ffff557224 */ /* 0x000fe200078e0054 */
[C---:B------:R-:W-:Y:S01]  /*11ef0*/  SEL R78, R251.reuse, R78, !P0 ;  /* 0x0000004efb4e7207 */ /* 0x040fe20004000000 */
[----:B------:R-:W-:Y:S01]  /*11f00*/  IMAD R80, R80, UR71, RZ ;  /* 0x0000004750507c24 */ /* 0x000fe2000f8e02ff */
[----:B------:R-:W-:Y:S01]  /*11f10*/  SEL R68, R251, R68, !P0 ;  /* 0x00000044fb447207 */ /* 0x000fe20004000000 */
[----:B------:R-:W-:Y:S01]  /*11f20*/  IMAD R75, R75, UR71, RZ ;  /* 0x000000474b4b7c24 */ /* 0x000fe2000f8e02ff */
[C---:B------:R-:W-:Y:S01]  /*11f30*/  SEL R59, R251.reuse, R59, !P0 ;  /* 0x0000003bfb3b7207 */ /* 0x040fe20004000000 */
[----:B------:R-:W-:Y:S01]  /*11f40*/  IMAD R74, R74, UR71, RZ ;  /* 0x000000474a4a7c24 */ /* 0x000fe2000f8e02ff */
[C---:B------:R-:W-:Y:S01]  /*11f50*/  SEL R58, R251.reuse, R58, !P0 ;  /* 0x0000003afb3a7207 */ /* 0x040fe20004000000 */
[----:B----4-:R-:W-:Y:S01]  /*11f60*/  IMAD.MOV.U32 R93, RZ, RZ, R88 ;  /* 0x000000ffff5d7224 */ /* 0x010fe200078e0058 */
[----:B------:R-:W-:Y:S01]  /*11f70*/  SEL R56, R251, R56, !P0 ;  /* 0x00000038fb387207 */ /* 0x000fe20004000000 */
[----:B------:R-:W-:Y:S01]  /*11f80*/  VIADD R88, R11, 0x1d4 ;  /* 0x000001d40b587836 */ /* 0x000fe20000000000 */
[----:B------:R-:W-:Y:S01]  /*11f90*/  SEL R55, R251, R55, !P0 ;  /* 0x00000037fb377207 */ /* 0x000fe20004000000 */
[----:B------:R-:W-:Y:S01]  /*11fa0*/  IMAD R73, R73, UR71, RZ ;  /* 0x0000004749497c24 */ /* 0x000fe2000f8e02ff */
[C---:B------:R-:W-:Y:S01]  /*11fb0*/  SEL R244, R251.reuse, R93, !P0 ;  /* 0x0000005dfbf47207 */ /* 0x040fe20004000000 */
[----:B------:R-:W-:Y:S01]  /*11fc0*/  IMAD R72, R72, UR71, RZ ;  /* 0x0000004748487c24 */ /* 0x000fe2000f8e02ff */
[----:B------:R-:W-:Y:S01]  /*11fd0*/  MOV R84, R83 ;  /* 0x0000005300547202 */ /* 0x000fe20000000f00 */
[----:B------:R4:W-:Y:S01]  /*11fe0*/  STL [R1+0x4048], R88 ;  /* 0x0040485801007387 */ /* 0x0009e20000100800 */
[----:B------:R-:W-:Y:S01]  /*11ff0*/  IMAD.MOV.U32 R83, RZ, RZ, R65 ;  /* 0x000000ffff537224 */ /* 0x000fe200078e0041 */
[----:B------:R-:W-:Y:S01]  /*12000*/  IABS R243, R88 ;  /* 0x0000005800f37213 */ /* 0x000fe20000000000 */
[----:B------:R-:W-:Y:S01]  /*12010*/  IMAD.MOV.U32 R65, RZ, RZ, R63 ;  /* 0x000000ffff417224 */ /* 0x000fe200078e003f */
[----:B------:R-:W-:Y:S01]  /*12020*/  MOV R63, R62 ;  /* 0x0000003e003f7202 */ /* 0x000fe20000000f00 */
[----:B------:R-:W-:Y:S01]  /*12030*/  IMAD.MOV.U32 R62, RZ, RZ, R60 ;  /* 0x000000ffff3e7224 */ /* 0x000fe200078e003c */
[----:B------:R-:W-:Y:S01]  /*12040*/  SEL R50, R251, R50, !P0 ;  /* 0x00000032fb327207 */ /* 0x000fe20004000000 */
[----:B------:R-:W2:Y:S01]  /*12050*/  LDL.LU R60, [R1+0x234] ;  /* 0x00023400013c7983 */ /* 0x000ea20000300800 */
[----:B------:R-:W-:Y:S01]  /*12060*/  IMAD R71, R71, UR71, RZ ;  /* 0x0000004747477c24 */ /* 0x000fe2000f8e02ff */
[C---:B------:R-:W-:Y:S01]  /*12070*/  SEL R49, R251.reuse, R49, !P0 ;  /* 0x00000031fb317207 */ /* 0x040fe20004000000 */
[----:B----4-:R-:W-:Y:S01]  /*12080*/  IMAD R88, R244, UR48, RZ ;  /* 0x00000030f4587c24 */ /* 0x010fe2000f8e02ff */
[----:B------:R-:W4:Y:S01]  /*12090*/  LDL.LU R17, [R1+0x4a98] ;  /* 0x004a980001117983 */ /* 0x000f220000300800 */
[----:B------:R-:W-:Y:S01]  /*120a0*/  IMAD.MOV.U32 R93, RZ, RZ, R87 ;  /* 0x000000ffff5d7224 */ /* 0x000fe200078e0057 */
[C---:B------:R-:W-:Y:S01]  /*120b0*/  SEL R48, R251.reuse, R48, !P0 ;  /* 0x00000030fb307207 */ /* 0x040fe20004000000 */
[----:B------:R-:W-:Y:S01]  /*120c0*/  IMAD.HI.U32 R242, R250, R240, RZ ;  /* 0x000000f0faf27227 */ /* 0x000fe200078e00ff */
[----:B------:R1:W-:Y:S01]  /*120d0*/  STL [R1+0x558], R88 ;  /* 0x0005585801007387 */ /* 0x0003e20000100800 */
[----:B------:R-:W-:Y:S01]  /*120e0*/  SEL R47, R251, R47, !P0 ;  /* 0x0000002ffb2f7207 */ /* 0x000fe20004000000 */
[----:B------:R-:W2:Y:S01]  /*120f0*/  LDCU UR41, c[0x0][0x3b0] ;  /* 0x00007600ff2977ac */ /* 0x000ea20008000800 */
[----:B------:R-:W-:-:S02]  /*12100*/  IMAD R78, R78, UR71, RZ ;  /* 0x000000474e4e7c24 */ /* 0x000fc4000f8e02ff */
[----:B------:R-:W-:Y:S01]  /*12110*/  IMAD R70, R70, UR71, RZ ;  /* 0x0000004746467c24 */ /* 0x000fe2000f8e02ff */
[----:B------:R-:W-:Y:S01]  /*12120*/  SEL R46, R251, R46, !P0 ;  /* 0x0000002efb2e7207 */ /* 0x000fe20004000000 */
[----:B------:R-:W-:Y:S01]  /*12130*/  IMAD R69, R69, UR71, RZ ;  /* 0x0000004745457c24 */ /* 0x000fe2000f8e02ff */
[C---:B------:R-:W-:Y:S01]  /*12140*/  SEL R45, R251.reuse, R45, !P0 ;  /* 0x0000002dfb2d7207 */ /* 0x040fe20004000000 */
[----:B------:R-:W-:Y:S01]  /*12150*/  IMAD R248, R248, UR71, RZ ;  /* 0x00000047f8f87c24 */ /* 0x000fe2000f8e02ff */
[----:B------:R-:W-:Y:S01]  /*12160*/  SEL R44, R251, R44, !P0 ;  /* 0x0000002cfb2c7207 */ /* 0x000fe20004000000 */
[----:B-1----:R-:W-:Y:S01]  /*12170*/  IMAD R88, R245, UR49, RZ ;  /* 0x00000031f5587c24 */ /* 0x002fe2000f8e02ff */
[----:B------:R-:W-:Y:S01]  /*12180*/  MOV R87, R84 ;  /* 0x0000005400577202 */ /* 0x000fe20000000f00 */
[----:B------:R-:W-:Y:S01]  /*12190*/  IMAD.MOV R242, RZ, RZ, -R242 ;  /* 0x000000fffff27224 */ /* 0x000fe200078e0af2 */
[----:B------:R-:W-:Y:S01]  /*121a0*/  SEL R43, R251, R43, !P0 ;  /* 0x0000002bfb2b7207 */ /* 0x000fe20004000000 */
[----:B------:R-:W-:Y:S01]  /*121b0*/  IMAD R68, R68, UR71, RZ ;  /* 0x0000004744447c24 */ /* 0x000fe2000f8e02ff */
[----:B------:R1:W-:Y:S01]  /*121c0*/  STL [R1+0x8cc], R88 ;  /* 0x0008cc5801007387 */ /* 0x0003e20000100800 */
[----:B------:R-:W-:Y:S01]  /*121d0*/  IMAD R59, R59, UR71, RZ ;  /* 0x000000473b3b7c24 */ /* 0x000fe2000f8e02ff */
[C---:B------:R-:W-:Y:S01]  /*121e0*/  SEL R42, R251.reuse, R42, !P0 ;  /* 0x0000002afb2a7207 */ /* 0x040fe20004000000 */
[----:B------:R-:W-:Y:S01]  /*121f0*/  IMAD R58, R58, UR71, RZ ;  /* 0x000000473a3a7c24 */ /* 0x000fe2000f8e02ff */
[C---:B------:R-:W-:Y:S01]  /*12200*/  SEL R41, R251.reuse, R41, !P0 ;  /* 0x00000029fb297207 */ /* 0x040fe20004000000 */
[----:B------:R-:W-:Y:S01]  /*12210*/  IMAD R56, R56, UR71, RZ ;  /* 0x0000004738387c24 */ /* 0x000fe2000f8e02ff */
[----:B------:R-:W-:Y:S01]  /*12220*/  SEL R40, R251, R40, !P0 ;  /* 0x00000028fb287207 */ /* 0x000fe20004000000 */
[----:B------:R-:W-:Y:S01]  /*12230*/  IMAD R55, R55, UR71, RZ ;  /* 0x0000004737377c24 */ /* 0x000fe2000f8e02ff */
[C---:B------:R-:W-:Y:S01]  /*12240*/  SEL R39, R251.reuse, R39, !P0 ;  /* 0x00000027fb277207 */ /* 0x040fe20004000000 */
[----:B------:R-:W-:Y:S01]  /*12250*/  IMAD R50, R50, UR71, RZ ;  /* 0x0000004732327c24 */ /* 0x000fe2000f8e02ff */
[C---:B------:R-:W-:Y:S01]  /*12260*/  SEL R38, R251.reuse, R38, !P0 ;  /* 0x00000026fb267207 */ /* 0x040fe20004000000 */
[----:B-1----:R-:W-:Y:S01]  /*12270*/  IMAD.MOV.U32 R88, RZ, RZ, R85 ;  /* 0x000000ffff587224 */ /* 0x002fe200078e0055 */
[C---:B------:R-:W-:Y:S01]  /*12280*/  SEL R37, R251.reuse, R37, !P0 ;  /* 0x00000025fb257207 */ /* 0x040fe20004000000 */
[----:B------:R-:W-:Y:S01]  /*12290*/  IMAD.MOV.U32 R85, RZ, RZ, R83 ;  /* 0x000000ffff557224 */ /* 0x000fe200078e0053 */
[C---:B------:R-:W-:Y:S01]  /*122a0*/  SEL R36, R251.reuse, R36, !P0 ;  /* 0x00000024fb247207 */ /* 0x040fe20004000000 */
[----:B------:R-:W2:Y:S01]  /*122b0*/  LDL.LU R83, [R1+0x220] ;  /* 0x0002200001537983 */ /* 0x000ea20000300800 */
[----:B------:R-:W-:Y:S01]  /*122c0*/  IMAD.MOV.U32 R84, RZ, RZ, R63 ;  /* 0x000000ffff547224 */ /* 0x000fe200078e003f */
[----:B------:R-:W-:Y:S01]  /*122d0*/  MOV R63, R62 ;  /* 0x0000003e003f7202 */ /* 0x000fe20000000f00 */
[----:B------:R-:W-:Y:S01]  /*122e0*/  IMAD.MOV.U32 R62, RZ, RZ, R52 ;  /* 0x000000ffff3e7224 */ /* 0x000fe200078e0034 */
[C---:B------:R-:W-:Y:S01]  /*122f0*/  SEL R35, R251.reuse, R35, !P0 ;  /* 0x00000023fb237207 */ /* 0x040fe20004000000 */
[----:B------:R-:W-:Y:S01]  /*12300*/  IMAD.MOV.U32 R52, RZ, RZ, R51 ;  /* 0x000000ffff347224 */ /* 0x000fe200078e0033 */
[----:B------:R-:W-:Y:S01]  /*12310*/  MOV R51, R20 ;  /* 0x0000001400337202 */ /* 0x000fe20000000f00 */
[----:B------:R-:W-:Y:S01]  /*12320*/  IMAD.MOV.U32 R20, RZ, RZ, R241 ;  /* 0x000000ffff147224 */ /* 0x000fe200078e00f1 */
[----:B------:R-:W-:Y:S01]  /*12330*/  SEL R241, R251, R93, !P0 ;  /* 0x0000005dfbf17207 */ /* 0x000fe20004000000 */
[----:B------:R-:W-:Y:S01]  /*12340*/  IMAD R49, R49, UR71, RZ ;  /* 0x0000004731317c24 */ /* 0x000fe2000f8e02ff */
[----:B------:R-:W-:Y:S01]  /*12350*/  MOV R93, R88 ;  /* 0x00000058005d7202 */ /* 0x000fe20000000f00 */
[----:B------:R-:W-:Y:S01]  /*12360*/  IMAD.MOV.U32 R88, RZ, RZ, R87 ;  /* 0x000000ffff587224 */ /* 0x000fe200078e0057 */
[----:B------:R-:W-:Y:S01]  /*12370*/  SEL R34, R251, R34, !P0 ;  /* 0x00000022fb227207 */ /* 0x000fe20004000000 */
[----:B------:R-:W-:Y:S01]  /*12380*/  IMAD.MOV.U32 R87, RZ, RZ, R85 ;  /* 0x000000ffff577224 */ /* 0x000fe200078e0055 */
[----:B------:R-:W-:Y:S01]  /*12390*/  MOV R85, R84 ;  /* 0x0000005400557202 */ /* 0x000fe20000000f00 */
[----:B------:R-:W-:Y:S01]  /*123a0*/  IMAD R240, R249, R242, R240 ;  /* 0x000000f2f9f07224 */ /* 0x000fe200078e02f0 */
[----:B------:R-:W-:Y:S01]  /*123b0*/  SEL R244, R251, R93, !P0 ;  /* 0x0000005dfbf47207 */ /* 0x000fe20004000000 */
[----:B------:R-:W-:Y:S01]  /*123c0*/  IMAD R93, R241, UR50, RZ ;  /* 0x00000032f15d7c24 */ /* 0x000fe2000f8e02ff */
[----:B------:R-:W-:Y:S01]  /*123d0*/  MOV R242, R243 ;  /* 0x000000f300f27202 */ /* 0x000fe20000000f00 */
[----:B------:R-:W-:Y:S01]  /*123e0*/  @!P6 IMAD.MOV R20, RZ, RZ, -R20 ;  /* 0x000000ffff14e224 */ /* 0x000fe200078e0a14 */
[C---:B------:R-:W-:Y:S01]  /*123f0*/  SEL R33, R251.reuse, R33, !P0 ;  /* 0x00000021fb217207 */ /* 0x040fe20004000000 */
[----:B------:R-:W-:Y:S01]  /*12400*/  IMAD R48, R48, UR71, RZ ;  /* 0x0000004730307c24 */ /* 0x000fe2000f8e02ff */
[C---:B------:R-:W-:Y:S01]  /*12410*/  SEL R32, R251.reuse, R32, !P0 ;  /* 0x00000020fb207207 */ /* 0x040fe20004000000 */
[----:B------:R-:W-:Y:S01]  /*12420*/  IMAD.HI.U32 R243, R250, R242, RZ ;  /* 0x000000f2faf37227 */ /* 0x000fe200078e00ff */
[----:B------:R-:W-:Y:S01]  /*12430*/  SEL R31, R251, R31, !P0 ;  /* 0x0000001ffb1f7207 */ /* 0x000fe20004000000 */
[----:B------:R-:W1:Y:S02]  /*12440*/  LDCU UR44, c[0x0][0x3b0] ;  /* 0x00007600ff2c77ac */ /* 0x000e640008000800 */
[----:B------:R-:W-:-:S02]  /*12450*/  IMAD.MOV R241, RZ, RZ, -R243 ;  /* 0x000000fffff17224 */ /* 0x000fc400078e0af3 */
[----:B------:R-:W-:Y:S01]  /*12460*/  IMAD R47, R47, UR71, RZ ;  /* 0x000000472f2f7c24 */ /* 0x000fe2000f8e02ff */
[----:B------:R-:W-:Y:S01]  /*12470*/  SEL R30, R251, R30, !P0 ;  /* 0x0000001efb1e7207 */ /* 0x000fe20004000000 */
[----:B------:R-:W-:Y:S01]  /*12480*/  IMAD R241, R249, R241, R242 ;  /* 0x000000f1f9f17224 */ /* 0x000fe200078e02f2 */
[C---:B------:R-:W-:Y:S01]  /*12490*/  SEL R29, R251.reuse, R29, !P0 ;  /* 0x0000001dfb1d7207 */ /* 0x040fe20004000000 */
[----:B------:R-:W-:Y:S01]  /*124a0*/  IMAD R46, R46, UR71, RZ ;  /* 0x000000472e2e7c24 */ /* 0x000fe2000f8e02ff */
[----:B------:R-:W-:Y:S01]  /*124b0*/  SEL R28, R251, R28, !P0 ;  /* 0x0000001cfb1c7207 */ /* 0x000fe20004000000 */
[----:B------:R-:W-:Y:S01]  /*124c0*/  IMAD R45, R45, UR71, RZ ;  /* 0x000000472d2d7c24 */ /* 0x000fe2000f8e02ff */
        /* <DEDUP_REMOVED lines=22> */
[----:B------:R-:W-:-:S02]  /*12630*/  SEL R7, R251, R7, !P0 ;  /* 0x00000007fb077207 */ /* 0x000fc40004000000 */
[C---:B------:R-:W-:Y:S02]  /*12640*/  SEL R2, R251.reuse, R2, !P0 ;  /* 0x00000002fb027207 */ /* 0x040fe40004000000 */
[C---:B------:R-:W-:Y:S02]  /*12650*/  SEL R6, R251.reuse, R6, !P0 ;  /* 0x00000006fb067207 */ /* 0x040fe40004000000 */
[C---:B------:R-:W-:Y:S02]  /*12660*/  SEL R5, R251.reuse, R5, !P0 ;  /* 0x00000005fb057207 */ /* 0x040fe40004000000 */
[C---:B------:R-:W-:Y:S02]  /*12670*/  SEL R4, R251.reuse, R4, !P0 ;  /* 0x00000004fb047207 */ /* 0x040fe40004000000 */
[C---:B------:R-:W-:Y:S02]  /*12680*/  SEL R3, R251.reuse, R3, !P0 ;  /* 0x00000003fb037207 */ /* 0x040fe40004000000 */
[----:B------:R-:W-:-:S02]  /*12690*/  SEL R0, R251, R0, !P0 ;  /* 0x00000000fb007207 */ /* 0x000fc40004000000 */
[C---:B------:R-:W-:Y:S02]  /*126a0*/  SEL R252, R251.reuse, R252, !P0 ;  /* 0x000000fcfbfc7207 */ /* 0x040fe40004000000 */
[----:B------:R-:W-:Y:S01]  /*126b0*/  SEL R24, R251, R24, !P0 ;  /* 0x00000018fb187207 */ /* 0x000fe20004000000 */
[----:B------:R-:W-:Y:S01]  /*126c0*/  IMAD R127, R127, UR71, RZ ;  /* 0x000000477f7f7c24 */ /* 0x000fe2000f8e02ff */
[C---:B------:R-:W-:Y:S01]  /*126d0*/  SEL R124, R251.reuse, R124, !P0 ;  /* 0x0000007cfb7c7207 */ /* 0x040fe20004000000 */
[----:B------:R-:W1:Y:S01]  /*126e0*/  LDCU UR45, c[0x0][0x3b0] ;  /* 0x00007600ff2d77ac */ /* 0x000e620008000800 */
[C---:B------:R-:W-:Y:S02]  /*126f0*/  SEL R23, R251.reuse, R23, !P0 ;  /* 0x00000017fb177207 */ /* 0x040fe40004000000 */
[C---:B------:R-:W-:Y:S01]  /*12700*/  SEL R22, R251.reuse, R22, !P0 ;  /* 0x00000016fb167207 */ /* 0x040fe20004000000 */
[----:B------:R-:W1:Y:S01]  /*12710*/  LDCU UR46, c[0x0][0x3b0] ;  /* 0x00007600ff2e77ac */ /* 0x000e620008000800 */
[C---:B------:R-:W-:Y:S01]  /*12720*/  SEL R21, R251.reuse, R21, !P0 ;  /* 0x00000015fb157207 */ /* 0x040fe20004000000 */
[----:B------:R-:W1:Y:S01]  /*12730*/  LDCU UR47, c[0x0][0x3b0] ;  /* 0x00007600ff2f77ac */ /* 0x000e620008000800 */
[----:B------:R-:W1:Y:S01]  /*12740*/  LDCU UR48, c[0x0][0x3b0] ;  /* 0x00007600ff3077ac */ /* 0x000e620008000800 */
[----:B------:R-:W1:Y:S01]  /*12750*/  LDCU UR49, c[0x0][0x3b0] ;  /* 0x00007600ff3177ac */ /* 0x000e620008000800 */
[----:B------:R-:W1:Y:S01]  /*12760*/  LDCU UR68, c[0x0][0x3b0] ;  /* 0x00007600ff4477ac */ /* 0x000e620008000800 */
[----:B------:R-:W1:Y:S01]  /*12770*/  LDCU UR69, c[0x0][0x3b0] ;  /* 0x00007600ff4577ac */ /* 0x000e620008000800 */
[----:B--2---:R-:W-:Y:S01]  /*12780*/  IMAD.MOV.U32 R84, RZ, RZ, R83 ;  /* 0x000000ffff547224 */ /* 0x004fe200078e0053 */
[----:B------:R-:W-:Y:S01]  /*12790*/  SEL R53, R251, R53, !P0 ;  /* 0x00000035fb357207 */ /* 0x000fe20004000000 */
[----:B------:R-:W-:Y:S01]  /*127a0*/  IMAD.MOV.U32 R83, RZ, RZ, R82 ;  /* 0x000000ffff537224 */ /* 0x000fe200078e0052 */
[----:B------:R-:W-:Y:S01]  /*127b0*/  MOV R82, R76 ;  /* 0x0000004c00527202 */ /* 0x000fe20000000f00 */
[----:B------:R-:W2:Y:S01]  /*127c0*/  LDCU UR50, c[0x0][0x3b0] ;  /* 0x00007600ff3277ac */ /* 0x000ea20008000800 */
[----:B------:R-:W2:Y:S04]  /*127d0*/  LDL.LU R76, [R1+0x240] ;  /* 0x00024000014c7983 */ /* 0x000ea80000300800 */
[----:B------:R-:W-:Y:S04]  /*127e0*/  STL [R1+0x4044], R99 ;  /* 0x0040446301007387 */ /* 0x000fe80000100800 */
[----:B------:R1:W-:Y:S02]  /*127f0*/  STL [R1+0x8c8], R93 ;  /* 0x0008c85d01007387 */ /* 0x0003e40000100800 */
[----:B-1----:R-:W-:Y:S01]  /*12800*/  IMAD.MOV.U32 R93, RZ, RZ, R88 ;  /* 0x000000ffff5d7224 */ /* 0x002fe200078e0058 */
[----:B------:R-:W-:Y:S01]  /*12810*/  MOV R88, R87 ;  /* 0x0000005700587202 */ /* 0x000fe20000000f00 */
[----:B------:R-:W-:-:S02]  /*12820*/  IMAD.MOV.U32 R87, RZ, RZ, R85 ;  /* 0x000000ffff577224 */ /* 0x000fc400078e0055 */
[----:B------:R-:W-:Y:S01]  /*12830*/  IMAD.MOV.U32 R85, RZ, RZ, R84 ;  /* 0x000000ffff557224 */ /* 0x000fe200078e0054 */
[----:B------:R-:W-:Y:S01]  /*12840*/  SEL R243, R251, R93, !P0 ;  /* 0x0000005dfbf37207 */ /* 0x000fe20004000000 */
[----:B------:R-:W-:Y:S01]  /*12850*/  IMAD R93, R244, UR51, RZ ;  /* 0x00000033f45d7c24 */ /* 0x000fe2000f8e02ff */
[----:B------:R-:W-:Y:S01]  /*12860*/  MOV R84, R83 ;  /* 0x0000005300547202 */ /* 0x000fe20000000f00 */
[----:B------:R-:W-:Y:S01]  /*12870*/  IMAD.MOV.U32 R83, RZ, RZ, R82 ;  /* 0x000000ffff537224 */ /* 0x000fe200078e0052 */
[----:B------:R-:W-:Y:S01]  /*12880*/  ISETP.GT.U32.AND P6, PT, R249, R240, PT ;  /* 0x000000f0f900720c */ /* 0x000fe20003fc4070 */
[----:B------:R-:W-:Y:S01]  /*12890*/  IMAD.MOV.U32 R82, RZ, RZ, R79 ;  /* 0x000000ffff527224 */ /* 0x000fe200078e004f */
[----:B------:R-:W-:Y:S01]  /*128a0*/  MOV R79, R54 ;  /* 0x00000036004f7202 */ /* 0x000fe20000000f00 */
[----:B------:R-:W-:Y:S01]  /*128b0*/  IMAD R53, R53, UR71, RZ ;  /* 0x0000004735357c24 */ /* 0x000fe2000f8e02ff */
[----:B------:R-:W2:Y:S01]  /*128c0*/  LDL.LU R54, [R1+0x26c] ;  /* 0x00026c0001367983 */ /* 0x000ea20000300800 */
[----:B------:R-:W-:Y:S01]  /*128d0*/  IMAD R33, R33, UR71, RZ ;  /* 0x0000004721217c24 */ /* 0x000fe2000f8e02ff */
[----:B------:R-:W-:Y:S01]  /*128e0*/  SEL R20, R251, R20, !P0 ;  /* 0x00000014fb147207 */ /* 0x000fe20004000000 */
[----:B------:R-:W-:Y:S01]  /*128f0*/  IMAD R32, R32, UR71, RZ ;  /* 0x0000004720207c24 */ /* 0x000fe2000f8e02ff */
[----:B------:R1:W-:Y:S01]  /*12900*/  STL [R1+0x8c4], R93 ;  /* 0x0008c45d01007387 */ /* 0x0003e20000100800 */
[----:B------:R-:W-:Y:S01]  /*12910*/  IMAD R31, R31, UR71, RZ ;  /* 0x000000471f1f7c24 */ /* 0x000fe2000f8e02ff */
[----:B------:R-:W2:Y:S01]  /*12920*/  LDCU UR51, c[0x0][0x3b0] ;  /* 0x00007600ff3377ac */ /* 0x000ea20008000800 */
[----:B-1----:R-:W-:Y:S01]  /*12930*/  IMAD.MOV.U32 R93, RZ, RZ, R88 ;  /* 0x000000ffff5d7224 */ /* 0x002fe200078e0058 */
[----:B------:R-:W-:Y:S01]  /*12940*/  MOV R88, R87 ;  /* 0x0000005700587202 */ /* 0x000fe20000000f00 */
[----:B------:R-:W-:-:S03]  /*12950*/  IMAD.MOV.U32 R87, RZ, RZ, R85 ;  /* 0x000000ffff577224 */ /* 0x000fc600078e0055 */
[----:B------:R-:W-:Y:S01]  /*12960*/  SEL R242, R251, R93, !P0 ;  /* 0x0000005dfbf27207 */ /* 0x000fe20004000000 */
[----:B------:R-:W-:Y:S01]  /*12970*/  IMAD R93, R243, UR52, RZ ;  /* 0x00000034f35d7c24 */ /* 0x000fe2000f8e02ff */
[C---:B------:R-:W-:Y:S01]  /*12980*/  SEL R244, R251.reuse, R88, !P0 ;  /* 0x00000058fbf47207 */ /* 0x040fe20004000000 */
[----:B------:R-:W-:Y:S01]  /*12990*/  IMAD.MOV.U32 R85, RZ, RZ, R83 ;  /* 0x000000ffff557224 */ /* 0x000fe200078e0053 */
[----:B------:R-:W-:Y:S01]  /*129a0*/  MOV R83, R82 ;  /* 0x0000005200537202 */ /* 0x000fe20000000f00 */
[----:B------:R-:W-:Y:S02]  /*129b0*/  IMAD.MOV.U32 R82, RZ, RZ, R81 ;  /* 0x000000ffff527224 */ /* 0x000fe400078e0051 */
[----:B------:R-:W-:Y:S01]  /*129c0*/  @!P6 IMAD.IADD R240, R240, 0x1, -R249 ;  /* 0x00000001f0f0e824 */ /* 0x000fe200078e0af9 */
[----:B------:R-:W2:Y:S01]  /*129d0*/  LDL.LU R81, [R1+0x278] ;  /* 0x0002780001517983 */ /* 0x000ea20000300800 */
[----:B------:R-:W-:Y:S01]  /*129e0*/  IMAD.HI.U32 R243, R250, R246, RZ ;  /* 0x000000f6faf37227 */ /* 0x000fe200078e00ff */
[----:B------:R-:W-:Y:S01]  /*129f0*/  SEL R79, R251, R79, !P0 ;  /* 0x0000004ffb4f7207 */ /* 0x000fe20004000000 */
[----:B------:R-:W1:Y:S01]  /*12a00*/  LDCU UR52, c[0x0][0x3b0] ;  /* 0x00007600ff3477ac */ /* 0x000e620008000800 */
[----:B------:R3:W-:Y:S01]  /*12a10*/  STL [R1+0x8c0], R93 ;  /* 0x0008c05d01007387 */ /* 0x0007e20000100800 */
[----:B------:R-:W-:-:S02]  /*12a20*/  IMAD.MOV.U32 R88, RZ, RZ, R87 ;  /* 0x000000ffff587224 */ /* 0x000fc400078e0057 */
[----:B------:R-:W-:Y:S02]  /*12a30*/  IMAD.MOV.U32 R87, RZ, RZ, R83 ;  /* 0x000000ffff577224 */ /* 0x000fe400078e0053 */
[----:B---3--:R-:W-:Y:S01]  /*12a40*/  IMAD R93, R242, UR53, RZ ;  /* 0x00000035f25d7c24 */ /* 0x008fe2000f8e02ff */
[----:B------:R-:W-:Y:S01]  /*12a50*/  MOV R83, R82 ;  /* 0x0000005200537202 */ /* 0x000fe20000000f00 */
[----:B------:R-:W-:Y:S01]  /*12a60*/  IMAD.MOV R242, RZ, RZ, -R243 ;  /* 0x000000fffff27224 */ /* 0x000fe200078e0af3 */
[----:B------:R-:W-:Y:S02]  /*12a70*/  MOV R98, R88 ;  /* 0x0000005800627202 */ /* 0x000fe40000000f00 */
[----:B------:R-:W-:Y:S01]  /*12a80*/  ISETP.GT.U32.AND P6, PT, R249, R240, PT ;  /* 0x000000f0f900720c */ /* 0x000fe20003fc4070 */
[----:B------:R3:W-:Y:S01]  /*12a90*/  STL [R1+0x554], R93 ;  /* 0x0005545d01007387 */ /* 0x0007e20000100800 */
[----:B------:R-:W-:Y:S01]  /*12aa0*/  IMAD.MOV.U32 R82, RZ, RZ, R67 ;  /* 0x000000ffff527224 */ /* 0x000fe200078e0043 */
[----:B------:R-:W1:Y:S01]  /*12ab0*/  LDCU UR53, c[0x0][0x3b0] ;  /* 0x00007600ff3577ac */ /* 0x000e620008000800 */
[----:B------:R-:W-:Y:S01]  /*12ac0*/  IMAD.MOV.U32 R67, RZ, RZ, R65 ;  /* 0x000000ffff437224 */ /* 0x000fe200078e0041 */
[----:B------:R-:W-:-:S02]  /*12ad0*/  MOV R65, R64 ;  /* 0x0000004000417202 */ /* 0x000fc40000000f00 */
[----:B---3--:R-:W-:-:S04]  /*12ae0*/  IADD3 R93, PT, PT, R11, 0x1d5, RZ ;  /* 0x000001d50b5d7810 */ /* 0x008fc80007ffe0ff */
[----:B------:R-:W-:Y:S01]  /*12af0*/  IABS R243, R93 ;  /* 0x0000005d00f37213 */ /* 0x000fe20000000000 */
[----:B------:R3:W-:Y:S04]  /*12b00*/  STL [R1+0x4040], R93 ;  /* 0x0040405d01007387 */ /* 0x0007e80000100800 */
[----:B------:R-:W2:Y:S04]  /*12b10*/  LDL.LU R64, [R1+0x2a0] ;  /* 0x0002a00001407983 */ /* 0x000ea80000300800 */
[----:B---3--:R-:W3:Y:S01]  /*12b20*/  LDL.LU R93, [R1+0x21c] ;  /* 0x00021c00015d7983 */ /* 0x008ee20000300800 */
[----:B------:R-:W-:-:S02]  /*12b30*/  IMAD.MOV.U32 R88, RZ, RZ, R87 ;  /* 0x000000ffff587224 */ /* 0x000fc400078e0057 */
[----:B------:R-:W-:Y:S01]  /*12b40*/  IMAD.MOV.U32 R87, RZ, RZ, R65 ;  /* 0x000000ffff577224 */ /* 0x000fe200078e0041 */
[----:B---3--:R-:W-:Y:S01]  /*12b50*/  SEL R245, R251, R93, !P0 ;  /* 0x0000005dfbf57207 */ /* 0x008fe20004000000 */
[----:B------:R-:W-:Y:S01]  /*12b60*/  IMAD R93, R244, UR54, RZ ;  /* 0x00000036f45d7c24 */ /* 0x000fe2000f8e02ff */
[----:B--2---:R-:W-:Y:S01]  /*12b70*/  MOV R65, R64 ;  /* 0x0000004000417202 */ /* 0x004fe20000000f00 */
[----:B------:R-:W-:Y:S01]  /*12b80*/  IMAD R246, R249, R242, R246 ;  /* 0x000000f2f9f67224 */ /* 0x000fe200078e02f6 */
[----:B------:R-:W-:Y:S01]  /*12b90*/  @!P6 IADD3 R240, PT, PT, R240, -R249, RZ ;  /* 0x800000f9f0f0e210 */ /* 0x000fe20007ffe0ff */
[----:B------:R-:W-:Y:S01]  /*12ba0*/  IMAD R79, R79, UR71, RZ ;  /* 0x000000474f4f7c24 */ /* 0x000fe2000f8e02ff */
[----:B------:R2:W-:Y:S01]  /*12bb0*/  STL [R1+0x550], R93 ;  /* 0x0005505d01007387 */ /* 0x0005e20000100800 */
[----:B------:R-:W-:Y:S01]  /*12bc0*/  IMAD.MOV.U32 R64, RZ, RZ, R62 ;  /* 0x000000ffff407224 */ /* 0x000fe200078e003e */
[C---:B------:R-:W-:Y:S01]  /*12bd0*/  SEL R76, R251.reuse, R76, !P0 ;  /* 0x0000004cfb4c7207 */ /* 0x040fe20004000000 */
[----:B------:R-:W-:Y:S01]  /*12be0*/  IMAD.MOV.U32 R62, RZ, RZ, R60 ;  /* 0x000000ffff3e7224 */ /* 0x000fe200078e003c */
[----:B------:R-:W-:Y:S01]  /*12bf0*/  SEL R54, R251, R54, !P0 ;  /* 0x00000036fb367207 */ /* 0x000fe20004000000 */
[----:B------:R-:W-:Y:S01]  /*12c00*/  IMAD R30, R30, UR71, RZ ;  /* 0x000000471e1e7c24 */ /* 0x000fe2000f8e02ff */
[----:B------:R-:W3:Y:S01]  /*12c10*/  LDCU UR54, c[0x0][0x3b0] ;  /* 0x00007600ff3677ac */ /* 0x000ee20008000800 */
[----:B--2---:R-:W-:-:S02]  /*12c20*/  IMAD R93, R245, UR55, RZ ;  /* 0x00000037f55d7c24 */ /* 0x004fc4000f8e02ff */
[----:B------:R-:W-:Y:S01]  /*12c30*/  IMAD.MOV.U32 R242, RZ, RZ, R243 ;  /* 0x000000fffff27224 */ /* 0x000fe200078e00f3 */
[----:B------:R-:W-:Y:S01]  /*12c40*/  ISETP.GT.U32.AND P6, PT, R249, R246, PT ;  /* 0x000000f6f900720c */ /* 0x000fe20003fc4070 */
[----:B------:R-:W-:Y:S01]  /*12c50*/  IMAD R76, R76, UR71, RZ ;  /* 0x000000474c4c7c24 */ /* 0x000fe2000f8e02ff */
[----:B------:R2:W-:Y:S01]  /*12c60*/  STL [R1+0x54c], R93 ;  /* 0x00054c5d01007387 */ /* 0x0005e20000100800 */
[----:B------:R-:W-:Y:S01]  /*12c70*/  IMAD R54, R54, UR71, RZ ;  /* 0x0000004736367c24 */ /* 0x000fe2000f8e02ff */
[----:B------:R-:W1:Y:S02]  /*12c80*/  LDCU UR55, c[0x0][0x3b0] ;  /* 0x00007600ff3777ac */ /* 0x000e640008000800 */
[----:B------:R-:W3:Y:S01]  /*12c90*/  LDL.LU R60, [R1+0x2b0] ;  /* 0x0002b000013c7983 */ /* 0x000ee20000300800 */
[----:B------:R-:W-:Y:S01]  /*12ca0*/  SEL R243, R251, R98, !P0 ;  /* 0x00000062fbf37207 */ /* 0x000fe20004000000 */
[----:B------:R-:W-:Y:S02]  /*12cb0*/  IMAD.MOV.U32 R98, RZ, RZ, R88 ;  /* 0x000000ffff627224 */ /* 0x000fe400078e0058 */
[----:B------:R-:W-:Y:S01]  /*12cc0*/  IMAD.MOV.U32 R88, RZ, RZ, R87 ;  /* 0x000000ffff587224 */ /* 0x000fe200078e0057 */
[----:B------:R-:W-:Y:S01]  /*12cd0*/  MOV R87, R62 ;  /* 0x0000003e00577202 */ /* 0x000fe20000000f00 */
[----:B------:R-:W-:Y:S01]  /*12ce0*/  IMAD.HI.U32 R244, R250, R242, RZ ;  /* 0x000000f2faf47227 */ /* 0x000fe200078e00ff */
[----:B--2---:R-:W-:-:S02]  /*12cf0*/  IADD3 R93, PT, PT, R11, 0x1d6, RZ ;  /* 0x000001d60b5d7810 */ /* 0x004fc40007ffe0ff */
[----:B------:R-:W-:Y:S01]  /*12d00*/  SEL R245, R251, R98, !P0 ;  /* 0x00000062fbf57207 */ /* 0x000fe20004000000 */
[----:B------:R-:W-:Y:S01]  /*12d10*/  IMAD R98, R243, UR56, RZ ;  /* 0x00000038f3627c24 */ /* 0x000fe2000f8e02ff */
[----:B------:R-:W2:Y:S01]  /*12d20*/  LDCU UR56, c[0x0][0x3b0] ;  /* 0x00007600ff3877ac */ /* 0x000ea20008000800 */
[----:B------:R-:W-:Y:S01]  /*12d30*/  IMAD.MOV R243, RZ, RZ, -R244 ;  /* 0x000000fffff37224 */ /* 0x000fe200078e0af4 */
[----:B------:R-:W-:Y:S01]  /*12d40*/  IABS R244, R93 ;  /* 0x0000005d00f47213 */ /* 0x000fe20000000000 */
[----:B---3--:R-:W-:Y:S02]  /*12d50*/  IMAD.MOV.U32 R62, RZ, RZ, R60 ;  /* 0x000000ffff3e7224 */ /* 0x008fe400078e003c */
[----:B------:R-:W-:Y:S02]  /*12d60*/  IMAD.MOV.U32 R60, RZ, RZ, R52 ;  /* 0x000000ffff3c7224 */ /* 0x000fe400078e0034 */
[----:B------:R-:W3:Y:S04]  /*12d70*/  LDL.LU R52, [R1+0x254] ;  /* 0x0002540001347983 */ /* 0x000ee80000300800 */
[----:B------:R1:W-:Y:S04]  /*12d80*/  STL [R1+0x403c], R93 ;  /* 0x00403c5d01007387 */ /* 0x0003e80000100800 */
[----:B------:R2:W-:Y:S04]  /*12d90*/  STL [R1+0x548], R98 ;  /* 0x0005486201007387 */ /* 0x0005e80000100800 */
[----:B-1----:R-:W3:Y:S01]  /*12da0*/  LDL.LU R93, [R1+0x228] ;  /* 0x00022800015d7983 */ /* 0x002ee20000300800 */
[----:B------:R-:W-:Y:S01]  /*12db0*/  IMAD R242, R249, R243, R242 ;  /* 0x000000f3f9f27224 */ /* 0x000fe200078e02f2 */
[----:B--2---:R-:W-:Y:S01]  /*12dc0*/  IADD3 R98, PT, PT, R11, 0x1d7, RZ ;  /* 0x000001d70b627810 */ /* 0x004fe20007ffe0ff */
[----:B------:R-:W-:-:S03]  /*12dd0*/  IMAD.MOV.U32 R243, RZ, RZ, R244 ;  /* 0x000000fffff37224 */ /* 0x000fc600078e00f4 */
[----:B------:R-:W-:Y:S02]  /*12de0*/  IABS R244, R98 ;  /* 0x0000006200f47213 */ /* 0x000fe40000000000 */
[----:B---3--:R-:W-:Y:S01]  /*12df0*/  SEL R247, R251, R93, !P0 ;  /* 0x0000005dfbf77207 */ /* 0x008fe20004000000 */
[----:B------:R-:W-:Y:S02]  /*12e00*/  IMAD R93, R245, UR57, RZ ;  /* 0x00000039f55d7c24 */ /* 0x000fe4000f8e02ff */
[----:B------:R-:W-:Y:S01]  /*12e10*/  @!P6 IMAD.IADD R246, R246, 0x1, -R249 ;  /* 0x00000001f6f6e824 */ /* 0x000fe200078e0af9 */
[----:B------:R-:W-:Y:S01]  /*12e20*/  SEL R60, R251, R60, !P0 ;  /* 0x0000003cfb3c7207 */ /* 0x000fe20004000000 */
[----:B------:R-:W-:Y:S01]  /*12e30*/  IMAD R29, R29, UR71, RZ ;  /* 0x000000471d1d7c24 */ /* 0x000fe2000f8e02ff */
[----:B------:R1:W-:Y:S01]  /*12e40*/  STL [R1+0x754], R93 ;  /* 0x0007545d01007387 */ /* 0x0003e20000100800 */
[----:B------:R-:W-:Y:S01]  /*12e50*/  SEL R52, R251, R52, !P0 ;  /* 0x00000034fb347207 */ /* 0x000fe20004000000 */
[----:B------:R-:W-:Y:S01]  /*12e60*/  IMAD R28, R28, UR71, RZ ;  /* 0x000000471c1c7c24 */ /* 0x000fe2000f8e02ff */
[----:B------:R-:W2:Y:S01]  /*12e70*/  LDCU UR57, c[0x0][0x3b0] ;  /* 0x00007600ff3977ac */ /* 0x000ea20008000800 */
[----:B-1----:R-:W-:Y:S01]  /*12e80*/  IMAD R93, R247, UR58, RZ ;  /* 0x0000003af75d7c24 */ /* 0x002fe2000f8e02ff */
[----:B------:R-:W-:Y:S01]  /*12e90*/  ISETP.GT.U32.AND P6, PT, R249, R246, PT ;  /* 0x000000f6f900720c */ /* 0x000fe20003fc4070 */
[----:B------:R-:W-:Y:S01]  /*12ea0*/  IMAD.HI.U32 R247, R250, R243, RZ ;  /* 0x000000f3faf77227 */ /* 0x000fe200078e00ff */
[----:B------:R-:W1:Y:S02]  /*12eb0*/  LDCU UR58, c[0x0][0x3b0] ;  /* 0x00007600ff3a77ac */ /* 0x000e640008000800 */
[----:B------:R-:W-:Y:S04]  /*12ec0*/  STL [R1+0x564], R93 ;  /* 0x0005645d01007387 */ /* 0x000fe80000100800 */
[----:B------:R3:W-:Y:S04]  /*12ed0*/  STL [R1+0x4038], R98 ;  /* 0x0040386201007387 */ /* 0x0007e80000100800 */
[----:B---3--:R-:W3:Y:S01]  /*12ee0*/  LDL.LU R98, [R1+0x22c] ;  /* 0x00022c0001627983 */ /* 0x008ee20000300800 */
[----:B------:R-:W-:-:S05]  /*12ef0*/  VIADD R93, R11, 0x1f9 ;  /* 0x000001f90b5d7836 */ /* 0x000fca0000000000 */
[----:B------:R-:W-:Y:S01]  /*12f00*/  STL [R1+0x4034], R93 ;  /* 0x0040345d01007387 */ /* 0x000fe20000100800 */
[----:B---3--:R-:W-:Y:S02]  /*12f10*/  SEL R245, R251, R98, !P0 ;  /* 0x00000062fbf57207 */ /* 0x008fe40004000000 */
[----:B------:R-:W-:Y:S01]  /*12f20*/  MOV R98, R88 ;  /* 0x0000005800627202 */ /* 0x000fe20000000f00 */
[----:B------:R-:W-:Y:S02]  /*12f30*/  IMAD.MOV.U32 R88, RZ, RZ, R87 ;  /* 0x000000ffff587224 */ /* 0x000fe400078e0057 */
[----:B------:R-:W-:Y:S01]  /*12f40*/  IMAD.MOV.U32 R87, RZ, RZ, R85 ;  /* 0x000000ffff577224 */ /* 0x000fe200078e0055 */
[----:B------:R-:W-:Y:S01]  /*12f50*/  MOV R85, R84 ;  /* 0x0000005400557202 */ /* 0x000fe20000000f00 */
[----:B------:R-:W-:Y:S02]  /*12f60*/  IMAD.MOV.U32 R84, RZ, RZ, R83 ;  /* 0x000000ffff547224 */ /* 0x000fe400078e0053 */
[----:B------:R-:W-:Y:S01]  /*12f70*/  IMAD.MOV.U32 R83, RZ, RZ, R82 ;  /* 0x000000ffff537224 */ /* 0x000fe200078e0052 */
[----:B------:R-:W-:Y:S01]  /*12f80*/  MOV R82, R81 ;  /* 0x0000005100527202 */ /* 0x000fe20000000f00 */
[----:B------:R-:W-:-:S02]  /*12f90*/  IMAD.MOV.U32 R81, RZ, RZ, R77 ;  /* 0x000000ffff517224 */ /* 0x000fc400078e004d */
[----:B------:R-:W3:Y:S01]  /*12fa0*/  LDL.LU R77, [R1+0x294] ;  /* 0x00029400014d7983 */ /* 0x000ee20000300800 */
[----:B------:R-:W-:Y:S02]  /*12fb0*/  SEL R98, R251, R98, !P0 ;  /* 0x00000062fb627207 */ /* 0x000fe40004000000 */
[----:B------:R-:W-:Y:S01]  /*12fc0*/  IABS R100, R93 ;  /* 0x0000005d00647213 */ /* 0x000fe20000000000 */
[----:B------:R-:W-:Y:S02]  /*12fd0*/  IMAD R106, R245, UR59, RZ ;  /* 0x0000003bf56a7c24 */ /* 0x000fe4000f8e02ff */
[----:B------:R-:W-:Y:S01]  /*12fe0*/  @!P6 IMAD.IADD R246, R246, 0x1, -R249 ;  /* 0x00000001f6f6e824 */ /* 0x000fe200078e0af9 */
[----:B------:R-:W-:Y:S01]  /*12ff0*/  MOV R245, R100 ;  /* 0x0000006400f57202 */ /* 0x000fe20000000f00 */
[----:B------:R-:W-:Y:S01]  /*13000*/  IMAD R98, R98, UR60, RZ ;  /* 0x0000003c62627c24 */ /* 0x000fe2000f8e02ff */
[----:B------:R-:W-:Y:S01]  /*13010*/  STL [R1+0x560], R106 ;  /* 0x0005606a01007387 */ /* 0x000fe20000100800 */
[----:B------:R-:W-:Y:S01]  /*13020*/  IMAD.MOV.U32 R100, RZ, RZ, R88 ;  /* 0x000000ffff647224 */ /* 0x000fe200078e0058 */
[----:B------:R-:W-:Y:S01]  /*13030*/  ISETP.GE.AND P6, PT, R99, RZ, PT ;  /* 0x000000ff6300720c */ /* 0x000fe20003fc6270 */
[----:B------:R-:W-:Y:S01]  /*13040*/  IMAD.MOV.U32 R88, RZ, RZ, R87 ;  /* 0x000000ffff587224 */ /* 0x000fe200078e0057 */
[----:B------:R-:W-:Y:S01]  /*13050*/  MOV R87, R85 ;  /* 0x0000005500577202 */ /* 0x000fe20000000f00 */
[----:B------:R-:W-:Y:S01]  /*13060*/  IMAD.MOV.U32 R85, RZ, RZ, R84 ;  /* 0x000000ffff557224 */ /* 0x000fe200078e0054 */
[----:B------:R1:W-:Y:S01]  /*13070*/  STL [R1+0x55c], R98 ;  /* 0x00055c6201007387 */ /* 0x0003e20000100800 */
[----:B------:R-:W-:Y:S01]  /*13080*/  IMAD.MOV.U32 R84, RZ, RZ, R83 ;  /* 0x000000ffff547224 */ /* 0x000fe200078e0053 */
[----:B------:R-:W-:Y:S01]  /*13090*/  MOV R83, R82 ;  /* 0x0000005200537202 */ /* 0x000fe20000000f00 */
[----:B------:R-:W-:Y:S01]  /*130a0*/  IMAD.MOV R247, RZ, RZ, -R247 ;  /* 0x000000fffff77224 */ /* 0x000fe200078e0af7 */
[----:B------:R-:W-:Y:S01]  /*130b0*/  SEL R81, R251, R81, !P0 ;  /* 0x00000051fb517207 */ /* 0x000fe20004000000 */
[----:B------:R-:W-:Y:S01]  /*130c0*/  IMAD R60, R60, UR71, RZ ;  /* 0x000000473c3c7c24 */ /* 0x000fe2000f8e02ff */
[----:B------:R-:W2:Y:S01]  /*130d0*/  LDCU UR59, c[0x0][0x3b0] ;  /* 0x00007600ff3b77ac */ /* 0x000ea20008000800 */
[----:B-1----:R-:W-:Y:S01]  /*130e0*/  IMAD.HI.U32 R98, R250, R245, RZ ;  /* 0x000000f5fa627227 */ /* 0x002fe200078e00ff */
[----:B------:R-:W1:Y:S03]  /*130f0*/  LDCU UR60, c[0x0][0x3b0] ;  /* 0x00007600ff3c77ac */ /* 0x000e660008000800 */
[----:B------:R-:W-:-:S02]  /*13100*/  IMAD.MOV R99, RZ, RZ, -R98 ;  /* 0x000000ffff637224 */ /* 0x000fc400078e0a62 */
[----:B---3--:R-:W-:Y:S02]  /*13110*/  IMAD.MOV.U32 R82, RZ, RZ, R77 ;  /* 0x000000ffff527224 */ /* 0x008fe400078e004d */
[----:B------:R-:W-:Y:S01]  /*13120*/  IMAD.MOV.U32 R77, RZ, RZ, R67 ;  /* 0x000000ffff4d7224 */ /* 0x000fe200078e0043 */
[----:B------:R-:W-:Y:S01]  /*13130*/  MOV R67, R66 ;  /* 0x0000004200437202 */ /* 0x000fe20000000f00 */
[----:B------:R-:W-:Y:S02]  /*13140*/  IMAD.MOV.U32 R66, RZ, RZ, R65 ;  /* 0x000000ffff427224 */ /* 0x000fe400078e0041 */
[----:B------:R-:W3:Y:S04]  /*13150*/  LDL.LU R65, [R1+0x2b8] ;  /* 0x0002b80001417983 */ /* 0x000ee80000300800 */
[----:B------:R-:W2:Y:S01]  /*13160*/  LDL.LU R98, [R1+0x238] ;  /* 0x0002380001627983 */ /* 0x000ea20000300800 */
[----:B------:R-:W-:-:S05]  /*13170*/  SEL R100, R251, R100, !P0 ;  /* 0x00000064fb647207 */ /* 0x000fca0004000000 */
[----:B------:R-:W-:Y:S02]  /*13180*/  IMAD R100, R100, UR61, RZ ;  /* 0x0000003d64647c24 */ /* 0x000fe4000f8e02ff */
[C---:B------:R-:W-:Y:S02]  /*13190*/  IMAD R245, R249.reuse, R99, R245 ;  /* 0x00000063f9f57224 */ /* 0x040fe400078e02f5 */
[----:B------:R-:W-:Y:S01]  /*131a0*/  IMAD R243, R249, R247, R243 ;  /* 0x000000f7f9f37224 */ /* 0x000fe200078e02f3 */
[----:B------:R-:W-:Y:S01]  /*131b0*/  STL [R1+0x544], R100 ;  /* 0x0005446401007387 */ /* 0x000fe20000100800 */
[----:B------:R-:W-:Y:S01]  /*131c0*/  VIADD R99, R11, 0x1d8 ;  /* 0x000001d80b637836 */ /* 0x000fe20000000000 */
[C---:B------:R-:W-:Y:S02]  /*131d0*/  SEL R82, R251.reuse, R82, !P0 ;  /* 0x00000052fb527207 */ /* 0x040fe40004000000 */
[----:B--2---:R-:W-:Y:S01]  /*131e0*/  SEL R98, R251, R98, !P0 ;  /* 0x00000062fb627207 */ /* 0x004fe20004000000 */
[----:B------:R-:W-:Y:S01]  /*131f0*/  IMAD R81, R81, UR71, RZ ;  /* 0x0000004751517c24 */ /* 0x000fe2000f8e02ff */
[----:B------:R-:W2:Y:S03]  /*13200*/  LDCU UR61, c[0x0][0x3b0] ;  /* 0x00007600ff3d77ac */ /* 0x000ea60008000800 */
[----:B------:R-:W-:Y:S01]  /*13210*/  IMAD R98, R98, UR62, RZ ;  /* 0x0000003e62627c24 */ /* 0x000fe2000f8e02ff */
[----:B------:R-:W1:Y:S04]  /*13220*/  LDCU UR62, c[0x0][0x3b0] ;  /* 0x00007600ff3e77ac */ /* 0x000e680008000800 */
[----:B------:R2:W-:Y:S02]  /*13230*/  STL [R1+0x540], R98 ;  /* 0x0005406201007387 */ /* 0x0005e40000100800 */
[----:B--2---:R-:W-:Y:S01]  /*13240*/  IMAD.MOV.U32 R98, RZ, RZ, R88 ;  /* 0x000000ffff627224 */ /* 0x004fe200078e0058 */
[----:B------:R-:W-:Y:S01]  /*13250*/  MOV R88, R85 ;  /* 0x0000005500587202 */ /* 0x000fe20000000f00 */
[----:B------:R-:W-:-:S02]  /*13260*/  IMAD.MOV.U32 R85, RZ, RZ, R83 ;  /* 0x000000ffff557224 */ /* 0x000fc400078e0053 */
[----:B------:R-:W-:Y:S01]  /*13270*/  IMAD.MOV.U32 R83, RZ, RZ, R77 ;  /* 0x000000ffff537224 */ /* 0x000fe200078e004d */
[----:B------:R-:W-:Y:S01]  /*13280*/  MOV R77, R67 ;  /* 0x00000043004d7202 */ /* 0x000fe20000000f00 */
[----:B---3--:R-:W-:Y:S02]  /*13290*/  IMAD.MOV.U32 R67, RZ, RZ, R65 ;  /* 0x000000ffff437224 */ /* 0x008fe400078e0041 */
[----:B------:R-:W-:Y:S01]  /*132a0*/  IMAD.MOV.U32 R65, RZ, RZ, R64 ;  /* 0x000000ffff417224 */ /* 0x000fe200078e0040 */
[----:B------:R-:W-:Y:S01]  /*132b0*/  MOV R64, R63 ;  /* 0x0000003f00407202 */ /* 0x000fe20000000f00 */
[----:B------:R-:W-:Y:S02]  /*132c0*/  IMAD.MOV.U32 R63, RZ, RZ, R51 ;  /* 0x000000ffff3f7224 */ /* 0x000fe400078e0033 */
[----:B------:R-:W-:Y:S01]  /*132d0*/  IMAD.MOV.U32 R51, RZ, RZ, R18 ;  /* 0x000000ffff337224 */ /* 0x000fe200078e0012 */
[----:B------:R-:W-:Y:S02]  /*132e0*/  MOV R18, R246 ;  /* 0x000000f600127202 */ /* 0x000fe40000000f00 */
[----:B------:R-:W-:Y:S01]  /*132f0*/  SEL R246, R251, R98, !P0 ;  /* 0x00000062fbf67207 */ /* 0x000fe20004000000 */
[----:B------:R-:W-:Y:S01]  /*13300*/  VIADD R98, R11, 0x1da ;  /* 0x000001da0b627836 */ /* 0x000fe20000000000 */
[----:B------:R-:W-:Y:S03]  /*13310*/  STL [R1+0x4030], R99 ;  /* 0x0040306301007387 */ /* 0x000fe60000100800 */
[----:B------:R-:W-:Y:S01]  /*13320*/  IMAD R100, R246, UR63, RZ ;  /* 0x0000003ff6647c24 */ /* 0x000fe2000f8e02ff */
[----:B------:R-:W-:Y:S01]  /*13330*/  STL [R1+0x402c], R98 ;  /* 0x00402c6201007387 */ /* 0x000fe20000100800 */
[----:B------:R-:W-:Y:S01]  /*13340*/  @!P6 IADD3 R18, PT, PT, -R18, RZ, RZ ;  /* 0x000000ff1212e210 */ /* 0x000fe20007ffe1ff */
[----:B------:R-:W-:Y:S01]  /*13350*/  IMAD.HI.U32 R247, R250, R244, RZ ;  /* 0x000000f4faf77227 */ /* 0x000fe200078e00ff */
[----:B------:R-:W-:Y:S01]  /*13360*/  IABS R246, R99 ;  /* 0x0000006300f67213 */ /* 0x000fe20000000000 */
[----:B------:R-:W-:Y:S01]  /*13370*/  STL [R1+0x534], R100 ;  /* 0x0005346401007387 */ /* 0x000fe20000100800 */
[----:B------:R-:W2:Y:S03]  /*13380*/  LDCU UR63, c[0x0][0x3b0] ;  /* 0x00007600ff3f77ac */ /* 0x000ea60008000800 */
[----:B------:R3:W-:Y:S02]  /*13390*/  STL [R1+0x530], R97 ;  /* 0x0005306101007387 */ /* 0x0007e40000100800 */
[----:B---3--:R-:W-:-:S02]  /*133a0*/  SEL R97, R251, R94, !P0 ;  /* 0x0000005efb617207 */ /* 0x008fc40004000000 */
[----:B------:R3:W-:Y:S03]  /*133b0*/  STL [R1+0x52c], R95 ;  /* 0x00052c5f01007387 */ /* 0x0007e60000100800 */
[----:B------:R-:W-:Y:S01]  /*133c0*/  IMAD R97, R97, UR66, RZ ;  /* 0x0000004261617c24 */ /* 0x000fe2000f8e02ff */
[----:B------:R-:W-:Y:S01]  /*133d0*/  ISETP.GT.U32.AND P6, PT, R249, R245, PT ;  /* 0x000000f5f900720c */ /* 0x000fe20003fc4070 */
[----:B------:R-:W-:Y:S01]  /*133e0*/  IMAD R82, R82, UR71, RZ ;  /* 0x0000004752527c24 */ /* 0x000fe2000f8e02ff */
[----:B------:R-:W-:Y:S01]  /*133f0*/  IADD3 R247, PT, PT, -R247, RZ, RZ ;  /* 0x000000fff7f77210 */ /* 0x000fe20007ffe1ff */
[----:B------:R-:W-:Y:S01]  /*13400*/  IMAD R52, R52, UR71, RZ ;  /* 0x0000004734347c24 */ /* 0x000fe2000f8e02ff */
[----:B------:R-:W-:Y:S01]  /*13410*/  STL [R1+0x528], R97 ;  /* 0x0005286101007387 */ /* 0x000fe20000100800 */
[----:B---3--:R-:W-:-:S04]  /*13420*/  IMAD.HI.U32 R95, R250, R246, RZ ;  /* 0x000000f6fa5f7227 */ /* 0x008fc800078e00ff */
[----:B------:R-:W-:Y:S01]  /*13430*/  IMAD R27, R27, UR71, RZ ;  /* 0x000000471b1b7c24 */ /* 0x000fe2000f8e02ff */
[----:B------:R-:W-:Y:S01]  /*13440*/  STL [R1+0x53c], R96 ;  /* 0x00053c6001007387 */ /* 0x000fe20000100800 */
[----:B------:R-:W-:Y:S02]  /*13450*/  IMAD R26, R26, UR71, RZ ;  /* 0x000000471a1a7c24 */ /* 0x000fe4000f8e02ff */
[----:B------:R-:W-:Y:S01]  /*13460*/  IMAD R25, R25, UR71, RZ ;  /* 0x0000004719197c24 */ /* 0x000fe2000f8e02ff */
[----:B------:R3:W-:Y:S01]  /*13470*/  STL [R1+0x524], R92 ;  /* 0x0005245c01007387 */ /* 0x0007e20000100800 */
[----:B------:R-:W-:Y:S02]  /*13480*/  IMAD R16, R16, UR71, RZ ;  /* 0x0000004710107c24 */ /* 0x000fe4000f8e02ff */
[----:B------:R-:W-:Y:S02]  /*13490*/  IMAD R15, R15, UR71, RZ ;  /* 0x000000470f0f7c24 */ /* 0x000fe4000f8e02ff */
[----:B------:R-:W-:-:S02]  /*134a0*/  IMAD R14, R14, UR71, RZ ;  /* 0x000000470e0e7c24 */ /* 0x000fc4000f8e02ff */
[----:B------:R-:W-:Y:S02]  /*134b0*/  IMAD R13, R13, UR71, RZ ;  /* 0x000000470d0d7c24 */ /* 0x000fe4000f8e02ff */
[----:B------:R-:W-:Y:S01]  /*134c0*/  IMAD R12, R12, UR71, RZ ;  /* 0x000000470c0c7c24 */ /* 0x000fe2000f8e02ff */
[----:B---3--:R-:W-:Y:S01]  /*134d0*/  SEL R92, R251, R89, !P0 ;  /* 0x00000059fb5c7207 */ /* 0x008fe20004000000 */
[----:B------:R-:W-:Y:S02]  /*134e0*/  IMAD.MOV.U32 R89, RZ, RZ, R88 ;  /* 0x000000ffff597224 */ /* 0x000fe400078e0058 */
[----:B------:R-:W-:Y:S02]  /*134f0*/  IMAD R10, R10, UR71, RZ ;  /* 0x000000470a0a7c24 */ /* 0x000fe4000f8e02ff */
[----:B------:R-:W-:Y:S02]  /*13500*/  IMAD R9, R9, UR71, RZ ;  /* 0x0000004709097c24 */ /* 0x000fe4000f8e02ff */
[----:B------:R-:W-:-:S02]  /*13510*/  IMAD R8, R8, UR71, RZ ;  /* 0x0000004708087c24 */ /* 0x000fc4000f8e02ff */
[----:B------:R-:W-:Y:S02]  /*13520*/  IMAD R7, R7, UR71, RZ ;  /* 0x0000004707077c24 */ /* 0x000fe4000f8e02ff */
[----:B------:R-:W-:Y:S02]  /*13530*/  IMAD R2, R2, UR71, RZ ;  /* 0x0000004702027c24 */ /* 0x000fe4000f8e02ff */
[----:B------:R-:W-:Y:S02]  /*13540*/  IMAD R6, R6, UR71, RZ ;  /* 0x0000004706067c24 */ /* 0x000fe4000f8e02ff */
[----:B------:R-:W-:Y:S02]  /*13550*/  IMAD R5, R5, UR71, RZ ;  /* 0x0000004705057c24 */ /* 0x000fe4000f8e02ff */
[----:B------:R-:W-:Y:S02]  /*13560*/  IMAD R4, R4, UR71, RZ ;  /* 0x0000004704047c24 */ /* 0x000fe4000f8e02ff */
[----:B------:R-:W-:-:S02]  /*13570*/  IMAD R3, R3, UR71, RZ ;  /* 0x0000004703037c24 */ /* 0x000fc4000f8e02ff */
[----:B------:R-:W-:Y:S02]  /*13580*/  IMAD R0, R0, UR71, RZ ;  /* 0x0000004700007c24 */ /* 0x000fe4000f8e02ff */
[----:B------:R-:W-:Y:S02]  /*13590*/  IMAD R252, R252, UR71, RZ ;  /* 0x00000047fcfc7c24 */ /* 0x000fe4000f8e02ff */
[----:B------:R-:W-:Y:S01]  /*135a0*/  IMAD R24, R24, UR71, RZ ;  /* 0x0000004718187c24 */ /* 0x000fe2000f8e02ff */
[----:B------:R-:W-:Y:S01]  /*135b0*/  SEL R18, R251, R18, !P0 ;  /* 0x00000012fb127207 */ /* 0x000fe20004000000 */
[----:B------:R-:W-:Y:S01]  /*135c0*/  IMAD.MOV.U32 R88, RZ, RZ, R87 ;  /* 0x000000ffff587224 */ /* 0x000fe200078e0057 */
[----:B------:R-:W-:Y:S01]  /*135d0*/  MOV R87, R85 ;  /* 0x0000005500577202 */ /* 0x000fe20000000f00 */
[----:B------:R-:W-:Y:S01]  /*135e0*/  IMAD.MOV.U32 R85, RZ, RZ, R84 ;  /* 0x000000ffff557224 */ /* 0x000fe200078e0054 */
[----:B------:R-:W3:Y:S01]  /*135f0*/  LDCU UR66, c[0x0][0x3b0] ;  /* 0x00007600ff4277ac */ /* 0x000ee20008000800 */
[----:B------:R-:W-:Y:S01]  /*13600*/  IMAD.MOV.U32 R84, RZ, RZ, R83 ;  /* 0x000000ffff547224 */ /* 0x000fe200078e0053 */
[----:B------:R-:W-:Y:S01]  /*13610*/  MOV R83, R77 ;  /* 0x0000004d00537202 */ /* 0x000fe20000000f00 */
[----:B------:R-:W-:-:S02]  /*13620*/  IMAD.MOV.U32 R77, RZ, RZ, R57 ;  /* 0x000000ffff4d7224 */ /* 0x000fc400078e0039 */
[----:B------:R-:W-:Y:S01]  /*13630*/  IMAD.MOV.U32 R57, RZ, RZ, R19 ;  /* 0x000000ffff397224 */ /* 0x000fe200078e0013 */
[----:B------:R-:W-:Y:S01]  /*13640*/  IADD3 R19, PT, PT, R11, 0x1dc, RZ ;  /* 0x000001dc0b137810 */ /* 0x000fe20007ffe0ff */
[----:B------:R-:W-:Y:S01]  /*13650*/  IMAD R92, R92, UR67, RZ ;  /* 0x000000435c5c7c24 */ /* 0x000fe2000f8e02ff */
[----:B------:R-:W1:Y:S03]  /*13660*/  LDCU UR67, c[0x0][0x3b0] ;  /* 0x00007600ff4377ac */ /* 0x000e660008000800 */
[----:B------:R-:W-:Y:S04]  /*13670*/  STL [R1+0x4028], R19 ;  /* 0x0040281301007387 */ /* 0x000fe80000100800 */
[----:B------:R-:W-:Y:S04]  /*13680*/  STL [R1+0x520], R92 ;  /* 0x0005205c01007387 */ /* 0x000fe80000100800 */
[----:B------:R-:W-:Y:S04]  /*13690*/  STL [R1+0x444], R91 ;  /* 0x0004445b01007387 */ /* 0x000fe80000100800 */
[----:B------:R1:W-:Y:S04]  /*136a0*/  STL [R1+0x440], R90 ;  /* 0x0004405a01007387 */ /* 0x0003e80000100800 */
[----:B-1----:R-:W2:Y:S01]  /*136b0*/  LDL.LU R90, [R1+0x244] ;  /* 0x00024400015a7983 */ /* 0x002ea20000300800 */
[----:B------:R-:W-:-:S05]  /*136c0*/  @!P6 IMAD.IADD R245, R245, 0x1, -R249 ;  /* 0x00000001f5f5e824 */ /* 0x000fca00078e0af9 */
[----:B------:R-:W-:-:S13]  /*136d0*/  ISETP.GT.U32.AND P6, PT, R249, R245, PT ;  /* 0x000000f5f900720c */ /* 0x000fda0003fc4070 */
[----:B------:R-:W-:Y:S01]  /*136e0*/  @!P6 IMAD.IADD R245, R245, 0x1, -R249 ;  /* 0x00000001f5f5e824 */ /* 0x000fe200078e0af9 */
[----:B------:R-:W-:-:S13]  /*136f0*/  ISETP.GE.AND P6, PT, R93, RZ, PT ;  /* 0x000000ff5d00720c */ /* 0x000fda0003fc6270 */
[----:B------:R-:W-:Y:S01]  /*13700*/  @!P6 IMAD.MOV R245, RZ, RZ, -R245 ;  /* 0x000000fffff5e224 */ /* 0x000fe200078e0af5 */
[----:B------:R-:W-:Y:S02]  /*13710*/  ISETP.GE.AND P6, PT, R86, RZ, PT ;  /* 0x000000ff5600720c */ /* 0x000fe40003fc6270 */
        /* <DEDUP_REMOVED lines=8> */
[----:B------:R-:W-:Y:S01]  /*137a0*/  IMAD.MOV.U32 R67, RZ, RZ, R66 ;  /* 0x000000ffff437224 */ /* 0x000fe200078e0042 */
[----:B------:R-:W-:Y:S01]  /*137b0*/  MOV R66, R65 ;  /* 0x0000004100427202 */ /* 0x000fe20000000f00 */
[----:B------:R-:W-:Y:S02]  /*137c0*/  IMAD.MOV.U32 R65, RZ, RZ, R64 ;  /* 0x000000ffff417224 */ /* 0x000fe400078e0040 */
[----:B------:R-:W-:Y:S01]  /*137d0*/  IMAD.MOV.U32 R64, RZ, RZ, R63 ;  /* 0x000000ffff407224 */ /* 0x000fe200078e003f */
[----:B------:R-:W-:Y:S01]  /*137e0*/  MOV R63, R62 ;  /* 0x0000003e003f7202 */ /* 0x000fe20000000f00 */
[----:B----4-:R-:W-:Y:S01]  /*137f0*/  IMAD.MOV.U32 R62, RZ, RZ, R17 ;  /* 0x000000ffff3e7224 */ /* 0x010fe200078e0011 */
[----:B--2---:R-:W-:Y:S01]  /*13800*/  SEL R106, R251, R90, !P0 ;  /* 0x0000005afb6a7207 */ /* 0x004fe20004000000 */
        /* <DEDUP_REMOVED lines=8> */
[----:B------:R-:W-:Y:S01]  /*13890*/  IMAD.MOV.U32 R77, RZ, RZ, R67 ;  /* 0x000000ffff4d7224 */ /* 0x000fe200078e0043 */
[----:B------:R-:W-:Y:S01]  /*138a0*/  MOV R91, R90 ;  /* 0x0000005a005b7202 */ /* 0x000fe20000000f00 */
        /* <DEDUP_REMOVED lines=12> */
[----:B------:R-:W-:Y:S02]  /*13970*/  IMAD.MOV.U32 R61, RZ, RZ, R51 ;  /* 0x000000ffff3d7224 */ /* 0x000fe400078e0033 */
[----:B------:R-:W-:Y:S01]  /*13980*/  IMAD.MOV.U32 R84, RZ, RZ, R83 ;  /* 0x000000ffff547224 */ /* 0x000fe200078e0053 */
[----:B------:R-:W2:Y:S01]  /*13990*/  LDL.LU R51, [R1+0x248] ;  /* 0x0002480001337983 */ /* 0x000ea20000300800 */
[----:B------:R-:W-:-:S03]  /*139a0*/  IMAD.MOV.U32 R83, RZ, RZ, R77 ;  /* 0x000000ffff537224 */ /* 0x000fc600078e004d */
[----:B------:R-:W4:Y:S04]  /*139b0*/  LDL.LU R77, [R1+0x24c] ;  /* 0x00024c00014d7983 */ /* 0x000f280000300800 */
[----:B------:R-:W2:Y:S01]  /*139c0*/  LDL.LU R92, [R1+0x250] ;  /* 0x00025000015c7983 */ /* 0x000ea20000300800 */
[C---:B------:R-:W-:Y:S02]  /*139d0*/  SEL R112, R251.reuse, R88, !P0 ;  /* 0x00000058fb707207 */ /* 0x040fe40004000000 */
[----:B------:R-:W-:Y:S01]  /*139e0*/  MOV R118, R62 ;  /* 0x0000003e00767202 */ /* 0x000fe20000000f00 */
[----:B------:R-:W3:Y:S01]  /*139f0*/  LDL.LU R88, [R1+0x3cc] ;  /* 0x0003cc0001587983 */ /* 0x000ee20000300800 */
[----:B------:R-:W-:-:S03]  /*13a00*/  SEL R111, R251, R89, !P0 ;  /* 0x00000059fb6f7207 */ /* 0x000fc60004000000 */
[----:B------:R-:W3:Y:S01]  /*13a10*/  LDL.LU R119, [R1+0x3d0] ;  /* 0x0003d00001777983 */ /* 0x000ee20000300800 */
[----:B------:R-:W-:-:S03]  /*13a20*/  SEL R110, R251, R86, !P0 ;  /* 0x00000056fb6e7207 */ /* 0x000fc60004000000 */
[----:B------:R-:W3:Y:S01]  /*13a30*/  LDL.LU R62, [R1+0x3d4] ;  /* 0x0003d400013e7983 */ /* 0x000ee20000300800 */
[C---:B------:R-:W-:Y:S01]  /*13a40*/  SEL R113, R251.reuse, R87, !P0 ;  /* 0x00000057fb717207 */ /* 0x040fe20004000000 */
[----:B------:R-:W-:Y:S02]  /*13a50*/  IMAD.MOV.U32 R87, RZ, RZ, R63 ;  /* 0x000000ffff577224 */ /* 0x000fe400078e003f */
[----:B------:R-:W3:Y:S01]  /*13a60*/  LDL.LU R89, [R1+0x3dc] ;  /* 0x0003dc0001597983 */ /* 0x000ee20000300800 */
[----:B------:R-:W-:-:S03]  /*13a70*/  SEL R109, R251, R90, !P0 ;  /* 0x0000005afb6d7207 */ /* 0x000fc60004000000 */
[----:B------:R-:W3:Y:S04]  /*13a80*/  LDL.LU R120, [R1+0x3e0] ;  /* 0x0003e00001787983 */ /* 0x000ee80000300800 */
[----:B------:R-:W3:Y:S04]  /*13a90*/  LDL.LU R86, [R1+0x3e4] ;  /* 0x0003e40001567983 */ /* 0x000ee80000300800 */
[----:B------:R-:W3:Y:S04]  /*13aa0*/  LDL.LU R63, [R1+0x3ec] ;  /* 0x0003ec00013f7983 */ /* 0x000ee80000300800 */
[----:B------:R-:W3:Y:S04]  /*13ab0*/  LDL.LU R90, [R1+0x3f4] ;  /* 0x0003f400015a7983 */ /* 0x000ee80000300800 */
[----:B------:R-:W3:Y:S01]  /*13ac0*/  LDL.LU R121, [R1+0x3f8] ;  /* 0x0003f80001797983 */ /* 0x000ee20000300800 */
[----:B------:R-:W-:Y:S01]  /*13ad0*/  IMAD R244, R249, R247, R244 ;  /* 0x000000f7f9f47224 */ /* 0x000fe200078e02f4 */
[----:B------:R-:W-:-:S02]  /*13ae0*/  IABS R247, R98 ;  /* 0x0000006200f77213 */ /* 0x000fc40000000000 */
[C---:B------:R-:W-:Y:S02]  /*13af0*/  SEL R115, R251.reuse, R64, !P0 ;  /* 0x00000040fb737207 */ /* 0x040fe40004000000 */
[C---:B------:R-:W-:Y:S01]  /*13b00*/  SEL R108, R251.reuse, R91, !P0 ;  /* 0x0000005bfb6c7207 */ /* 0x040fe20004000000 */
[----:B------:R-:W-:Y:S01]  /*13b10*/  IMAD.HI.U32 R94, R250, R247, RZ ;  /* 0x000000f7fa5e7227 */ /* 0x000fe200078e00ff */
[----:B------:R-:W-:Y:S01]  /*13b20*/  MOV R96, R84 ;  /* 0x0000005400607202 */ /* 0x000fe20000000f00 */
[----:B------:R-:W4:Y:S01]  /*13b30*/  LDL.LU R64, [R1+0x3fc] ;  /* 0x0003fc0001407983 */ /* 0x000f220000300800 */
[----:B------:R-:W-:Y:S01]  /*13b40*/  SEL R84, R251, R65, !P0 ;  /* 0x00000041fb547207 */ /* 0x000fe20004000000 */
[----:B------:R-:W-:Y:S01]  /*13b50*/  IMAD.MOV R95, RZ, RZ, -R95 ;  /* 0x000000ffff5f7224 */ /* 0x000fe200078e0a5f */
[----:B------:R-:W-:Y:S01]  /*13b60*/  IADD3 R94, PT, PT, -R94, RZ, RZ ;  /* 0x000000ff5e5e7210 */ /* 0x000fe20007ffe1ff */
[----:B------:R-:W4:Y:S01]  /*13b70*/  LDL.LU R91, [R1+0x404] ;  /* 0x00040400015b7983 */ /* 0x000f220000300800 */
[----:B------:R-:W-:-:S03]  /*13b80*/  IMAD.MOV.U32 R98, RZ, RZ, R66 ;  /* 0x000000ffff627224 */ /* 0x000fc600078e0042 */
[----:B------:R-:W4:Y:S01]  /*13b90*/  LDL.LU R65, [R1+0x408] ;  /* 0x0004080001417983 */ /* 0x000f220000300800 */
[----:B------:R-:W-:Y:S01]  /*13ba0*/  SEL R114, R251, R67, !P0 ;  /* 0x00000043fb727207 */ /* 0x000fe20004000000 */
[----:B------:R-:W-:Y:S01]  /*13bb0*/  IMAD R247, R249, R94, R247 ;  /* 0x0000005ef9f77224 */ /* 0x000fe200078e02f7 */
[----:B------:R-:W-:Y:S01]  /*13bc0*/  SEL R116, R251, R96, !P0 ;  /* 0x00000060fb747207 */ /* 0x000fe20004000000 */
[----:B------:R-:W-:Y:S01]  /*13bd0*/  IMAD R246, R249, R95, R246 ;  /* 0x0000005ff9f67224 */ /* 0x000fe200078e02f6 */
[C---:B------:R-:W-:Y:S02]  /*13be0*/  SEL R117, R251.reuse, R98, !P0 ;  /* 0x00000062fb757207 */ /* 0x040fe40004000000 */
[C---:B--2---:R-:W-:Y:S02]  /*13bf0*/  SEL R107, R251.reuse, R92, !P0 ;  /* 0x0000005cfb6b7207 */ /* 0x044fe40004000000 */
[----:B------:R-:W2:Y:S04]  /*13c00*/  LDL.LU R92, [R1+0x40c] ;  /* 0x00040c00015c7983 */ /* 0x000ea80000300800 */
[----:B------:R-:W2:Y:S04]  /*13c10*/  LDL.LU R66, [R1+0x410] ;  /* 0x0004100001427983 */ /* 0x000ea80000300800 */
[----:B------:R-:W2:Y:S04]  /*13c20*/  LDL.LU R93, [R1+0x418] ;  /* 0x00041800015d7983 */ /* 0x000ea80000300800 */
[----:B------:R-:W4:Y:S04]  /*13c30*/  LDL.LU R67, [R1+0x41c] ;  /* 0x00041c0001437983 */ /* 0x000f280000300800 */
[----:B------:R-:W4:Y:S04]  /*13c40*/  LDL.LU R94, [R1+0x424] ;  /* 0x00042400015e7983 */ /* 0x000f280000300800 */
[----:B------:R-:W4:Y:S04]  /*13c50*/  LDL.LU R95, [R1+0x414] ;  /* 0x00041400015f7983 */ /* 0x000f280000300800 */
[----:B------:R-:W4:Y:S04]  /*13c60*/  LDL.LU R96, [R1+0x3f0] ;  /* 0x0003f00001607983 */ /* 0x000f280000300800 */
[----:B------:R-:W4:Y:S04]  /*13c70*/  LDL.LU R97, [R1+0x3d8] ;  /* 0x0003d80001617983 */ /* 0x000f280000300800 */
[----:B------:R-:W4:Y:S04]  /*13c80*/  LDL.LU R98, [R1+0x3c0] ;  /* 0x0003c00001627983 */ /* 0x000f280000300800 */
[----:B------:R-:W4:Y:S04]  /*13c90*/  LDL.LU R99, [R1+0x3bc] ;  /* 0x0003bc0001637983 */ /* 0x000f280000300800 */
[----:B------:R-:W4:Y:S01]  /*13ca0*/  LDL.LU R100, [R1+0x3b4] ;  /* 0x0003b40001647983 */ /* 0x000f220000300800 */
[----:B---3--:R-:W-:-:S02]  /*13cb0*/  SEL R121, R251, R121, !P0 ;  /* 0x00000079fb797207 */ /* 0x008fc40004000000 */
[C---:B------:R-:W-:Y:S01]  /*13cc0*/  SEL R120, R251.reuse, R120, !P0 ;  /* 0x00000078fb787207 */ /* 0x040fe20004000000 */
[----:B------:R-:W3:Y:S01]  /*13cd0*/  LDL.LU R128, [R1+0x4a94] ;  /* 0x004a940001807983 */ /* 0x000ee20000300800 */
[----:B------:R-:W-:Y:S01]  /*13ce0*/  SEL R119, R251, R119, !P0 ;  /* 0x00000077fb777207 */ /* 0x000fe20004000000 */
[----:B------:R-:W-:Y:S01]  /*13cf0*/  IMAD R121, R121, UR71, RZ ;  /* 0x0000004779797c24 */ /* 0x000fe2000f8e02ff */
[----:B------:R-:W-:Y:S01]  /*13d00*/  SEL R118, R251, R118, !P0 ;  /* 0x00000076fb767207 */ /* 0x000fe20004000000 */
[----:B------:R-:W-:Y:S01]  /*13d10*/  IMAD R120, R120, UR71, RZ ;  /* 0x0000004778787c24 */ /* 0x000fe2000f8e02ff */
[----:B------:R-:W3:Y:S01]  /*13d20*/  LDL.LU R123, [R1+0x4a90] ;  /* 0x004a9000017b7983 */ /* 0x000ee20000300800 */
[----:B------:R-:W-:-:S03]  /*13d30*/  IMAD R119, R119, UR71, RZ ;  /* 0x0000004777777c24 */ /* 0x000fc6000f8e02ff */
[----:B------:R-:W3:Y:S01]  /*13d40*/  LDL.LU R122, [R1+0x4a8c] ;  /* 0x004a8c00017a7983 */ /* 0x000ee20000300800 */
[----:B------:R-:W-:-:S03]  /*13d50*/  IMAD R118, R118, UR71, RZ ;  /* 0x0000004776767c24 */ /* 0x000fc6000f8e02ff */
[----:B------:R1:W-:Y:S01]  /*13d60*/  STL [R1+0x1d4], R121 ;  /* 0x0001d47901007387 */ /* 0x0003e20000100800 */
[----:B------:R-:W-:Y:S02]  /*13d70*/  IMAD R117, R117, UR71, RZ ;  /* 0x0000004775757c24 */ /* 0x000fe4000f8e02ff */
[----:B------:R-:W-:Y:S01]  /*13d80*/  IMAD R116, R116, UR71, RZ ;  /* 0x0000004774747c24 */ /* 0x000fe2000f8e02ff */
[----:B-1----:R-:W3:Y:S04]  /*13d90*/  LDL.LU R121, [R1+0x4a88] ;  /* 0x004a880001797983 */ /* 0x002ee80000300800 */
[----:B------:R1:W-:Y:S01]  /*13da0*/  STL [R1+0x454], R120 ;  /* 0x0004547801007387 */ /* 0x0003e20000100800 */
[----:B------:R-:W-:Y:S02]  /*13db0*/  IMAD R115, R115, UR71, RZ ;  /* 0x0000004773737c24 */ /* 0x000fe4000f8e02ff */
[----:B------:R-:W-:Y:S01]  /*13dc0*/  IMAD R114, R114, UR71, RZ ;  /* 0x0000004772727c24 */ /* 0x000fe2000f8e02ff */
[----:B-1----:R-:W3:Y:S04]  /*13dd0*/  LDL.LU R120, [R1+0x4a84] ;  /* 0x004a840001787983 */ /* 0x002ee80000300800 */
[----:B------:R1:W-:Y:S01]  /*13de0*/  STL [R1+0x45c], R119 ;  /* 0x00045c7701007387 */ /* 0x0003e20000100800 */
[----:B------:R-:W-:-:S03]  /*13df0*/  IMAD R113, R113, UR71, RZ ;  /* 0x0000004771717c24 */ /* 0x000fc6000f8e02ff */
        /* <DEDUP_REMOVED lines=22> */
[----:B------:R1:W-:Y:S04]  /*13f60*/  STL [R1+0x47c], R111 ;  /* 0x00047c6f01007387 */ /* 0x0003e80000100800 */
        /* <DEDUP_REMOVED lines=15> */
[----:B------:R1:W-:Y:S01]  /*14060*/  STL [R1+0x4c0], R103 ;  /* 0x0004c06701007387 */ /* 0x0003e20000100800 */
[----:B--2---:R-:W-:-:S03]  /*14070*/  SEL R93, R251, R93, !P0 ;  /* 0x0000005dfb5d7207 */ /* 0x004fc60004000000 */
[----:B-1----:R-:W2:Y:S04]  /*14080*/  LDL.LU R103, [R1+0x4a40] ;  /* 0x004a400001677983 */ /* 0x002ea80000300800 */
[----:B------:R1:W-:Y:S01]  /*14090*/  STL [R1+0xd7c], R102 ;  /* 0x000d7c6601007387 */ /* 0x0003e20000100800 */
[C---:B----4-:R-:W-:Y:S02]  /*140a0*/  SEL R96, R251.reuse, R96, !P0 ;  /* 0x00000060fb607207 */ /* 0x050fe40004000000 */
[C---:B------:R-:W-:Y:S02]  /*140b0*/  SEL R97, R251.reuse, R97, !P0 ;  /* 0x00000061fb617207 */ /* 0x040fe40004000000 */
[C---:B------:R-:W-:Y:S01]  /*140c0*/  SEL R98, R251.reuse, R98, !P0 ;  /* 0x00000062fb627207 */ /* 0x040fe20004000000 */
[----:B-1----:R-:W4:Y:S01]  /*140d0*/  LDL.LU R102, [R1+0x4a3c] ;  /* 0x004a3c0001667983 */ /* 0x002f220000300800 */
[----:B------:R-:W-:-:S02]  /*140e0*/  SEL R99, R251, R99, !P0 ;  /* 0x00000063fb637207 */ /* 0x000fc40004000000 */
[----:B------:R-:W-:-:S03]  /*140f0*/  SEL R100, R251, R100, !P0 ;  /* 0x00000064fb647207 */ /* 0x000fc60004000000 */
[----:B------:R-:W-:Y:S01]  /*14100*/  IMAD R99, R99, UR71, RZ ;  /* 0x0000004763637c24 */ /* 0x000fe2000f8e02ff */
[----:B------:R1:W-:Y:S01]  /*14110*/  STL [R1+0xd78], R101 ;  /* 0x000d786501007387 */ /* 0x0003e20000100800 */
[----:B------:R-:W-:Y:S01]  /*14120*/  IMAD R100, R100, UR71, RZ ;  /* 0x0000004764647c24 */ /* 0x000fe2000f8e02ff */
[C---:B------:R-:W-:Y:S01]  /*14130*/  SEL R95, R251.reuse, R95, !P0 ;  /* 0x0000005ffb5f7207 */ /* 0x040fe20004000000 */
[----:B------:R-:W-:Y:S01]  /*14140*/  IMAD R98, R98, UR71, RZ ;  /* 0x0000004762627c24 */ /* 0x000fe2000f8e02ff */
[----:B------:R-:W-:Y:S01]  /*14150*/  SEL R94, R251, R94, !P0 ;  /* 0x0000005efb5e7207 */ /* 0x000fe20004000000 */
[----:B------:R-:W-:Y:S01]  /*14160*/  IMAD R97, R97, UR71, RZ ;  /* 0x0000004761617c24 */ /* 0x000fe2000f8e02ff */
[----:B-1----:R-:W2:Y:S01]  /*14170*/  LDL.LU R101, [R1+0x4a38] ;  /* 0x004a380001657983 */ /* 0x002ea20000300800 */
[----:B------:R-:W-:-:S03]  /*14180*/  IMAD R96, R96, UR71, RZ ;  /* 0x0000004760607c24 */ /* 0x000fc6000f8e02ff */
[----:B------:R1:W-:Y:S01]  /*14190*/  STL [R1+0xd74], R100 ;  /* 0x000d746401007387 */ /* 0x0003e20000100800 */
[----:B------:R-:W-:Y:S01]  /*141a0*/  IMAD R95, R95, UR71, RZ ;  /* 0x000000475f5f7c24 */ /* 0x000fe2000f8e02ff */
[C---:B------:R-:W-:Y:S01]  /*141b0*/  SEL R92, R251.reuse, R92, !P0 ;  /* 0x0000005cfb5c7207 */ /* 0x040fe20004000000 */
[----:B------:R-:W-:Y:S01]  /*141c0*/  IMAD R94, R94, UR71, RZ ;  /* 0x000000475e5e7c24 */ /* 0x000fe2000f8e02ff */
[----:B-1----:R-:W2:Y:S04]  /*141d0*/  LDL.LU R100, [R1+0x4a34] ;  /* 0x004a340001647983 */ /* 0x002ea80000300800 */
[----:B------:R1:W-:Y:S01]  /*141e0*/  STL [R1+0xd70], R99 ;  /* 0x000d706301007387 */ /* 0x0003e20000100800 */
[----:B------:R-:W-:Y:S01]  /*141f0*/  SEL R91, R251, R91, !P0 ;  /* 0x0000005bfb5b7207 */ /* 0x000fe20004000000 */
[----:B------:R-:W-:Y:S01]  /*14200*/  IMAD R93, R93, UR71, RZ ;  /* 0x000000475d5d7c24 */ /* 0x000fe2000f8e02ff */
[C---:B------:R-:W-:Y:S01]  /*14210*/  SEL R90, R251.reuse, R90, !P0 ;  /* 0x0000005afb5a7207 */ /* 0x040fe20004000000 */
[----:B-1----:R-:W2:Y:S04]  /*14220*/  LDL.LU R99, [R1+0x4a30] ;  /* 0x004a300001637983 */ /* 0x002ea80000300800 */
[----:B------:R1:W-:Y:S01]  /*14230*/  STL [R1+0xd6c], R98 ;  /* 0x000d6c6201007387 */ /* 0x0003e20000100800 */
[----:B------:R-:W-:Y:S01]  /*14240*/  IMAD R92, R92, UR71, RZ ;  /* 0x000000475c5c7c24 */ /* 0x000fe2000f8e02ff */
[----:B------:R-:W-:-:S02]  /*14250*/  SEL R86, R251, R86, !P0 ;  /* 0x00000056fb567207 */ /* 0x000fc40004000000 */
[----:B-1----:R-:W2:Y:S04]  /*14260*/  LDL.LU R98, [R1+0x4a2c] ;  /* 0x004a2c0001627983 */ /* 0x002ea80000300800 */
[----:B------:R1:W-:Y:S01]  /*14270*/  STL [R1+0xd68], R97 ;  /* 0x000d686101007387 */ /* 0x0003e20000100800 */
[----:B------:R-:W-:Y:S01]  /*14280*/  IMAD R91, R91, UR71, RZ ;  /* 0x000000475b5b7c24 */ /* 0x000fe2000f8e02ff */
[C---:B------:R-:W-:Y:S02]  /*14290*/  SEL R89, R251.reuse, R89, !P0 ;  /* 0x00000059fb597207 */ /* 0x040fe40004000000 */
[----:B-1----:R-:W2:Y:S04]  /*142a0*/  LDL.LU R97, [R1+0x4a28] ;  /* 0x004a280001617983 */ /* 0x002ea80000300800 */
[----:B------:R1:W-:Y:S01]  /*142b0*/  STL [R1+0xd64], R96 ;  /* 0x000d646001007387 */ /* 0x0003e20000100800 */
[----:B------:R-:W-:Y:S01]  /*142c0*/  IMAD R90, R90, UR71, RZ ;  /* 0x000000475a5a7c24 */ /* 0x000fe2000f8e02ff */
[----:B------:R-:W-:-:S02]  /*142d0*/  SEL R88, R251, R88, !P0 ;  /* 0x00000058fb587207 */ /* 0x000fc40004000000 */
[----:B-1----:R-:W2:Y:S04]  /*142e0*/  LDL.LU R96, [R1+0x4a24] ;  /* 0x004a240001607983 */ /* 0x002ea80000300800 */
[----:B------:R1:W-:Y:S01]  /*142f0*/  STL [R1+0xd60], R95 ;  /* 0x000d605f01007387 */ /* 0x0003e20000100800 */
[----:B------:R-:W-:Y:S01]  /*14300*/  IMAD R86, R86, UR71, RZ ;  /* 0x0000004756567c24 */ /* 0x000fe2000f8e02ff */
[----:B------:R-:W-:Y:S02]  /*14310*/  SEL R87, R251, R87, !P0 ;  /* 0x00000057fb577207 */ /* 0x000fe40004000000 */
[----:B-1----:R-:W2:Y:S04]  /*14320*/  LDL.LU R95, [R1+0x4a20] ;  /* 0x004a2000015f7983 */ /* 0x002ea80000300800 */
[----:B------:R1:W-:Y:S01]  /*14330*/  STL [R1+0xd5c], R94 ;  /* 0x000d5c5e01007387 */ /* 0x0003e20000100800 */
[----:B------:R-:W-:Y:S01]  /*14340*/  IMAD R89, R89, UR71, RZ ;  /* 0x0000004759597c24 */ /* 0x000fe2000f8e02ff */
[----:B------:R-:W-:-:S02]  /*14350*/  SEL R85, R251, R85, !P0 ;  /* 0x00000055fb557207 */ /* 0x000fc40004000000 */
[----:B-1----:R-:W2:Y:S04]  /*14360*/  LDL.LU R94, [R1+0x4a1c] ;  /* 0x004a1c00015e7983 */ /* 0x002ea80000300800 */
[----:B------:R1:W-:Y:S01]  /*14370*/  STL [R1+0x49c], R93 ;  /* 0x00049c5d01007387 */ /* 0x0003e20000100800 */
[----:B------:R-:W-:-:S03]  /*14380*/  IMAD R88, R88, UR71, RZ ;  /* 0x0000004758587c24 */ /* 0x000fc6000f8e02ff */
[----:B-1----:R-:W2:Y:S04]  /*14390*/  LDL.LU R93, [R1+0x4a18] ;  /* 0x004a1800015d7983 */ /* 0x002ea80000300800 */
[----:B------:R1:W-:Y:S01]  /*143a0*/  STL [R1+0x4a4], R92 ;  /* 0x0004a45c01007387 */ /* 0x0003e20000100800 */
[----:B------:R-:W-:Y:S01]  /*143b0*/  IMAD R87, R87, UR71, RZ ;  /* 0x0000004757577c24 */ /* 0x000fe2000f8e02ff */
[----:B------:R-:W-:Y:S02]  /*143c0*/  SEL R83, R251, R83, !P0 ;  /* 0x00000053fb537207 */ /* 0x000fe40004000000 */
[----:B-1----:R-:W2:Y:S04]  /*143d0*/  LDL.LU R92, [R1+0x4a14] ;  /* 0x004a1400015c7983 */ /* 0x002ea80000300800 */
[----:B------:R1:W-:Y:S01]  /*143e0*/  STL [R1+0x4ac], R91 ;  /* 0x0004ac5b01007387 */ /* 0x0003e20000100800 */
[----:B------:R-:W-:-:S03]  /*143f0*/  IMAD R85, R85, UR71, RZ ;  /* 0x0000004755557c24 */ /* 0x000fc6000f8e02ff */
[----:B-1----:R-:W2:Y:S04]  /*14400*/  LDL.LU R91, [R1+0x4a10] ;  /* 0x004a1000015b7983 */ /* 0x002ea80000300800 */
[----:B------:R1:W-:Y:S01]  /*14410*/  STL [R1+0x4b4], R90 ;  /* 0x0004b45a01007387 */ /* 0x0003e20000100800 */
[----:B------:R-:W-:-:S03]  /*14420*/  IMAD R84, R84, UR71, RZ ;  /* 0x0000004754547c24 */ /* 0x000fc6000f8e02ff */
[----:B-1----:R-:W2:Y:S04]  /*14430*/  LDL.LU R90, [R1+0x4a0c] ;  /* 0x004a0c00015a7983 */ /* 0x002ea80000300800 */
[----:B------:R1:W-:Y:S01]  /*14440*/  STL [R1+0xd58], R86 ;  /* 0x000d585601007387 */ /* 0x0003e20000100800 */
[----:B------:R-:W-:-:S03]  /*14450*/  IMAD R83, R83, UR71, RZ ;  /* 0x0000004753537c24 */ /* 0x000fc6000f8e02ff */
[----:B-1----:R-:W2:Y:S04]  /*14460*/  LDL.LU R86, [R1+0x4a08] ;  /* 0x004a080001567983 */ /* 0x002ea80000300800 */
[----:B------:R1:W-:Y:S04]  /*14470*/  STL [R1+0xd54], R89 ;  /* 0x000d545901007387 */ /* 0x0003e80000100800 */
[----:B-1----:R-:W2:Y:S04]  /*14480*/  LDL.LU R89, [R1+0x4a04] ;  /* 0x004a040001597983 */ /* 0x002ea80000300800 */
[----:B------:R1:W-:Y:S01]  /*14490*/  STL [R1+0xd50], R88 ;  /* 0x000d505801007387 */ /* 0x0003e20000100800 */
[----:B------:R-:W-:-:S03]  /*144a0*/  SEL R77, R251, R77, !P0 ;  /* 0x0000004dfb4d7207 */ /* 0x000fc60004000000 */
[----:B-1----:R-:W2:Y:S04]  /*144b0*/  LDL.LU R88, [R1+0x4a00] ;  /* 0x004a000001587983 */ /* 0x002ea80000300800 */
[----:B------:R1:W-:Y:S04]  /*144c0*/  STL [R1+0xd4c], R87 ;  /* 0x000d4c5701007387 */ /* 0x0003e80000100800 */
[----:B-1----:R-:W2:Y:S04]  /*144d0*/  LDL.LU R87, [R1+0x49fc] ;  /* 0x0049fc0001577983 */ /* 0x002ea80000300800 */
[----:B------:R1:W-:Y:S04]  /*144e0*/  STL [R1+0x498], R85 ;  /* 0x0004985501007387 */ /* 0x0003e80000100800 */
[----:B-1----:R-:W2:Y:S04]  /*144f0*/  LDL.LU R85, [R1+0x49f8] ;  /* 0x0049f80001557983 */ /* 0x002ea80000300800 */
[----:B------:R1:W-:Y:S01]  /*14500*/  STL [R1+0x4a0], R84 ;  /* 0x0004a05401007387 */ /* 0x0003e20000100800 */
[----:B------:R-:W-:-:S03]  /*14510*/  IMAD R77, R77, UR71, RZ ;  /* 0x000000474d4d7c24 */ /* 0x000fc6000f8e02ff */
[----:B-1----:R-:W2:Y:S04]  /*14520*/  LDL.LU R84, [R1+0x49f4] ;  /* 0x0049f40001547983 */ /* 0x002ea80000300800 */
[----:B------:R1:W-:Y:S04]  /*14530*/  STL [R1+0x4a8], R83 ;  /* 0x0004a85301007387 */ /* 0x0003e80000100800 */
        /* <DEDUP_REMOVED lines=13> */
[----:B------:R1:W-:Y:S01]  /*14610*/  STL [R1+0x1d0], R76 ;  /* 0x0001d04c01007387 */ /* 0x0003e20000100800 */
[----:B------:R-:W-:-:S03]  /*14620*/  SEL R67, R251, R67, !P0 ;  /* 0x00000043fb437207 */ /* 0x000fc60004000000 */
        /* <DEDUP_REMOVED lines=8> */
[----:B------:R-:W-:-:S03]  /*146b0*/  IMAD R67, R67, UR71, RZ ;  /* 0x0000004743437c24 */ /* 0x000fc6000f8e02ff */
[----:B-1----:R-:W2:Y:S04]  /*146c0*/  LDL.LU R73, [R1+0x49c8] ;  /* 0x0049c80001497983 */ /* 0x002ea80000300800 */
[----:B------:R1:W-:Y:S01]  /*146d0*/  STL [R1+0x8b0], R72 ;  /* 0x0008b04801007387 */ /* 0x0003e20000100800 */
[C---:B------:R-:W-:Y:S01]  /*146e0*/  SEL R64, R251.reuse, R64, !P0 ;  /* 0x00000040fb407207 */ /* 0x040fe20004000000 */
[----:B------:R-:W-:Y:S02]  /*146f0*/  IMAD R66, R66, UR71, RZ ;  /* 0x0000004742427c24 */ /* 0x000fe4000f8e02ff */
[----:B-1----:R-:W2:Y:S04]  /*14700*/  LDL.LU R72, [R1+0x49c4] ;  /* 0x0049c40001487983 */ /* 0x002ea80000300800 */
[----:B------:R1:W-:Y:S01]  /*14710*/  STL [R1+0x8ac], R71 ;  /* 0x0008ac4701007387 */ /* 0x0003e20000100800 */
[----:B------:R-:W-:Y:S01]  /*14720*/  SEL R63, R251, R63, !P0 ;  /* 0x0000003ffb3f7207 */ /* 0x000fe20004000000 */
[----:B------:R-:W-:-:S02]  /*14730*/  IMAD R65, R65, UR71, RZ ;  /* 0x0000004741417c24 */ /* 0x000fc4000f8e02ff */
        /* <DEDUP_REMOVED lines=136> */
[----:B------:R-:W-:-:S03]  /*14fc0*/  IABS R19, R19 ;  /* 0x0000001300137213 */ /* 0x000fc60000000000 */
[----:B-1----:R-:W3:Y:S04]  /*14fd0*/  LDL.LU R252, [R1+0x48c4] ;  /* 0x0048c40001fc7983 */ /* 0x002ee80000300800 */
[----:B------:R1:W-:Y:S01]  /*14fe0*/  STL [R1+0xd28], R24 ;  /* 0x000d281801007387 */ /* 0x0003e20000100800 */
[----:B------:R-:W-:-:S03]  /*14ff0*/  SEL R245, R251, R245, !P0 ;  /* 0x000000f5fbf57207 */ /* 0x000fc60004000000 */
[----:B-1----:R-:W4:Y:S04]  /*15000*/  LDL.LU R24, [R1+0x10] ;  /* 0x0000100001187983 */ /* 0x002f280000300800 */
[----:B------:R1:W-:Y:S01]  /*15010*/  STL [R1+0x17c], R127 ;  /* 0x00017c7f01007387 */ /* 0x0003e20000100800 */
[----:B------:R-:W-:Y:S02]  /*15020*/  IMAD R18, R18, UR71, RZ ;  /* 0x0000004712127c24 */ /* 0x000fe4000f8e02ff */
[----:B-1----:R-:W-:Y:S02]  /*15030*/  IMAD R127, R126, UR71, RZ ;  /* 0x000000477e7f7c24 */ /* 0x002fe4000f8e02ff */
[----:B------:R-:W-:Y:S02]  /*15040*/  IMAD R126, R125, UR71, RZ ;  /* 0x000000477d7e7c24 */ /* 0x000fe4000f8e02ff */
[----:B------:R-:W-:-:S02]  /*15050*/  IMAD R125, R124, UR71, RZ ;  /* 0x000000477c7d7c24 */ /* 0x000fc4000f8e02ff */
[----:B------:R-:W-:Y:S01]  /*15060*/  IMAD R124, R23, UR71, RZ ;  /* 0x00000047177c7c24 */ /* 0x000fe2000f8e02ff */
[----:B------:R-:W-:Y:S01]  /*15070*/  STL [R1+0x1174], R127 ;  /* 0x0011747f01007387 */ /* 0x000fe20000100800 */
[----:B------:R-:W-:Y:S02]  /*15080*/  IMAD R23, R22, UR71, RZ ;  /* 0x0000004716177c24 */ /* 0x000fe4000f8e02ff */
[----:B------:R-:W-:Y:S01]  /*15090*/  IMAD R22, R21, UR71, RZ ;  /* 0x0000004715167c24 */ /* 0x000fe2000f8e02ff */
[----:B------:R-:W-:Y:S01]  /*150a0*/  STL [R1+0x16c], R126 ;  /* 0x00016c7e01007387 */ /* 0x000fe20000100800 */
[----:B------:R-:W-:-:S03]  /*150b0*/  IMAD R21, R20, UR71, RZ ;  /* 0x0000004714157c24 */ /* 0x000fc6000f8e02ff */
[----:B------:R-:W-:Y:S01]  /*150c0*/  STL [R1+0x160], R125 ;  /* 0x0001607d01007387 */ /* 0x000fe20000100800 */
[----:B------:R-:W-:-:S03]  /*150d0*/  IMAD.HI.U32 R17, R250, R19, RZ ;  /* 0x00000013fa117227 */ /* 0x000fc600078e00ff */
[----:B------:R1:W-:Y:S01]  /*150e0*/  STL [R1+0x164], R124 ;  /* 0x0001647c01007387 */ /* 0x0003e20000100800 */
[----:B------:R-:W-:Y:S01]  /*150f0*/  IMAD R20, R245, UR71, RZ ;  /* 0x00000047f5147c24 */ /* 0x000fe2000f8e02ff */
[----:B------:R-:W-:Y:S02]  /*15100*/  @!P6 IADD3 R240, PT, PT, -R240, RZ, RZ ;  /* 0x000000fff0f0e210 */ /* 0x000fe40007ffe1ff */
[----:B------:R-:W-:Y:S01]  /*15110*/  STL [R1+0x168], R23 ;  /* 0x0001681701007387 */ /* 0x000fe20000100800 */
[----:B------:R-:W-:Y:S01]  /*15120*/  IMAD.MOV R245, RZ, RZ, -R17 ;  /* 0x000000fffff57224 */ /* 0x000fe200078e0a11 */
[----:B------:R-:W1:Y:S02]  /*15130*/  LDCU UR71, c[0x0][0x3b0] ;  /* 0x00007600ff4777ac */ /* 0x000e640008000800 */
[----:B------:R-:W-:Y:S04]  /*15140*/  STL [R1+0x178], R22 ;  /* 0x0001781601007387 */ /* 0x000fe80000100800 */
[----:B------:R-:W-:Y:S01]  /*15150*/  STL [R1+0x158], R21 ;  /* 0x0001581501007387 */ /* 0x000fe20000100800 */
[----:B------:R-:W-:-:S03]  /*15160*/  VIADD R17, R11, 0x1de ;  /* 0x000001de0b117836 */ /* 0x000fc60000000000 */
[----:B------:R1:W-:Y:S04]  /*15170*/  STL [R1+0x15c], R18 ;  /* 0x00015c1201007387 */ /* 0x0003e80000100800 */
[----:B------:R1:W-:Y:S04]  /*15180*/  STL [R1+0x188], R20 ;  /* 0x0001881401007387 */ /* 0x0003e80000100800 */
[----:B-1----:R-:W4:Y:S01]  /*15190*/  LDL.LU R124, [R1+0xc] ;  /* 0x00000c00017c7983 */ /* 0x002f220000300800 */
[----:B------:R-:W-:-:S05]  /*151a0*/  VIADD R18, R11, 0x1dd ;  /* 0x000001dd0b127836 */ /* 0x000fca0000000000 */
[----:B------:R1:W-:Y:S01]  /*151b0*/  STL [R1+0x3fb4], R18 ;  /* 0x003fb41201007387 */ /* 0x0003e20000100800 */
[----:B------:R-:W-:-:S03]  /*151c0*/  IABS R20, R18 ;  /* 0x0000001200147213 */ /* 0x000fc60000000000 */
[----:B------:R1:W-:Y:S02]  /*151d0*/  STL [R1+0x3fb0], R17 ;  /* 0x003fb01101007387 */ /* 0x0003e40000100800 */
[----:B-1----:R-:W-:Y:S01]  /*151e0*/  SEL R18, R251, R240, !P0 ;  /* 0x000000f0fb127207 */ /* 0x002fe20004000000 */
[----:B------:R-:W-:Y:S02]  /*151f0*/  IMAD R240, R249, R245, R19 ;  /* 0x000000f5f9f07224 */ /* 0x000fe400078e0213 */
[----:B------:R-:W4:Y:S04]  /*15200*/  LDL.LU R19, [R1+0x14] ;  /* 0x0000140001137983 */ /* 0x000f280000300800 */
[----:B------:R-:W4:Y:S01]  /*15210*/  LDL.LU R245, [R1] ;  /* 0x0000000001f57983 */ /* 0x000f220000300800 */
[----:B------:R-:W-:-:S02]  /*15220*/  IMAD.MOV.U32 R23, RZ, RZ, R20 ;  /* 0x000000ffff177224 */ /* 0x000fc400078e0014 */
[----:B------:R-:W-:Y:S01]  /*15230*/  IMAD R18, R18, UR73, RZ ;  /* 0x0000004912127c24 */ /* 0x000fe2000f8e02ff */
[----:B------:R-:W-:Y:S01]  /*15240*/  IABS R17, R17 ;  /* 0x0000001100117213 */ /* 0x000fe20000000000 */
[----:B------:R-:W-:Y:S01]  /*15250*/  IMAD.HI.U32 R21, R250, R23, RZ ;  /* 0x00000017fa157227 */ /* 0x000fe200078e00ff */
[----:B------:R-:W1:Y:S02]  /*15260*/  LDCU UR73, c[0x0][0x3b0] ;  /* 0x00007600ff4977ac */ /* 0x000e640008000800 */
[----:B------:R3:W-:Y:S02]  /*15270*/  STL [R1+0x22c], R18 ;  /* 0x00022c1201007387 */ /* 0x0007e40000100800 */
[----:B------:R-:W-:Y:S02]  /*15280*/  IADD3 R21, PT, PT, -R21, RZ, RZ ;  /* 0x000000ff15157210 */ /* 0x000fe40007ffe1ff */
[----:B------:R-:W-:Y:S02]  /*15290*/  MOV R22, R17 ;  /* 0x0000001100167202 */ /* 0x000fe40000000f00 */
[----:B--2---:R-:W-:-:S02]  /*152a0*/  SEL R20, R251, R2, !P0 ;  /* 0x00000002fb147207 */ /* 0x004fc40004000000 */
[----:B------:R-:W2:Y:S03]  /*152b0*/  LDL.LU R2, [R1+0x48c0] ;  /* 0x0048c00001027983 */ /* 0x000ea60000300800 */
[----:B------:R-:W-:Y:S01]  /*152c0*/  IMAD R126, R20, UR74, RZ ;  /* 0x0000004a147e7c24 */ /* 0x000fe2000f8e02ff */
[----:B------:R-:W2:Y:S01]  /*152d0*/  LDL R17, [R1+0x3f64] ;  /* 0x003f640001117983 */ /* 0x000ea20000100800 */
[----:B---3--:R-:W-:-:S03]  /*152e0*/  IMAD.MOV.U32 R18, RZ, RZ, R252 ;  /* 0x000000ffff127224 */ /* 0x008fc600078e00fc */
[----:B------:R-:W3:Y:S01]  /*152f0*/  LDL.LU R125, [R1+0x8] ;  /* 0x00000800017d7983 */ /* 0x000ee20000300800 */
[----:B----4-:R-:W-:Y:S01]  /*15300*/  @!P5 IMAD.MOV R245, RZ, RZ, -R245 ;  /* 0x000000fffff5d224 */ /* 0x010fe200078e0af5 */
[----:B------:R-:W-:Y:S01]  /*15310*/  ISETP.GT.U32.AND P6, PT, R249, R0, PT ;  /* 0x00000000f900720c */ /* 0x000fe20003fc4070 */
[----:B------:R-:W-:Y:S01]  /*15320*/  IMAD.HI.U32 R20, R250, R22, RZ ;  /* 0x00000016fa147227 */ /* 0x000fe200078e00ff */
[----:B------:R-:W4:Y:S02]  /*15330*/  LDCU UR74, c[0x0][0x3b0] ;  /* 0x00007600ff4a77ac */ /* 0x000f240008000800 */
[----:B------:R-:W-:Y:S01]  /*15340*/  SEL R252, R251, R245, !P0 ;  /* 0x000000f5fbfc7207 */ /* 0x000fe20004000000 */
[----:B------:R-:W-:Y:S01]  /*15350*/  IMAD R245, R249, R21, R23 ;  /* 0x00000015f9f57224 */ /* 0x000fe200078e0217 */
[----:B------:R1:W-:Y:S03]  /*15360*/  STL [R1+0x154], R126 ;  /* 0x0001547e01007387 */ /* 0x0003e60000100800 */
[----:B------:R-:W-:-:S02]  /*15370*/  IMAD R21, R252, UR75, RZ ;  /* 0x0000004bfc157c24 */ /* 0x000fc4000f8e02ff */
[----:B------:R-:W-:Y:S01]  /*15380*/  @!P2 IMAD.MOV R18, RZ, RZ, -R18 ;  /* 0x000000ffff12a224 */ /* 0x000fe200078e0a12 */
[----:B------:R-:W2:Y:S01]  /*15390*/  LDL.LU R252, [R1+0x4] ;  /* 0x0000040001fc7983 */ /* 0x000ea20000300800 */
[----:B------:R-:W-:Y:S01]  /*153a0*/  @!P6 IMAD.IADD R0, R0, 0x1, -R249 ;  /* 0x000000010000e824 */ /* 0x000fe200078e0af9 */
[----:B------:R-:W-:Y:S01]  /*153b0*/  ISETP.GT.U32.AND P5, PT, R249, R24, PT ;  /* 0x00000018f900720c */ /* 0x000fe20003fa4070 */
[----:B------:R-:W-:Y:S01]  /*153c0*/  IMAD.MOV R20, RZ, RZ, -R20 ;  /* 0x000000ffff147224 */ /* 0x000fe200078e0a14 */
[----:B------:R-:W-:Y:S01]  /*153d0*/  SEL R23, R251, R18, !P0 ;  /* 0x00000012fb177207 */ /* 0x000fe20004000000 */
[----:B------:R4:W-:Y:S01]  /*153e0*/  STL [R1+0x750], R21 ;  /* 0x0007501501007387 */ /* 0x0009e20000100800 */
[----:B------:R-:W2:Y:S03]  /*153f0*/  LDCU UR75, c[0x0][0x3b0] ;  /* 0x00007600ff4b77ac */ /* 0x000ea60008000800 */
[----:B------:R-:W-:Y:S01]  /*15400*/  IMAD R23, R23, UR76, RZ ;  /* 0x0000004c17177c24 */ /* 0x000fe2000f8e02ff */
[----:B-1----:R-:W3:Y:S01]  /*15410*/  LDL R126, [R1+0x3f6c] ;  /* 0x003f6c00017e7983 */ /* 0x002ee20000100800 */
[----:B------:R-:W-:Y:S01]  /*15420*/  ISETP.GT.U32.AND P2, PT, R249, R124, PT ;  /* 0x0000007cf900720c */ /* 0x000fe20003f44070 */
[----:B------:R-:W1:Y:S02]  /*15430*/  LDCU UR76, c[0x0][0x3b0] ;  /* 0x00007600ff4c77ac */ /* 0x000e640008000800 */
[----:B----4-:R-:W4:Y:S04]  /*15440*/  LDL.LU R21, [R1+0x28] ;  /* 0x0000280001157983 */ /* 0x010f280000300800 */
[----:B------:R-:W-:Y:S01]  /*15450*/  STL [R1+0x14b8], R23 ;  /* 0x0014b81701007387 */ /* 0x000fe20000100800 */
[----:B------:R-:W-:-:S02]  /*15460*/  @!P5 IADD3 R24, PT, PT, R24, -R249, RZ ;  /* 0x800000f91818d210 */ /* 0x000fc40007ffe0ff */
[----:B------:R-:W-:Y:S01]  /*15470*/  ISETP.GT.U32.AND P5, PT, R249, R19, PT ;  /* 0x00000013f900720c */ /* 0x000fe20003fa4070 */
[----:B--2---:R-:W-:-:S05]  /*15480*/  @!P1 IMAD.MOV R252, RZ, RZ, -R252 ;  /* 0x000000fffffc9224 */ /* 0x004fca00078e0afc */
[----:B------:R-:W-:-:S05]  /*15490*/  SEL R18, R251, R252, !P0 ;  /* 0x000000fcfb127207 */ /* 0x000fca0004000000 */
[----:B------:R-:W-:Y:S01]  /*154a0*/  IMAD R18, R18, UR42, RZ ;  /* 0x0000002a12127c24 */ /* 0x000fe2000f8e02ff */
[----:B------:R-:W-:Y:S01]  /*154b0*/  MOV R252, R0 ;  /* 0x0000000000fc7202 */ /* 0x000fe20000000f00 */
[----:B------:R-:W-:Y:S01]  /*154c0*/  @!P2 IMAD.IADD R124, R124, 0x1, -R249 ;  /* 0x000000017c7ca824 */ /* 0x000fe200078e0af9 */
[----:B------:R-:W-:Y:S01]  /*154d0*/  ISETP.GT.U32.AND P1, PT, R249, R24, PT ;  /* 0x00000018f900720c */ /* 0x000fe20003f24070 */
[----:B------:R-:W2:Y:S01]  /*154e0*/  LDCU UR42, c[0x0][0x3b0] ;  /* 0x00007600ff2a77ac */ /* 0x000ea20008000800 */
[----:B------:R1:W-:Y:S04]  /*154f0*/  STL [R1+0x1754], R18 ;  /* 0x0017541201007387 */ /* 0x0003e80000100800 */
[----:B-1----:R-:W2:Y:S01]  /*15500*/  LDL R18, [R1+0x3f70] ;  /* 0x003f700001127983 */ /* 0x002ea20000100800 */
[----:B------:R-:W-:Y:S01]  /*15510*/  @!P4 IMAD.MOV R252, RZ, RZ, -R252 ;  /* 0x000000fffffcc224 */ /* 0x000fe200078e0afc */
[----:B------:R-:W-:-:S02]  /*15520*/  ISETP.GE.AND P4, PT, R17, RZ, PT ;  /* 0x000000ff1100720c */ /* 0x000fc40003f86270 */
[----:B------:R-:W4:Y:S01]  /*15530*/  LDL R17, [R1+0x3f74] ;  /* 0x003f740001117983 */ /* 0x000f220000100800 */
[----:B------:R-:W-:Y:S02]  /*15540*/  @!P5 IADD3 R19, PT, PT, R19, -R249, RZ ;  /* 0x800000f91313d210 */ /* 0x000fe40007ffe0ff */
[----:B------:R-:W-:Y:S01]  /*15550*/  SEL R252, R251, R252, !P0 ;  /* 0x000000fcfbfc7207 */ /* 0x000fe20004000000 */
[----:B------:R-:W-:Y:S02]  /*15560*/  @!P1 IMAD.IADD R24, R24, 0x1, -R249 ;  /* 0x0000000118189824 */ /* 0x000fe400078e0af9 */
[C---:B------:R-:W-:Y:S02]  /*15570*/  IMAD R0, R249.reuse, R20, R22 ;  /* 0x00000014f9007224 */ /* 0x040fe400078e0216 */
[----:B------:R-:W-:Y:S02]  /*15580*/  IMAD.MOV.U32 R20, RZ, RZ, R19 ;  /* 0x000000ffff147224 */ /* 0x000fe400078e0013 */
[----:B------:R-:W-:Y:S01]  /*15590*/  IMAD R22, R252, UR43, RZ ;  /* 0x0000002bfc167c24 */ /* 0x000fe2000f8e02ff */
[----:B------:R-:W4:Y:S01]  /*155a0*/  LDL.LU R19, [R1+0x24] ;  /* 0x0000240001137983 */ /* 0x000f220000300800 */
[----:B------:R-:W-:Y:S01]  /*155b0*/  IMAD.MOV.U32 R252, RZ, RZ, R24 ;  /* 0x000000fffffc7224 */ /* 0x000fe200078e0018 */
[C---:B------:R-:W-:Y:S01]  /*155c0*/  ISETP.GT.U32.AND P1, PT, R249.reuse, R124, PT ;  /* 0x0000007cf900720c */ /* 0x040fe20003f24070 */
[----:B------:R-:W-:Y:S01]  /*155d0*/  @!P3 IMAD.MOV R20, RZ, RZ, -R20 ;  /* 0x000000ffff14b224 */ /* 0x000fe200078e0a14 */
[----:B------:R-:W4:Y:S01]  /*155e0*/  LDL.LU R23, [R1+0x20] ;  /* 0x0000200001177983 */ /* 0x000f220000300800 */
[----:B------:R-:W-:Y:S01]  /*155f0*/  @!P4 IMAD.MOV R252, RZ, RZ, -R252 ;  /* 0x000000fffffcc224 */ /* 0x000fe200078e0afc */
[----:B---3--:R-:W-:Y:S01]  /*15600*/  ISETP.GT.U32.AND P2, PT, R249, R125, PT ;  /* 0x0000007df900720c */ /* 0x008fe20003f44070 */
[----:B------:R-:W1:Y:S01]  /*15610*/  LDCU UR43, c[0x0][0x3b0] ;  /* 0x00007600ff2b77ac */ /* 0x000e620008000800 */
[C---:B------:R-:W-:Y:S01]  /*15620*/  SEL R127, R251.reuse, R20, !P0 ;  /* 0x00000014fb7f7207 */ /* 0x040fe20004000000 */
[----:B------:R3:W-:Y:S01]  /*15630*/  STL [R1+0x1788], R22 ;  /* 0x0017881601007387 */ /* 0x0007e20000100800 */
[----:B------:R-:W-:-:S02]  /*15640*/  SEL R20, R251, R252, !P0 ;  /* 0x000000fcfb147207 */ /* 0x000fc40004000000 */
[----:B------:R-:W-:Y:S01]  /*15650*/  ISETP.GE.AND P3, PT, R126, RZ, PT ;  /* 0x000000ff7e00720c */ /* 0x000fe20003f66270 */
[----:B------:R-:W-:Y:S01]  /*15660*/  IMAD R252, R127, UR8, RZ ;  /* 0x000000087ffc7c24 */ /* 0x000fe2000f8e02ff */
[----:B------:R-:W-:Y:S01]  /*15670*/  ISETP.GT.U32.AND P5, PT, R249, R2, PT ;  /* 0x00000002f900720c */ /* 0x000fe20003fa4070 */
[----:B------:R-:W-:Y:S01]  /*15680*/  IMAD R20, R20, UR9, RZ ;  /* 0x0000000914147c24 */ /* 0x000fe2000f8e02ff */
[-C--:B------:R-:W-:Y:S01]  /*15690*/  @!P1 IADD3 R124, PT, PT, R124, -R249.reuse, RZ ;  /* 0x800000f97c7c9210 */ /* 0x080fe20007ffe0ff */
[----:B------:R-:W1:Y:S01]  /*156a0*/  LDCU UR8, c[0x0][0x3b0] ;  /* 0x00007600ff0877ac */ /* 0x000e620008000800 */
[----:B---3--:R-:W-:Y:S02]  /*156b0*/  IADD3 R22, PT, PT, R11, 0x1df, RZ ;  /* 0x000001df0b167810 */ /* 0x008fe40007ffe0ff */
[----:B------:R-:W-:Y:S01]  /*156c0*/  @!P2 IADD3 R125, PT, PT, R125, -R249, RZ ;  /* 0x800000f97d7da210 */ /* 0x000fe20007ffe0ff */
[----:B------:R-:W3:Y:S01]  /*156d0*/  LDCU UR9, c[0x0][0x3b0] ;  /* 0x00007600ff0977ac */ /* 0x000ee20008000800 */
[----:B------:R-:W-:Y:S01]  /*156e0*/  IABS R126, R22 ;  /* 0x00000016007e7213 */ /* 0x000fe20000000000 */
[----:B------:R1:W-:Y:S04]  /*156f0*/  STL [R1+0x3f9c], R22 ;  /* 0x003f9c1601007387 */ /* 0x0003e80000100800 */
[----:B-1----:R-:W3:Y:S04]  /*15700*/  LDL R22, [R1+0x3f84] ;  /* 0x003f840001167983 */ /* 0x002ee80000100800 */
[----:B------:R-:W3:Y:S04]  /*15710*/  LDL.LU R24, [R1+0x1c] ;  /* 0x00001c0001187983 */ /* 0x000ee80000300800 */
[----:B------:R1:W-:Y:S04]  /*15720*/  STL [R1+0x180], R252 ;  /* 0x000180fc01007387 */ /* 0x0003e80000100800 */
[----:B------:R1:W-:Y:S01]  /*15730*/  STL [R1+0x14c8], R20 ;  /* 0x0014c81401007387 */ /* 0x0003e20000100800 */
[----:B--2---:R-:W-:-:S03]  /*15740*/  ISETP.GE.AND P4, PT, R18, RZ, PT ;  /* 0x000000ff1200720c */ /* 0x004fc60003f86270 */
[----:B------:R-:W2:Y:S01]  /*15750*/  LDL R18, [R1+0x3f8c] ;  /* 0x003f8c0001127983 */ /* 0x000ea20000100800 */
[----:B-1----:R-:W-:-:S05]  /*15760*/  IMAD.MOV.U32 R252, RZ, RZ, R124 ;  /* 0x000000fffffc7224 */ /* 0x002fca00078e007c */
[----:B------:R-:W-:Y:S02]  /*15770*/  @!P3 IADD3 R252, PT, PT, -R252, RZ, RZ ;  /* 0x000000fffcfcb210 */ /* 0x000fe40007ffe1ff */
[----:B----4-:R-:W-:Y:S02]  /*15780*/  ISETP.GE.AND P3, PT, R17, RZ, PT ;  /* 0x000000ff1100720c */ /* 0x010fe40003f66270 */
[----:B------:R-:W4:Y:S01]  /*15790*/  LDL R17, [R1+0x3f94] ;  /* 0x003f940001117983 */ /* 0x000f220000100800 */
[----:B------:R-:W-:Y:S01]  /*157a0*/  @!P5 IMAD.IADD R2, R2, 0x1, -R249 ;  /* 0x000000010202d824 */ /* 0x000fe200078e0af9 */
[----:B------:R-:W-:-:S04]  /*157b0*/  ISETP.GT.U32.AND P5, PT, R249, R125, PT ;  /* 0x0000007df900720c */ /* 0x000fc80003fa4070 */
[----:B------:R-:W-:Y:S02]  /*157c0*/  ISETP.GT.U32.AND P1, PT, R249, R2, PT ;  /* 0x00000002f900720c */ /* 0x000fe40003f24070 */
[----:B------:R-:W-:Y:S01]  /*157d0*/  SEL R124, R251, R252, !P0 ;  /* 0x000000fcfb7c7207 */ /* 0x000fe20004000000 */
[----:B------:R-:W-:Y:S02]  /*157e0*/  IMAD.MOV.U32 R127, RZ, RZ, R126 ;  /* 0x000000ffff7f7224 */ /* 0x000fe400078e007e */
[----:B------:R-:W4:Y:S04]  /*157f0*/  LDL.LU R126, [R1+0x18] ;  /* 0x00001800017e7983 */ /* 0x000f280000300800 */
[----:B------:R-:W-:-:S04]  /*15800*/  @!P5 IMAD.IADD R125, R125, 0x1, -R249 ;  /* 0x000000017d7dd824 */ /* 0x000fc800078e0af9 */
[----:B------:R-:W-:Y:S01]  /*15810*/  @!P1 IADD3 R2, PT, PT, R2, -R249, RZ ;  /* 0x800000f902029210 */ /* 0x000fe20007ffe0ff */
[----:B------:R-:W-:Y:S02]  /*15820*/  IMAD.MOV.U32 R252, RZ, RZ, R125 ;  /* 0x000000fffffc7224 */ /* 0x000fe400078e007d */
[----:B------:R-:W-:Y:S02]  /*15830*/  IMAD R124, R124, UR10, RZ ;  /* 0x0000000a7c7c7c24 */ /* 0x000fe4000f8e02ff */
[----:B------:R-:W-:Y:S01]  /*15840*/  IMAD.HI.U32 R20, R250, R127, RZ ;  /* 0x0000007ffa147227 */ /* 0x000fe200078e00ff */
[----:B------:R-:W-:Y:S01]  /*15850*/  ISETP.GT.U32.AND P2, PT, R249, R21, PT ;  /* 0x00000015f900720c */ /* 0x000fe20003f44070 */
[----:B------:R-:W1:Y:S02]  /*15860*/  LDCU UR10, c[0x0][0x3b0] ;  /* 0x00007600ff0a77ac */ /* 0x000e640008000800 */
[----:B------:R-:W-:Y:S02]  /*15870*/  @!P4 IMAD.MOV R252, RZ, RZ, -R252 ;  /* 0x000000fffffcc224 */ /* 0x000fe400078e0afc */
[----:B------:R-:W-:Y:S01]  /*15880*/  @!P3 IMAD.MOV R2, RZ, RZ, -R2 ;  /* 0x000000ffff02b224 */ /* 0x000fe200078e0a02 */
[----:B------:R3:W-:Y:S02]  /*15890*/  STL [R1+0x174c], R124 ;  /* 0x00174c7c01007387 */ /* 0x0007e40000100800 */
[----:B------:R-:W-:-:S02]  /*158a0*/  SEL R252, R251, R252, !P0 ;  /* 0x000000fcfbfc7207 */ /* 0x000fc40004000000 */
[----:B------:R-:W4:Y:S01]  /*158b0*/  LDL R125, [R1+0x3f98] ;  /* 0x003f9800017d7983 */ /* 0x000f220000100800 */
[----:B---3--:R-:W-:Y:S02]  /*158c0*/  IADD3 R124, PT, PT, -R20, RZ, RZ ;  /* 0x000000ff147c7210 */ /* 0x008fe40007ffe1ff */
[----:B------:R-:W-:Y:S01]  /*158d0*/  SEL R20, R251, R2, !P0 ;  /* 0x00000002fb147207 */ /* 0x000fe20004000000 */
[----:B------:R-:W-:Y:S01]  /*158e0*/  IMAD R2, R252, UR11, RZ ;  /* 0x0000000bfc027c24 */ /* 0x000fe2000f8e02ff */
[----:B------:R-:W-:Y:S01]  /*158f0*/  ISETP.GE.AND P4, PT, R22, RZ, PT ;  /* 0x000000ff1600720c */ /* 0x000fe20003f86270 */
[----:B------:R-:W-:Y:S01]  /*15900*/  @!P2 IMAD.IADD R21, R21, 0x1, -R249 ;  /* 0x000000011515a824 */ /* 0x000fe200078e0af9 */
[----:B------:R-:W3:Y:S01]  /*15910*/  LDL.LU R22, [R1+0x3c] ;  /* 0x00003c0001167983 */ /* 0x000ee20000300800 */
[----:B------:R-:W-:Y:S01]  /*15920*/  IMAD R20, R20, UR12, RZ ;  /* 0x0000000c14147c24 */ /* 0x000fe2000f8e02ff */
[----:B--2---:R-:W-:Y:S02]  /*15930*/  ISETP.GE.AND P3, PT, R18, RZ, PT ;  /* 0x000000ff1200720c */ /* 0x004fe40003f66270 */
[----:B------:R2:W-:Y:S01]  /*15940*/  STL [R1+0x1784], R2 ;  /* 0x0017840201007387 */ /* 0x0005e20000100800 */
[C---:B------:R-:W-:Y:S01]  /*15950*/  ISETP.GT.U32.AND P1, PT, R249.reuse, R21, PT ;  /* 0x00000015f900720c */ /* 0x040fe20003f24070 */
[----:B------:R-:W1:Y:S02]  /*15960*/  LDCU UR11, c[0x0][0x3b0] ;  /* 0x00007600ff0b77ac */ /* 0x000e640008000800 */
[----:B------:R1:W-:Y:S01]  /*15970*/  STL [R1+0x150], R20 ;  /* 0x0001501401007387 */ /* 0x0003e20000100800 */
[C---:B------:R-:W-:Y:S01]  /*15980*/  ISETP.GT.U32.AND P2, PT, R249.reuse, R19, PT ;  /* 0x00000013f900720c */ /* 0x040fe20003f44070 */
[----:B------:R-:W1:Y:S02]  /*15990*/  LDCU UR12, c[0x0][0x3b0] ;  /* 0x00007600ff0c77ac */ /* 0x000e640008000800 */
[----:B------:R-:W3:Y:S01]  /*159a0*/  LDL R18, [R1+0x3fa0] ;  /* 0x003fa00001127983 */ /* 0x000ee20000100800 */
[----:B------:R-:W-:-:S05]  /*159b0*/  ISETP.GT.U32.AND P5, PT, R249, R23, PT ;  /* 0x00000017f900720c */ /* 0x000fca0003fa4070 */
[----:B------:R-:W-:-:S04]  /*159c0*/  @!P1 IMAD.IADD R21, R21, 0x1, -R249 ;  /* 0x0000000115159824 */ /* 0x000fc800078e0af9 */
[----:B------:R-:W-:Y:S02]  /*159d0*/  IMAD.MOV.U32 R252, RZ, RZ, R21 ;  /* 0x000000fffffc7224 */ /* 0x000fe400078e0015 */
[----:B------:R-:W-:-:S03]  /*159e0*/  @!P2 IMAD.IADD R19, R19, 0x1, -R249 ;  /* 0x000000011313a824 */ /* 0x000fc600078e0af9 */
[----:B------:R-:W-:Y:S02]  /*159f0*/  @!P4 IADD3 R252, PT, PT, -R252, RZ, RZ ;  /* 0x000000fffcfcc210 */ /* 0x000fe40007ffe1ff */
[----:B----4-:R-:W-:Y:S02]  /*15a00*/  ISETP.GE.AND P4, PT, R17, RZ, PT ;  /* 0x000000ff1100720c */ /* 0x010fe40003f86270 */
[----:B------:R-:W4:Y:S01]  /*15a10*/  LDL R17, [R1+0x3fa4] ;  /* 0x003fa40001117983 */ /* 0x000f220000100800 */
[----:B------:R-:W-:Y:S02]  /*15a20*/  @!P5 IADD3 R23, PT, PT, R23, -R249, RZ ;  /* 0x800000f91717d210 */ /* 0x000fe40007ffe0ff */
[C---:B------:R-:W-:Y:S02]  /*15a30*/  ISETP.GT.U32.AND P5, PT, R249.reuse, R19, PT ;  /* 0x00000013f900720c */ /* 0x040fe40003fa4070 */
[----:B------:R-:W-:Y:S02]  /*15a40*/  ISETP.GT.U32.AND P1, PT, R249, R23, PT ;  /* 0x00000017f900720c */ /* 0x000fe40003f24070 */
[----:B------:R-:W-:-:S05]  /*15a50*/  SEL R252, R251, R252, !P0 ;  /* 0x000000fcfbfc7207 */ /* 0x000fca0004000000 */
[----:B------:R-:W-:Y:S02]  /*15a60*/  IMAD R21, R252, UR13, RZ ;  /* 0x0000000dfc157c24 */ /* 0x000fe4000f8e02ff */
[C---:B--2---:R-:W-:Y:S01]  /*15a70*/  IMAD R2, R249.reuse, R124, R127 ;  /* 0x0000007cf9027224 */ /* 0x044fe200078e027f */
[----:B------:R-:W-:Y:S01]  /*15a80*/  ISETP.GT.U32.AND P2, PT, R249, R24, PT ;  /* 0x00000018f900720c */ /* 0x000fe20003f44070 */
[----:B------:R-:W-:Y:S01]  /*15a90*/  @!P5 IMAD.IADD R19, R19, 0x1, -R249 ;  /* 0x000000011313d824 */ /* 0x000fe200078e0af9 */
[----:B------:R-:W2:Y:S01]  /*15aa0*/  LDCU UR13, c[0x0][0x3b0] ;  /* 0x00007600ff0d77ac */ /* 0x000ea20008000800 */
[----:B------:R-:W-:Y:S02]  /*15ab0*/  @!P1 IADD3 R23, PT, PT, R23, -R249, RZ ;  /* 0x800000f917179210 */ /* 0x000fe40007ffe0ff */
[----:B-1----:R-:W-:Y:S02]  /*15ac0*/  IMAD.MOV.U32 R20, RZ, RZ, R19 ;  /* 0x000000ffff147224 */ /* 0x002fe400078e0013 */
[----:B------:R-:W2:Y:S01]  /*15ad0*/  LDL.LU R19, [R1+0x38] ;  /* 0x0000380001137983 */ /* 0x000ea20000300800 */
[----:B------:R-:W-:-:S02]  /*15ae0*/  IMAD.MOV.U32 R252, RZ, RZ, R23 ;  /* 0x000000fffffc7224 */ /* 0x000fc400078e0017 */
[----:B------:R-:W-:Y:S01]  /*15af0*/  @!P3 IADD3 R20, PT, PT, -R20, RZ, RZ ;  /* 0x000000ff1414b210 */ /* 0x000fe20007ffe1ff */
[----:B------:R-:W2:Y:S02]  /*15b00*/  LDL.LU R124, [R1+0x34] ;  /* 0x00003400017c7983 */ /* 0x000ea40000300800 */
[----:B------:R-:W-:Y:S02]  /*15b10*/  @!P4 IADD3 R252, PT, PT, -R252, RZ, RZ ;  /* 0x000000fffcfcc210 */ /* 0x000fe40007ffe1ff */
[C---:B------:R-:W-:Y:S01]  /*15b20*/  SEL R127, R251.reuse, R20, !P0 ;  /* 0x00000014fb7f7207 */ /* 0x040fe20004000000 */
[----:B------:R1:W-:Y:S01]  /*15b30*/  STL [R1+0xc60], R21 ;  /* 0x000c601501007387 */ /* 0x0003e20000100800 */
[----:B------:R-:W-:Y:S02]  /*15b40*/  SEL R20, R251, R252, !P0 ;  /* 0x000000fcfb147207 */ /* 0x000fe40004000000 */
[----:B------:R-:W-:Y:S01]  /*15b50*/  ISETP.GE.AND P3, PT, R125, RZ, PT ;  /* 0x000000ff7d00720c */ /* 0x000fe20003f66270 */
[----:B------:R-:W-:-:S02]  /*15b60*/  IMAD R252, R127, UR14, RZ ;  /* 0x0000000e7ffc7c24 */ /* 0x000fc4000f8e02ff */
[----:B------:R-:W-:Y:S01]  /*15b70*/  @!P2 IMAD.IADD R24, R24, 0x1, -R249 ;  /* 0x000000011818a824 */ /* 0x000fe200078e0af9 */
[----:B------:R-:W-:Y:S01]  /*15b80*/  ISETP.GT.U32.AND P5, PT, R249, R3, PT ;  /* 0x00000003f900720c */ /* 0x000fe20003fa4070 */
[----:B-1----:R-:W-:Y:S01]  /*15b90*/  VIADD R21, R11, 0x1e0 ;  /* 0x000001e00b157836 */ /* 0x002fe20000000000 */
[----:B------:R-:W1:Y:S01]  /*15ba0*/  LDCU UR14, c[0x0][0x3b0] ;  /* 0x00007600ff0e77ac */ /* 0x000e620008000800 */
[----:B------:R-:W-:-:S03]  /*15bb0*/  IMAD R20, R20, UR15, RZ ;  /* 0x0000000f14147c24 */ /* 0x000fc6000f8e02ff */
[----:B------:R1:W-:Y:S01]  /*15bc0*/  STL [R1+0x3f90], R21 ;  /* 0x003f901501007387 */ /* 0x0003e20000100800 */
[----:B------:R-:W-:Y:S01]  /*15bd0*/  IABS R125, R21 ;  /* 0x00000015007d7213 */ /* 0x000fe20000000000 */
[----:B------:R-:W2:Y:S02]  /*15be0*/  LDCU UR15, c[0x0][0x3b0] ;  /* 0x00007600ff0f77ac */ /* 0x000ea40008000800 */
[----:B-1----:R-:W2:Y:S04]  /*15bf0*/  LDL R21, [R1+0x3fbc] ;  /* 0x003fbc0001157983 */ /* 0x002ea80000100800 */
[----:B------:R-:W2:Y:S04]  /*15c00*/  LDL.LU R23, [R1+0x30] ;  /* 0x0000300001177983 */ /* 0x000ea80000300800 */
[----:B------:R1:W-:Y:S04]  /*15c10*/  STL [R1+0x14f8], R252 ;  /* 0x0014f8fc01007387 */ /* 0x0003e80000100800 */
[----:B------:R1:W-:Y:S01]  /*15c20*/  STL [R1+0x1744], R20 ;  /* 0x0017441401007387 */ /* 0x0003e20000100800 */
[----:B---3--:R-:W-:-:S03]  /*15c30*/  ISETP.GE.AND P4, PT, R18, RZ, PT ;  /* 0x000000ff1200720c */ /* 0x008fc60003f86270 */
[----:B------:R-:W3:Y:S01]  /*15c40*/  LDL R18, [R1+0x3fc0] ;  /* 0x003fc00001127983 */ /* 0x000ee20000100800 */
[C---:B------:R-:W-:Y:S02]  /*15c50*/  ISETP.GT.U32.AND P1, PT, R249.reuse, R24, PT ;  /* 0x00000018f900720c */ /* 0x040fe40003f24070 */
[----:B------:R-:W-:-:S11]  /*15c60*/  ISETP.GT.U32.AND P2, PT, R249, R126, PT ;  /* 0x0000007ef900720c */ /* 0x000fd60003f44070 */
[----:B------:R-:W-:-:S04]  /*15c70*/  @!P1 IMAD.IADD R24, R24, 0x1, -R249 ;  /* 0x0000000118189824 */ /* 0x000fc800078e0af9 */
[----:B-1----:R-:W-:Y:S02]  /*15c80*/  IMAD.MOV.U32 R252, RZ, RZ, R24 ;  /* 0x000000fffffc7224 */ /* 0x002fe400078e0018 */
[--C-:B------:R-:W-:Y:S02]  /*15c90*/  @!P2 IMAD.IADD R126, R126, 0x1, -R249.reuse ;  /* 0x000000017e7ea824 */ /* 0x100fe400078e0af9 */
[----:B------:R-:W-:Y:S01]  /*15ca0*/  @!P3 IMAD.MOV R252, RZ, RZ, -R252 ;  /* 0x000000fffffcb224 */ /* 0x000fe200078e0afc */
[----:B----4-:R-:W-:Y:S02]  /*15cb0*/  ISETP.GE.AND P3, PT, R17, RZ, PT ;  /* 0x000000ff1100720c */ /* 0x010fe40003f66270 */
[----:B------:R-:W4:Y:S01]  /*15cc0*/  LDL R17, [R1+0x3fc4] ;  /* 0x003fc40001117983 */ /* 0x000f220000100800 */
[----:B------:R-:W-:Y:S01]  /*15cd0*/  @!P5 IMAD.IADD R3, R3, 0x1, -R249 ;  /* 0x000000010303d824 */ /* 0x000fe200078e0af9 */
[----:B------:R-:W-:-:S04]  /*15ce0*/  ISETP.GT.U32.AND P5, PT, R249, R126, PT ;  /* 0x0000007ef900720c */ /* 0x000fc80003fa4070 */
[----:B------:R-:W-:Y:S02]  /*15cf0*/  ISETP.GT.U32.AND P1, PT, R249, R3, PT ;  /* 0x00000003f900720c */ /* 0x000fe40003f24070 */
[----:B------:R-:W-:-:S07]  /*15d00*/  SEL R24, R251, R252, !P0 ;  /* 0x000000fcfb187207 */ /* 0x000fce0004000000 */
[--C-:B------:R-:W-:Y:S01]  /*15d10*/  @!P5 IMAD.IADD R126, R126, 0x1, -R249.reuse ;  /* 0x000000017e7ed824 */ /* 0x100fe200078e0af9 */
[----:B------:R-:W-:Y:S01]  /*15d20*/  MOV R127, R125 ;  /* 0x0000007d007f7202 */ /* 0x000fe20000000f00 */
[----:B------:R-:W-:Y:S01]  /*15d30*/  IMAD R24, R24, UR16, RZ ;  /* 0x0000001018187c24 */ /* 0x000fe2000f8e02ff */
[----:B------:R-:W4:Y:S01]  /*15d40*/  LDL.LU R125, [R1+0x2c] ;  /* 0x00002c00017d7983 */ /* 0x000f220000300800 */
[----:B------:R-:W-:Y:S01]  /*15d50*/  @!P1 IMAD.IADD R3, R3, 0x1, -R249 ;  /* 0x0000000103039824 */ /* 0x000fe200078e0af9 */
[----:B------:R-:W-:Y:S01]  /*15d60*/  MOV R252, R126 ;  /* 0x0000007e00fc7202 */ /* 0x000fe20000000f00 */
[----:B------:R-:W-:Y:S01]  /*15d70*/  IMAD.HI.U32 R20, R250, R127, RZ ;  /* 0x0000007ffa147227 */ /* 0x000fe200078e00ff */
[----:B------:R-:W-:Y:S01]  /*15d80*/  ISETP.GT.U32.AND P2, PT, R249, R22, PT ;  /* 0x00000016f900720c */ /* 0x000fe20003f44070 */
[----:B------:R-:W1:Y:S02]  /*15d90*/  LDCU UR16, c[0x0][0x3b0] ;  /* 0x00007600ff1077ac */ /* 0x000e640008000800 */
[----:B------:R-:W-:-:S02]  /*15da0*/  @!P4 IMAD.MOV R252, RZ, RZ, -R252 ;  /* 0x000000fffffcc224 */ /* 0x000fc400078e0afc */
[----:B------:R-:W-:Y:S01]  /*15db0*/  @!P3 IMAD.MOV R3, RZ, RZ, -R3 ;  /* 0x000000ffff03b224 */ /* 0x000fe200078e0a03 */
[----:B------:R1:W-:Y:S02]  /*15dc0*/  STL [R1+0x1780], R24 ;  /* 0x0017801801007387 */ /* 0x0003e40000100800 */
[C---:B------:R-:W-:Y:S02]  /*15dd0*/  SEL R252, R251.reuse, R252, !P0 ;  /* 0x000000fcfbfc7207 */ /* 0x040fe40004000000 */
[----:B------:R-:W4:Y:S01]  /*15de0*/  LDL R126, [R1+0x3fc8] ;  /* 0x003fc800017e7983 */ /* 0x000f220000100800 */
[----:B-1----:R-:W-:Y:S01]  /*15df0*/  IMAD.MOV R24, RZ, RZ, -R20 ;  /* 0x000000ffff187224 */ /* 0x002fe200078e0a14 */
[----:B------:R-:W-:Y:S01]  /*15e00*/  SEL R20, R251, R3, !P0 ;  /* 0x00000003fb147207 */ /* 0x000fe20004000000 */
[----:B------:R-:W-:Y:S01]  /*15e10*/  IMAD R3, R252, UR17, RZ ;  /* 0x00000011fc037c24 */ /* 0x000fe2000f8e02ff */
[----:B------:R-:W-:Y:S01]  /*15e20*/  @!P2 IADD3 R22, PT, PT, R22, -R249, RZ ;  /* 0x800000f91616a210 */ /* 0x000fe20007ffe0ff */
[----:B------:R-:W1:Y:S02]  /*15e30*/  LDCU UR17, c[0x0][0x3b0] ;  /* 0x00007600ff1177ac */ /* 0x000e640008000800 */
[----:B------:R-:W-:Y:S01]  /*15e40*/  IMAD R20, R20, UR18, RZ ;  /* 0x0000001214147c24 */ /* 0x000fe2000f8e02ff */
[----:B--2---:R-:W-:Y:S01]  /*15e50*/  ISETP.GE.AND P4, PT, R21, RZ, PT ;  /* 0x000000ff1500720c */ /* 0x004fe20003f86270 */
[----:B------:R-:W2:Y:S01]  /*15e60*/  LDCU UR18, c[0x0][0x3b0] ;  /* 0x00007600ff1277ac */ /* 0x000ea20008000800 */
[----:B------:R-:W2:Y:S04]  /*15e70*/  LDL.LU R21, [R1+0x50] ;  /* 0x0000500001157983 */ /* 0x000ea80000300800 */
[----:B------:R-:W-:Y:S04]  /*15e80*/  STL [R1+0x14c], R3 ;  /* 0x00014c0301007387 */ /* 0x000fe80000100800 */
[----:B------:R1:W-:Y:S01]  /*15e90*/  STL [R1+0x51c], R20 ;  /* 0x00051c1401007387 */ /* 0x0003e20000100800 */
[----:B---3--:R-:W-:-:S03]  /*15ea0*/  ISETP.GE.AND P3, PT, R18, RZ, PT ;  /* 0x000000ff1200720c */ /* 0x008fc60003f66270 */
[----:B------:R-:W3:Y:S01]  /*15eb0*/  LDL R18, [R1+0x3fcc] ;  /* 0x003fcc0001127983 */ /* 0x000ee20000100800 */
[C---:B------:R-:W-:Y:S02]  /*15ec0*/  ISETP.GT.U32.AND P1, PT, R249.reuse, R22, PT ;  /* 0x00000016f900720c */ /* 0x040fe40003f24070 */
[C---:B------:R-:W-:Y:S02]  /*15ed0*/  ISETP.GT.U32.AND P2, PT, R249.reuse, R19, PT ;  /* 0x00000013f900720c */ /* 0x040fe40003f44070 */
[----:B------:R-:W-:-:S09]  /*15ee0*/  ISETP.GT.U32.AND P5, PT, R249, R124, PT ;  /* 0x0000007cf900720c */ /* 0x000fd20003fa4070 */
[----:B------:R-:W-:-:S05]  /*15ef0*/  @!P1 IADD3 R22, PT, PT, R22, -R249, RZ ;  /* 0x800000f916169210 */ /* 0x000fca0007ffe0ff */
[----:B------:R-:W-:Y:S01]  /*15f00*/  IMAD.MOV.U32 R252, RZ, RZ, R22 ;  /* 0x000000fffffc7224 */ /* 0x000fe200078e0016 */
[----:B------:R-:W-:Y:S01]  /*15f10*/  @!P2 IADD3 R19, PT, PT, R19, -R249, RZ ;  /* 0x800000f91313a210 */ /* 0x000fe20007ffe0ff */
[----:B------:R-:W-:Y:S02]  /*15f20*/  @!P5 IMAD.IADD R124, R124, 0x1, -R249 ;  /* 0x000000017c7cd824 */ /* 0x000fe400078e0af9 */
[----:B------:R-:W-:Y:S01]  /*15f30*/  @!P4 IMAD.MOV R252, RZ, RZ, -R252 ;  /* 0x000000fffffcc224 */ /* 0x000fe200078e0afc */
[----:B----4-:R-:W-:Y:S02]  /*15f40*/  ISETP.GE.AND P4, PT, R17, RZ, PT ;  /* 0x000000ff1100720c */ /* 0x010fe40003f86270 */
[----:B------:R-:W4:Y:S01]  /*15f50*/  LDL R17, [R1+0x3fdc] ;  /* 0x003fdc0001117983 */ /* 0x000f220000100800 */
[C---:B------:R-:W-:Y:S02]  /*15f60*/  ISETP.GT.U32.AND P5, PT, R249.reuse, R19, PT ;  /* 0x00000013f900720c */ /* 0x040fe40003fa4070 */
[----:B------:R-:W-:-:S02]  /*15f70*/  ISETP.GT.U32.AND P1, PT, R249, R124, PT ;  /* 0x0000007cf900720c */ /* 0x000fc40003f24070 */
[----:B------:R-:W-:-:S09]  /*15f80*/  SEL R252, R251, R252, !P0 ;  /* 0x000000fcfbfc7207 */ /* 0x000fd20004000000 */
[--C-:B------:R-:W-:Y:S02]  /*15f90*/  @!P5 IMAD.IADD R19, R19, 0x1, -R249.reuse ;  /* 0x000000011313d824 */ /* 0x100fe400078e0af9 */
[----:B------:R-:W-:Y:S02]  /*15fa0*/  @!P1 IMAD.IADD R124, R124, 0x1, -R249 ;  /* 0x000000017c7c9824 */ /* 0x000fe400078e0af9 */
[----:B------:R-:W-:Y:S01]  /*15fb0*/  IMAD R22, R252, UR19, RZ ;  /* 0x00000013fc167c24 */ /* 0x000fe2000f8e02ff */
[----:B-1----:R-:W-:Y:S01]  /*15fc0*/  MOV R20, R19 ;  /* 0x0000001300147202 */ /* 0x002fe20000000f00 */
[C---:B------:R-:W-:Y:S01]  /*15fd0*/  IMAD R3, R249.reuse, R24, R127 ;  /* 0x00000018f9037224 */ /* 0x040fe200078e027f */
[----:B------:R-:W-:Y:S01]  /*15fe0*/  MOV R252, R124 ;  /* 0x0000007c00fc7202 */ /* 0x000fe20000000f00 */
[----:B------:R-:W2:Y:S01]  /*15ff0*/  LDL.LU R19, [R1+0x4c] ;  /* 0x00004c0001137983 */ /* 0x000ea20000300800 */
[C---:B------:R-:W-:Y:S01]  /*16000*/  ISETP.GT.U32.AND P2, PT, R249.reuse, R23, PT ;  /* 0x00000017f900720c */ /* 0x040fe20003f44070 */
[----:B------:R-:W-:Y:S01]  /*16010*/  @!P3 IMAD.MOV R20, RZ, RZ, -R20 ;  /* 0x000000ffff14b224 */ /* 0x000fe200078e0a14 */
[----:B------:R-:W-:Y:S01]  /*16020*/  ISETP.GT.U32.AND P5, PT, R249, R4, PT ;  /* 0x00000004f900720c */ /* 0x000fe20003fa4070 */
[----:B------:R-:W-:Y:S01]  /*16030*/  @!P4 IMAD.MOV R252, RZ, RZ, -R252 ;  /* 0x000000fffffcc224 */ /* 0x000fe200078e0afc */
[----:B------:R-:W2:Y:S01]  /*16040*/  LDL.LU R24, [R1+0x48] ;  /* 0x0000480001187983 */ /* 0x000ea20000300800 */
[----:B------:R-:W1:Y:S01]  /*16050*/  LDCU UR19, c[0x0][0x3b0] ;  /* 0x00007600ff1377ac */ /* 0x000e620008000800 */
[----:B------:R-:W-:-:S02]  /*16060*/  SEL R127, R251, R20, !P0 ;  /* 0x00000014fb7f7207 */ /* 0x000fc40004000000 */
[----:B------:R1:W-:Y:S01]  /*16070*/  STL [R1+0x1520], R22 ;  /* 0x0015201601007387 */ /* 0x0003e20000100800 */
[----:B------:R-:W-:Y:S02]  /*16080*/  SEL R20, R251, R252, !P0 ;  /* 0x000000fcfb147207 */ /* 0x000fe40004000000 */
[----:B------:R-:W-:Y:S01]  /*16090*/  IMAD R252, R127, UR20, RZ ;  /* 0x000000147ffc7c24 */ /* 0x000fe2000f8e02ff */
[----:B------:R-:W-:Y:S01]  /*160a0*/  ISETP.GE.AND P3, PT, R126, RZ, PT ;  /* 0x000000ff7e00720c */ /* 0x000fe20003f66270 */
[----:B------:R-:W2:Y:S01]  /*160b0*/  LDCU UR20, c[0x0][0x3b0] ;  /* 0x00007600ff1477ac */ /* 0x000ea20008000800 */
[----:B------:R-:W-:Y:S01]  /*160c0*/  IMAD R20, R20, UR21, RZ ;  /* 0x0000001514147c24 */ /* 0x000fe2000f8e02ff */
[-C--:B------:R-:W-:Y:S02]  /*160d0*/  @!P2 IADD3 R23, PT, PT, R23, -R249.reuse, RZ ;  /* 0x800000f91717a210 */ /* 0x080fe40007ffe0ff */
[----:B------:R-:W-:Y:S01]  /*160e0*/  @!P5 IADD3 R4, PT, PT, R4, -R249, RZ ;  /* 0x800000f90404d210 */ /* 0x000fe20007ffe0ff */
[----:B-1----:R-:W-:Y:S01]  /*160f0*/  VIADD R22, R11, 0x1e1 ;  /* 0x000001e10b167836 */ /* 0x002fe20000000000 */
[----:B------:R-:W1:Y:S04]  /*16100*/  LDCU UR21, c[0x0][0x3b0] ;  /* 0x00007600ff1577ac */ /* 0x000e680008000800 */
[----:B------:R1:W-:Y:S01]  /*16110*/  STL [R1+0x3f80], R22 ;  /* 0x003f801601007387 */ /* 0x0003e20000100800 */
[----:B------:R-:W-:-:S03]  /*16120*/  IABS R126, R22 ;  /* 0x00000016007e7213 */ /* 0x000fc60000000000 */
        /* <DEDUP_REMOVED lines=8> */
[----:B------:R-:W-:-:S05]  /*161b0*/  @!P1 IMAD.IADD R23, R23, 0x1, -R249 ;  /* 0x0000000117179824 */ /* 0x000fca00078e0af9 */
[----:B-1----:R-:W-:Y:S01]  /*161c0*/  MOV R252, R23 ;  /* 0x0000001700fc7202 */ /* 0x002fe20000000f00 */
[----:B------:R-:W-:-:S04]  /*161d0*/  @!P2 IMAD.IADD R125, R125, 0x1, -R249 ;  /* 0x000000017d7da824 */ /* 0x000fc800078e0af9 */
[----:B------:R-:W-:Y:S01]  /*161e0*/  @!P3 IMAD.MOV R252, RZ, RZ, -R252 ;  /* 0x000000fffffcb224 */ /* 0x000fe200078e0afc */
[----:B----4-:R-:W-:Y:S02]  /*161f0*/  ISETP.GE.AND P3, PT, R17, RZ, PT ;  /* 0x000000ff1100720c */ /* 0x010fe40003f66270 */
[----:B------:R-:W4:Y:S01]  /*16200*/  LDL R17, [R1+0x3fe8] ;  /* 0x003fe80001117983 */ /* 0x000f220000100800 */
[C---:B------:R-:W-:Y:S02]  /*16210*/  ISETP.GT.U32.AND P5, PT, R249.reuse, R125, PT ;  /* 0x0000007df900720c */ /* 0x040fe40003fa4070 */
[----:B------:R-:W-:Y:S02]  /*16220*/  ISETP.GT.U32.AND P1, PT, R249, R4, PT ;  /* 0x00000004f900720c */ /* 0x000fe40003f24070 */
[----:B------:R-:W-:Y:S01]  /*16230*/  SEL R23, R251, R252, !P0 ;  /* 0x000000fcfb177207 */ /* 0x000fe20004000000 */
[----:B------:R-:W-:Y:S02]  /*16240*/  IMAD.MOV.U32 R127, RZ, RZ, R126 ;  /* 0x000000ffff7f7224 */ /* 0x000fe400078e007e */
[----:B------:R-:W4:Y:S06]  /*16250*/  LDL.LU R126, [R1+0x40] ;  /* 0x00004000017e7983 */ /* 0x000f2c0000300800 */
[----:B------:R-:W-:-:S02]  /*16260*/  @!P5 IADD3 R125, PT, PT, R125, -R249, RZ ;  /* 0x800000f97d7dd210 */ /* 0x000fc40007ffe0ff */
[----:B------:R-:W-:-:S03]  /*16270*/  @!P1 IMAD.IADD R4, R4, 0x1, -R249 ;  /* 0x0000000104049824 */ /* 0x000fc600078e0af9 */
[----:B------:R-:W-:Y:S02]  /*16280*/  IMAD.MOV.U32 R252, RZ, RZ, R125 ;  /* 0x000000fffffc7224 */ /* 0x000fe400078e007d */
[----:B------:R-:W-:Y:S01]  /*16290*/  IMAD R23, R23, UR22, RZ ;  /* 0x0000001617177c24 */ /* 0x000fe2000f8e02ff */
[----:B------:R-:W-:Y:S01]  /*162a0*/  @!P3 IADD3 R4, PT, PT, -R4, RZ, RZ ;  /* 0x000000ff0404b210 */ /* 0x000fe20007ffe1ff */
[----:B------:R-:W-:Y:S01]  /*162b0*/  IMAD.HI.U32 R20, R250, R127, RZ ;  /* 0x0000007ffa147227 */ /* 0x000fe200078e00ff */
[----:B------:R-:W-:Y:S01]  /*162c0*/  @!P4 IADD3 R252, PT, PT, -R252, RZ, RZ ;  /* 0x000000fffcfcc210 */ /* 0x000fe20007ffe1ff */
[----:B------:R-:W1:Y:S01]  /*162d0*/  LDCU UR22, c[0x0][0x3b0] ;  /* 0x00007600ff1677ac */ /* 0x000e620008000800 */
[----:B------:R2:W-:Y:S02]  /*162e0*/  STL [R1+0x148], R23 ;  /* 0x0001481701007387 */ /* 0x0005e40000100800 */
[C---:B------:R-:W-:Y:S02]  /*162f0*/  SEL R252, R251.reuse, R252, !P0 ;  /* 0x000000fcfbfc7207 */ /* 0x040fe40004000000 */
[----:B------:R-:W4:Y:S01]  /*16300*/  LDL R125, [R1+0x3ff0] ;  /* 0x003ff000017d7983 */ /* 0x000f220000100800 */
[----:B--2---:R-:W-:Y:S01]  /*16310*/  IMAD.MOV R23, RZ, RZ, -R20 ;  /* 0x000000ffff177224 */ /* 0x004fe200078e0a14 */
[----:B------:R-:W-:Y:S01]  /*16320*/  SEL R20, R251, R4, !P0 ;  /* 0x00000004fb147207 */ /* 0x000fe20004000000 */
[----:B------:R-:W-:Y:S01]  /*16330*/  IMAD R4, R252, UR23, RZ ;  /* 0x00000017fc047c24 */ /* 0x000fe2000f8e02ff */
[C---:B------:R-:W-:Y:S01]  /*16340*/  ISETP.GT.U32.AND P2, PT, R249.reuse, R21, PT ;  /* 0x00000015f900720c */ /* 0x040fe20003f44070 */
[----:B------:R-:W2:Y:S02]  /*16350*/  LDCU UR23, c[0x0][0x3b0] ;  /* 0x00007600ff1777ac */ /* 0x000ea40008000800 */
[----:B------:R-:W-:Y:S01]  /*16360*/  IMAD R20, R20, UR24, RZ ;  /* 0x0000001814147c24 */ /* 0x000fe2000f8e02ff */
[----:B------:R-:W-:Y:S01]  /*16370*/  ISETP.GT.U32.AND P5, PT, R249, R24, PT ;  /* 0x00000018f900720c */ /* 0x000fe20003fa4070 */
[----:B------:R-:W1:Y:S01]  /*16380*/  LDCU UR24, c[0x0][0x3b0] ;  /* 0x00007600ff1877ac */ /* 0x000e620008000800 */
[----:B------:R-:W-:-:S02]  /*16390*/  ISETP.GE.AND P4, PT, R22, RZ, PT ;  /* 0x000000ff1600720c */ /* 0x000fc40003f86270 */
[----:B------:R-:W2:Y:S04]  /*163a0*/  LDL.LU R22, [R1+0x64] ;  /* 0x0000640001167983 */ /* 0x000ea80000300800 */
[----:B------:R1:W-:Y:S04]  /*163b0*/  STL [R1+0x518], R4 ;  /* 0x0005180401007387 */ /* 0x0003e80000100800 */
[----:B------:R1:W-:Y:S01]  /*163c0*/  STL [R1+0x1540], R20 ;  /* 0x0015401401007387 */ /* 0x0003e20000100800 */
[----:B---3--:R-:W-:-:S03]  /*163d0*/  ISETP.GE.AND P3, PT, R18, RZ, PT ;  /* 0x000000ff1200720c */ /* 0x008fc60003f66270 */
[----:B------:R-:W3:Y:S01]  /*163e0*/  LDL R18, [R1+0x3ffc] ;  /* 0x003ffc0001127983 */ /* 0x000ee20000100800 */
[----:B------:R-:W-:-:S05]  /*163f0*/  @!P2 IMAD.IADD R21, R21, 0x1, -R249 ;  /* 0x000000011515a824 */ /* 0x000fca00078e0af9 */
[C---:B------:R-:W-:Y:S02]  /*16400*/  ISETP.GT.U32.AND P1, PT, R249.reuse, R21, PT ;  /* 0x00000015f900720c */ /* 0x040fe40003f24070 */
[----:B------:R-:W-:-:S11]  /*16410*/  ISETP.GT.U32.AND P2, PT, R249, R19, PT ;  /* 0x00000013f900720c */ /* 0x000fd60003f44070 */
[----:B------:R-:W-:-:S05]  /*16420*/  @!P1 IMAD.IADD R21, R21, 0x1, -R249 ;  /* 0x0000000115159824 */ /* 0x000fca00078e0af9 */
[----:B------:R-:W-:Y:S01]  /*16430*/  MOV R252, R21 ;  /* 0x0000001500fc7202 */ /* 0x000fe20000000f00 */
[----:B------:R-:W-:-:S04]  /*16440*/  @!P2 IMAD.IADD R19, R19, 0x1, -R249 ;  /* 0x000000011313a824 */ /* 0x000fc800078e0af9 */
[----:B------:R-:W-:Y:S01]  /*16450*/  @!P4 IMAD.MOV R252, RZ, RZ, -R252 ;  /* 0x000000fffffcc224 */ /* 0x000fe200078e0afc */
[----:B----4-:R-:W-:Y:S02]  /*16460*/  ISETP.GE.AND P4, PT, R17, RZ, PT ;  /* 0x000000ff1100720c */ /* 0x010fe40003f86270 */
[----:B------:R-:W4:Y:S01]  /*16470*/  LDL R17, [R1+0x4000] ;  /* 0x0040000001117983 */ /* 0x000f220000100800 */
[----:B------:R-:W-:Y:S01]  /*16480*/  @!P5 IMAD.IADD R24, R24, 0x1, -R249 ;  /* 0x000000011818d824 */ /* 0x000fe200078e0af9 */
[----:B------:R-:W-:-:S04]  /*16490*/  ISETP.GT.U32.AND P5, PT, R249, R19, PT ;  /* 0x00000013f900720c */ /* 0x000fc80003fa4070 */
[----:B------:R-:W-:Y:S02]  /*164a0*/  ISETP.GT.U32.AND P1, PT, R249, R24, PT ;  /* 0x00000018f900720c */ /* 0x000fe40003f24070 */
[----:B------:R-:W-:-:S07]  /*164b0*/  SEL R252, R251, R252, !P0 ;  /* 0x000000fcfbfc7207 */ /* 0x000fce0004000000 */
[----:B------:R-:W-:Y:S01]  /*164c0*/  @!P5 IADD3 R19, PT, PT, R19, -R249, RZ ;  /* 0x800000f91313d210 */ /* 0x000fe20007ffe0ff */
[----:B------:R-:W-:-:S03]  /*164d0*/  IMAD R21, R252, UR25, RZ ;  /* 0x00000019fc157c24 */ /* 0x000fc6000f8e02ff */
[----:B------:R-:W-:Y:S02]  /*164e0*/  @!P1 IMAD.IADD R24, R24, 0x1, -R249 ;  /* 0x0000000118189824 */ /* 0x000fe400078e0af9 */
[C---:B-1----:R-:W-:Y:S01]  /*164f0*/  IMAD R4, R249.reuse, R23, R127 ;  /* 0x00000017f9047224 */ /* 0x042fe200078e027f */
[C---:B------:R-:W-:Y:S01]  /*16500*/  ISETP.GT.U32.AND P2, PT, R249.reuse, R124, PT ;  /* 0x0000007cf900720c */ /* 0x040fe20003f44070 */
[----:B------:R-:W-:Y:S01]  /*16510*/  IMAD.MOV.U32 R20, RZ, RZ, R19 ;  /* 0x000000ffff147224 */ /* 0x000fe200078e0013 */
[----:B------:R-:W-:Y:S01]  /*16520*/  ISETP.GT.U32.AND P5, PT, R249, R5, PT ;  /* 0x00000005f900720c */ /* 0x000fe20003fa4070 */
[----:B------:R-:W-:Y:S01]  /*16530*/  IMAD.MOV.U32 R252, RZ, RZ, R24 ;  /* 0x000000fffffc7224 */ /* 0x000fe200078e0018 */
[----:B------:R-:W2:Y:S01]  /*16540*/  LDL.LU R19, [R1+0x60] ;  /* 0x0000600001137983 */ /* 0x000ea20000300800 */
[----:B------:R-:W-:Y:S01]  /*16550*/  @!P3 IMAD.MOV R20, RZ, RZ, -R20 ;  /* 0x000000ffff14b224 */ /* 0x000fe200078e0a14 */
[----:B------:R-:W1:Y:S01]  /*16560*/  LDCU UR25, c[0x0][0x3b0] ;  /* 0x00007600ff1977ac */ /* 0x000e620008000800 */
[----:B------:R-:W-:Y:S01]  /*16570*/  @!P4 IMAD.MOV R252, RZ, RZ, -R252 ;  /* 0x000000fffffcc224 */ /* 0x000fe200078e0afc */
[----:B------:R-:W2:Y:S02]  /*16580*/  LDL.LU R23, [R1+0x5c] ;  /* 0x00005c0001177983 */ /* 0x000ea40000300800 */
[----:B------:R-:W-:-:S02]  /*16590*/  SEL R127, R251, R20, !P0 ;  /* 0x00000014fb7f7207 */ /* 0x000fc40004000000 */
[----:B------:R1:W-:Y:S01]  /*165a0*/  STL [R1+0x1714], R21 ;  /* 0x0017141501007387 */ /* 0x0003e20000100800 */
[----:B------:R-:W-:Y:S02]  /*165b0*/  SEL R20, R251, R252, !P0 ;  /* 0x000000fcfb147207 */ /* 0x000fe40004000000 */
[----:B------:R-:W-:Y:S01]  /*165c0*/  IMAD R252, R127, UR26, RZ ;  /* 0x0000001a7ffc7c24 */ /* 0x000fe2000f8e02ff */
[----:B------:R-:W-:Y:S01]  /*165d0*/  ISETP.GE.AND P3, PT, R125, RZ, PT ;  /* 0x000000ff7d00720c */ /* 0x000fe20003f66270 */
[----:B------:R-:W-:Y:S01]  /*165e0*/  @!P2 IMAD.IADD R124, R124, 0x1, -R249 ;  /* 0x000000017c7ca824 */ /* 0x000fe200078e0af9 */
[----:B------:R-:W2:Y:S01]  /*165f0*/  LDCU UR26, c[0x0][0x3b0] ;  /* 0x00007600ff1a77ac */ /* 0x000ea20008000800 */
[----:B-1----:R-:W-:Y:S01]  /*16600*/  IADD3 R21, PT, PT, R11, 0x1e3, RZ ;  /* 0x000001e30b157810 */ /* 0x002fe20007ffe0ff */
[----:B------:R-:W-:Y:S01]  /*16610*/  IMAD R20, R20, UR27, RZ ;  /* 0x0000001b14147c24 */ /* 0x000fe2000f8e02ff */
[----:B---3--:R-:W-:-:S03]  /*16620*/  ISETP.GE.AND P4, PT, R18, RZ, PT ;  /* 0x000000ff1200720c */ /* 0x008fc60003f86270 */
[----:B------:R1:W-:Y:S01]  /*16630*/  STL [R1+0x3f68], R21 ;  /* 0x003f681501007387 */ /* 0x0003e20000100800 */
[----:B------:R-:W-:Y:S01]  /*16640*/  IABS R125, R21 ;  /* 0x00000015007d7213 */ /* 0x000fe20000000000 */
[----:B------:R-:W-:Y:S01]  /*16650*/  @!P5 IMAD.IADD R5, R5, 0x1, -R249 ;  /* 0x000000010505d824 */ /* 0x000fe200078e0af9 */
[----:B------:R-:W-:Y:S01]  /*16660*/  ISETP.GT.U32.AND P1, PT, R249, R124, PT ;  /* 0x0000007cf900720c */ /* 0x000fe20003f24070 */
[----:B------:R-:W3:Y:S01]  /*16670*/  LDCU UR27, c[0x0][0x3b0] ;  /* 0x00007600ff1b77ac */ /* 0x000ee20008000800 */
[----:B-1----:R-:W3:Y:S04]  /*16680*/  LDL R21, [R1+0x4004] ;  /* 0x0040040001157983 */ /* 0x002ee80000100800 */
[----:B------:R-:W3:Y:S04]  /*16690*/  LDL.LU R24, [R1+0x58] ;  /* 0x0000580001187983 */ /* 0x000ee80000300800 */
[----:B------:R1:W-:Y:S04]  /*166a0*/  STL [R1+0x1778], R252 ;  /* 0x001778fc01007387 */ /* 0x0003e80000100800 */
[----:B------:R1:W-:Y:S04]  /*166b0*/  STL [R1+0x144], R20 ;  /* 0x0001441401007387 */ /* 0x0003e80000100800 */
[----:B------:R-:W3:Y:S01]  /*166c0*/  LDL R18, [R1+0x4008] ;  /* 0x0040080001127983 */ /* 0x000ee20000100800 */
[----:B------:R-:W-:-:S02]  /*166d0*/  @!P1 IADD3 R124, PT, PT, R124, -R249, RZ ;  /* 0x800000f97c7c9210 */ /* 0x000fc40007ffe0ff */
[----:B------:R-:W-:-:S03]  /*166e0*/  ISETP.GT.U32.AND P2, PT, R249, R126, PT ;  /* 0x0000007ef900720c */ /* 0x000fc60003f44070 */
[----:B-1----:R-:W-:-:S05]  /*166f0*/  IMAD.MOV.U32 R252, RZ, RZ, R124 ;  /* 0x000000fffffc7224 */ /* 0x002fca00078e007c */
[----:B------:R-:W-:Y:S02]  /*16700*/  @!P3 IADD3 R252, PT, PT, -R252, RZ, RZ ;  /* 0x000000fffcfcb210 */ /* 0x000fe40007ffe1ff */
[----:B----4-:R-:W-:Y:S02]  /*16710*/  ISETP.GE.AND P3, PT, R17, RZ, PT ;  /* 0x000000ff1100720c */ /* 0x010fe40003f66270 */
[----:B------:R-:W4:Y:S01]  /*16720*/  LDL R17, [R1+0x401c] ;  /* 0x00401c0001117983 */ /* 0x000f220000100800 */
[----:B------:R-:W-:-:S04]  /*16730*/  @!P2 IADD3 R126, PT, PT, R126, -R249, RZ ;  /* 0x800000f97e7ea210 */ /* 0x000fc80007ffe0ff */
[C---:B------:R-:W-:Y:S02]  /*16740*/  ISETP.GT.U32.AND P5, PT, R249.reuse, R126, PT ;  /* 0x0000007ef900720c */ /* 0x040fe40003fa4070 */
[----:B------:R-:W-:Y:S02]  /*16750*/  ISETP.GT.U32.AND P1, PT, R249, R5, PT ;  /* 0x00000005f900720c */ /* 0x000fe40003f24070 */
[----:B------:R-:W-:Y:S01]  /*16760*/  SEL R124, R251, R252, !P0 ;  /* 0x000000fcfb7c7207 */ /* 0x000fe20004000000 */
[----:B------:R-:W-:Y:S02]  /*16770*/  IMAD.MOV.U32 R127, RZ, RZ, R125 ;  /* 0x000000ffff7f7224 */ /* 0x000fe400078e007d */
[----:B------:R-:W4:Y:S06]  /*16780*/  LDL.LU R125, [R1+0x54] ;  /* 0x00005400017d7983 */ /* 0x000f2c0000300800 */
[----:B------:R-:W-:-:S02]  /*16790*/  @!P5 IMAD.IADD R126, R126, 0x1, -R249 ;  /* 0x000000017e7ed824 */ /* 0x000fc400078e0af9 */
[----:B------:R-:W-:Y:S02]  /*167a0*/  @!P1 IADD3 R5, PT, PT, R5, -R249, RZ ;  /* 0x800000f905059210 */ /* 0x000fe40007ffe0ff */
[----:B------:R-:W-:Y:S02]  /*167b0*/  IMAD.MOV.U32 R252, RZ, RZ, R126 ;  /* 0x000000fffffc7224 */ /* 0x000fe400078e007e */
[----:B------:R-:W-:Y:S02]  /*167c0*/  IMAD R124, R124, UR28, RZ ;  /* 0x0000001c7c7c7c24 */ /* 0x000fe4000f8e02ff */
[----:B------:R-:W-:Y:S01]  /*167d0*/  IMAD.HI.U32 R20, R250, R127, RZ ;  /* 0x0000007ffa147227 */ /* 0x000fe200078e00ff */
[----:B--2---:R-:W-:Y:S01]  /*167e0*/  ISETP.GT.U32.AND P2, PT, R249, R22, PT ;  /* 0x00000016f900720c */ /* 0x004fe20003f44070 */
[----:B------:R-:W1:Y:S02]  /*167f0*/  LDCU UR28, c[0x0][0x3b0] ;  /* 0x00007600ff1c77ac */ /* 0x000e640008000800 */
[----:B------:R-:W-:-:S02]  /*16800*/  @!P4 IMAD.MOV R252, RZ, RZ, -R252 ;  /* 0x000000fffffcc224 */ /* 0x000fc400078e0afc */
[----:B------:R-:W-:Y:S01]  /*16810*/  @!P3 IMAD.MOV R5, RZ, RZ, -R5 ;  /* 0x000000ffff05b224 */ /* 0x000fe200078e0a05 */
[----:B------:R2:W-:Y:S02]  /*16820*/  STL [R1+0x894], R124 ;  /* 0x0008947c01007387 */ /* 0x0005e40000100800 */
[C---:B------:R-:W-:Y:S02]  /*16830*/  SEL R252, R251.reuse, R252, !P0 ;  /* 0x000000fcfbfc7207 */ /* 0x040fe40004000000 */
[----:B------:R-:W4:Y:S01]  /*16840*/  LDL R126, [R1+0x4020] ;  /* 0x00402000017e7983 */ /* 0x000f220000100800 */
[----:B--2---:R-:W-:Y:S02]  /*16850*/  IADD3 R124, PT, PT, -R20, RZ, RZ ;  /* 0x000000ff147c7210 */ /* 0x004fe40007ffe1ff */
[----:B------:R-:W-:Y:S01]  /*16860*/  SEL R20, R251, R5, !P0 ;  /* 0x00000005fb147207 */ /* 0x000fe20004000000 */
[----:B------:R-:W-:Y:S01]  /*16870*/  IMAD R5, R252, UR29, RZ ;  /* 0x0000001dfc057c24 */ /* 0x000fe2000f8e02ff */
[----:B------:R-:W-:Y:S01]  /*16880*/  ISETP.GT.U32.AND P5, PT, R249, R23, PT ;  /* 0x00000017f900720c */ /* 0x000fe20003fa4070 */
[----:B------:R-:W-:Y:S01]  /*16890*/  @!P2 IMAD.IADD R22, R22, 0x1, -R249 ;  /* 0x000000011616a824 */ /* 0x000fe200078e0af9 */
[----:B------:R-:W2:Y:S01]  /*168a0*/  LDCU UR29, c[0x0][0x3b0] ;  /* 0x00007600ff1d77ac */ /* 0x000ea20008000800 */
[----:B------:R-:W-:Y:S01]  /*168b0*/  IMAD R20, R20, UR30, RZ ;  /* 0x0000001e14147c24 */ /* 0x000fe2000f8e02ff */
[----:B---3--:R-:W-:Y:S01]  /*168c0*/  ISETP.GE.AND P4, PT, R21, RZ, PT ;  /* 0x000000ff1500720c */ /* 0x008fe20003f86270 */
[----:B------:R-:W3:Y:S01]  /*168d0*/  LDCU UR30, c[0x0][0x3b0] ;  /* 0x00007600ff1e77ac */ /* 0x000ee20008000800 */
[----:B------:R-:W2:Y:S04]  /*168e0*/  LDL.LU R21, [R1+0x78] ;  /* 0x0000780001157983 */ /* 0x000ea80000300800 */
[----:B------:R1:W-:Y:S04]  /*168f0*/  STL [R1+0x1550], R5 ;  /* 0x0015500501007387 */ /* 0x0003e80000100800 */
[----:B------:R1:W-:Y:S01]  /*16900*/  STL [R1+0x16fc], R20 ;  /* 0x0016fc1401007387 */ /* 0x0003e20000100800 */
[----:B------:R-:W-:-:S03]  /*16910*/  ISETP.GE.AND P3, PT, R18, RZ, PT ;  /* 0x000000ff1200720c */ /* 0x000fc60003f66270 */
[----:B------:R-:W2:Y:S01]  /*16920*/  LDL R18, [R1+0x4024] ;  /* 0x0040240001127983 */ /* 0x000ea20000100800 */
[C---:B------:R-:W-:Y:S02]  /*16930*/  ISETP.GT.U32.AND P1, PT, R249.reuse, R22, PT ;  /* 0x00000016f900720c */ /* 0x040fe40003f24070 */
[----:B------:R-:W-:-:S11]  /*16940*/  ISETP.GT.U32.AND P2, PT, R249, R19, PT ;  /* 0x00000013f900720c */ /* 0x000fd60003f44070 */
[----:B------:R-:W-:-:S04]  /*16950*/  @!P1 IMAD.IADD R22, R22, 0x1, -R249 ;  /* 0x0000000116169824 */ /* 0x000fc800078e0af9 */
[----:B------:R-:W-:Y:S01]  /*16960*/  IMAD.MOV.U32 R252, RZ, RZ, R22 ;  /* 0x000000fffffc7224 */ /* 0x000fe200078e0016 */
[----:B------:R-:W-:Y:S01]  /*16970*/  @!P5 IADD3 R23, PT, PT, R23, -R249, RZ ;  /* 0x800000f91717d210 */ /* 0x000fe20007ffe0ff */
[----:B------:R-:W-:-:S03]  /*16980*/  @!P2 IMAD.IADD R19, R19, 0x1, -R249 ;  /* 0x000000011313a824 */ /* 0x000fc600078e0af9 */
[----:B------:R-:W-:Y:S02]  /*16990*/  @!P4 IADD3 R252, PT, PT, -R252, RZ, RZ ;  /* 0x000000fffcfcc210 */ /* 0x000fe40007ffe1ff */
[----:B----4-:R-:W-:Y:S02]  /*169a0*/  ISETP.GE.AND P4, PT, R17, RZ, PT ;  /* 0x000000ff1100720c */ /* 0x010fe40003f86270 */
[----:B------:R-:W4:Y:S01]  /*169b0*/  LDL R17, [R1+0x46d8] ;  /* 0x0046d80001117983 */ /* 0x000f220000100800 */
[C---:B------:R-:W-:Y:S02]  /*169c0*/  ISETP.GT.U32.AND P5, PT, R249.reuse, R19, PT ;  /* 0x00000013f900720c */ /* 0x040fe40003fa4070 */
[----:B------:R-:W-:Y:S02]  /*169d0*/  ISETP.GT.U32.AND P1, PT, R249, R23, PT ;  /* 0x00000017f900720c */ /* 0x000fe40003f24070 */
[----:B------:R-:W-:-:S05]  /*169e0*/  SEL R252, R251, R252, !P0 ;  /* 0x000000fcfbfc7207 */ /* 0x000fca0004000000 */
[----:B------:R-:W-:Y:S02]  /*169f0*/  IMAD R22, R252, UR31, RZ ;  /* 0x0000001ffc167c24 */ /* 0x000fe4000f8e02ff */
[C---:B-1----:R-:W-:Y:S01]  /*16a00*/  IMAD R5, R249.reuse, R124, R127 ;  /* 0x0000007cf9057224 */ /* 0x042fe200078e027f */
[----:B------:R-:W-:Y:S01]  /*16a10*/  ISETP.GT.U32.AND P2, PT, R249, R24, PT ;  /* 0x00000018f900720c */ /* 0x000fe20003f44070 */
[----:B------:R-:W-:Y:S01]  /*16a20*/  @!P5 IMAD.IADD R19, R19, 0x1, -R249 ;  /* 0x000000011313d824 */ /* 0x000fe200078e0af9 */
[----:B------:R-:W1:Y:S01]  /*16a30*/  LDCU UR31, c[0x0][0x3b0] ;  /* 0x00007600ff1f77ac */ /* 0x000e620008000800 */
[----:B------:R-:W-:Y:S02]  /*16a40*/  @!P1 IADD3 R23, PT, PT, R23, -R249, RZ ;  /* 0x800000f917179210 */ /* 0x000fe40007ffe0ff */
[----:B------:R-:W-:Y:S02]  /*16a50*/  IMAD.MOV.U32 R20, RZ, RZ, R19 ;  /* 0x000000ffff147224 */ /* 0x000fe400078e0013 */
[----:B------:R-:W3:Y:S01]  /*16a60*/  LDL.LU R19, [R1+0x74] ;  /* 0x0000740001137983 */ /* 0x000ee20000300800 */
[----:B------:R-:W-:-:S02]  /*16a70*/  IMAD.MOV.U32 R252, RZ, RZ, R23 ;  /* 0x000000fffffc7224 */ /* 0x000fc400078e0017 */
[----:B------:R-:W-:Y:S01]  /*16a80*/  @!P3 IADD3 R20, PT, PT, -R20, RZ, RZ ;  /* 0x000000ff1414b210 */ /* 0x000fe20007ffe1ff */
[----:B------:R-:W3:Y:S02]  /*16a90*/  LDL.LU R124, [R1+0x70] ;  /* 0x00007000017c7983 */ /* 0x000ee40000300800 */
        /* <DEDUP_REMOVED lines=14> */
[----:B-1----:R-:W3:Y:S04]  /*16b80*/  LDL R22, [R1+0x46c4] ;  /* 0x0046c40001167983 */ /* 0x002ee80000100800 */
[----:B------:R-:W3:Y:S04]  /*16b90*/  LDL.LU R23, [R1+0x6c] ;  /* 0x00006c0001177983 */ /* 0x000ee80000300800 */
[----:B------:R1:W-:Y:S04]  /*16ba0*/  STL [R1+0x5c], R252 ;  /* 0x00005cfc01007387 */ /* 0x0003e80000100800 */
[----:B------:R1:W-:Y:S01]  /*16bb0*/  STL [R1+0x1568], R20 ;  /* 0x0015681401007387 */ /* 0x0003e20000100800 */
[----:B--2---:R-:W-:-:S03]  /*16bc0*/  ISETP.GE.AND P4, PT, R18, RZ, PT ;  /* 0x000000ff1200720c */ /* 0x004fc60003f86270 */
[----:B------:R-:W2:Y:S01]  /*16bd0*/  LDL R18, [R1+0x46c0] ;  /* 0x0046c00001127983 */ /* 0x000ea20000100800 */
        /* <DEDUP_REMOVED lines=32> */
[----:B---3--:R-:W-:Y:S01]  /*16de0*/  ISETP.GE.AND P4, PT, R22, RZ, PT ;  /* 0x000000ff1600720c */ /* 0x008fe20003f86270 */
[----:B------:R-:W3:Y:S01]  /*16df0*/  LDCU UR36, c[0x0][0x3b0] ;  /* 0x00007600ff2477ac */ /* 0x000ee20008000800 */
[----:B------:R-:W3:Y:S04]  /*16e00*/  LDL.LU R22, [R1+0x8c] ;  /* 0x00008c0001167983 */ /* 0x000ee80000300800 */
[----:B------:R-:W-:Y:S04]  /*16e10*/  STL [R1+0x1770], R6 ;  /* 0x0017700601007387 */ /* 0x000fe80000100800 */
[----:B------:R1:W-:Y:S01]  /*16e20*/  STL [R1+0x54], R20 ;  /* 0x0000541401007387 */ /* 0x0003e20000100800 */
[----:B--2---:R-:W-:-:S03]  /*16e30*/  ISETP.GE.AND P3, PT, R18, RZ, PT ;  /* 0x000000ff1200720c */ /* 0x004fc60003f66270 */
[----:B------:R-:W2:Y:S01]  /*16e40*/  LDL R18, [R1+0x46a4] ;  /* 0x0046a40001127983 */ /* 0x000ea20000100800 */
        /* <DEDUP_REMOVED lines=19> */
[----:B------:R-:W3:Y:S01]  /*16f80*/  LDL.LU R19, [R1+0x88] ;  /* 0x0000880001137983 */ /* 0x000ee20000300800 */
[C---:B------:R-:W-:Y:S01]  /*16f90*/  ISETP.GT.U32.AND P2, PT, R249.reuse, R23, PT ;  /* 0x00000017f900720c */ /* 0x040fe20003f44070 */
[----:B------:R-:W-:Y:S01]  /*16fa0*/  @!P3 IMAD.MOV R20, RZ, RZ, -R20 ;  /* 0x000000ffff14b224 */ /* 0x000fe200078e0a14 */
[----:B------:R-:W-:Y:S01]  /*16fb0*/  ISETP.GT.U32.AND P5, PT, R249, R7, PT ;  /* 0x00000007f900720c */ /* 0x000fe20003fa4070 */
[----:B------:R-:W-:Y:S01]  /*16fc0*/  @!P4 IMAD.MOV R252, RZ, RZ, -R252 ;  /* 0x000000fffffcc224 */ /* 0x000fe200078e0afc */
[----:B------:R-:W3:Y:S01]  /*16fd0*/  LDL.LU R24, [R1+0x84] ;  /* 0x0000840001187983 */ /* 0x000ee20000300800 */
        /* <DEDUP_REMOVED lines=44> */
[----:B---3--:R-:W-:Y:S01]  /*172a0*/  IMAD.MOV R23, RZ, RZ, -R20 ;  /* 0x000000ffff177224 */ /* 0x008fe200078e0a14 */
[----:B------:R-:W-:Y:S01]  /*172b0*/  SEL R20, R251, R7, !P0 ;  /* 0x00000007fb147207 */ /* 0x000fe20004000000 */
[----:B------:R-:W-:Y:S01]  /*172c0*/  IMAD R7, R252, UR41, RZ ;  /* 0x00000029fc077c24 */ /* 0x000fe2000f8e02ff */
[C---:B------:R-:W-:Y:S01]  /*172d0*/  ISETP.GT.U32.AND P2, PT, R249.reuse, R22, PT ;  /* 0x00000016f900720c */ /* 0x040fe20003f44070 */
[----:B------:R-:W3:Y:S02]  /*172e0*/  LDCU UR41, c[0x0][0x3b0] ;  /* 0x00007600ff2977ac */ /* 0x000ee40008000800 */
[----:B------:R-:W-:Y:S01]  /*172f0*/  IMAD R20, R20, UR44, RZ ;  /* 0x0000002c14147c24 */ /* 0x000fe2000f8e02ff */
[----:B------:R-:W-:Y:S01]  /*17300*/  ISETP.GT.U32.AND P5, PT, R249, R24, PT ;  /* 0x00000018f900720c */ /* 0x000fe20003fa4070 */
[----:B------:R-:W1:Y:S01]  /*17310*/  LDCU UR44, c[0x0][0x3b0] ;  /* 0x00007600ff2c77ac */ /* 0x000e620008000800 */
[----:B------:R-:W-:-:S02]  /*17320*/  ISETP.GE.AND P4, PT, R21, RZ, PT ;  /* 0x000000ff1500720c */ /* 0x000fc40003f86270 */
[----:B------:R-:W3:Y:S04]  /*17330*/  LDL.LU R21, [R1+0xa0] ;  /* 0x0000a00001157983 */ /* 0x000ee80000300800 */
[----:B------:R1:W-:Y:S04]  /*17340*/  STL [R1+0x15a8], R7 ;  /* 0x0015a80701007387 */ /* 0x0003e80000100800 */
[----:B------:R1:W-:Y:S01]  /*17350*/  STL [R1+0x16e8], R20 ;  /* 0x0016e81401007387 */ /* 0x0003e20000100800 */
[----:B--2---:R-:W-:-:S03]  /*17360*/  ISETP.GE.AND P3, PT, R18, RZ, PT ;  /* 0x000000ff1200720c */ /* 0x004fc60003f66270 */
[----:B------:R-:W2:Y:S01]  /*17370*/  LDL R18, [R1+0x4680] ;  /* 0x0046800001127983 */ /* 0x000ea20000100800 */
        /* <DEDUP_REMOVED lines=21> */
[----:B------:R-:W3:Y:S01]  /*174d0*/  LDL.LU R19, [R1+0x9c] ;  /* 0x00009c0001137983 */ /* 0x000ee20000300800 */
[----:B------:R-:W-:Y:S01]  /*174e0*/  @!P3 IMAD.MOV R20, RZ, RZ, -R20 ;  /* 0x000000ffff14b224 */ /* 0x000fe200078e0a14 */
[----:B------:R-:W1:Y:S01]  /*174f0*/  LDCU UR45, c[0x0][0x3b0] ;  /* 0x00007600ff2d77ac */ /* 0x000e620008000800 */
[----:B------:R-:W-:Y:S01]  /*17500*/  @!P4 IMAD.MOV R252, RZ, RZ, -R252 ;  /* 0x000000fffffcc224 */ /* 0x000fe200078e0afc */
[----:B------:R-:W3:Y:S02]  /*17510*/  LDL.LU R23, [R1+0x98] ;  /* 0x0000980001177983 */ /* 0x000ee40000300800 */
        /* <DEDUP_REMOVED lines=9> */
[----:B--2---:R-:W-:-:S03]  /*175b0*/  ISETP.GE.AND P4, PT, R18, RZ, PT ;  /* 0x000000ff1200720c */ /* 0x004fc60003f86270 */
[----:B------:R1:W-:Y:S01]  /*175c0*/  STL [R1+0x3f54], R22 ;  /* 0x003f541601007387 */ /* 0x0003e20000100800 */
[----:B------:R-:W-:Y:S01]  /*175d0*/  IABS R126, R22 ;  /* 0x00000016007e7213 */ /* 0x000fe20000000000 */
[----:B------:R-:W-:Y:S01]  /*175e0*/  @!P5 IMAD.IADD R8, R8, 0x1, -R249 ;  /* 0x000000010808d824 */ /* 0x000fe200078e0af9 */
[----:B------:R-:W-:Y:S01]  /*175f0*/  ISETP.GT.U32.AND P1, PT, R249, R124, PT ;  /* 0x0000007cf900720c */ /* 0x000fe20003f24070 */
[----:B------:R-:W2:Y:S01]  /*17600*/  LDCU UR47, c[0x0][0x3b0] ;  /* 0x00007600ff2f77ac */ /* 0x000ea20008000800 */
[----:B-1----:R-:W2:Y:S04]  /*17610*/  LDL R22, [R1+0x4678] ;  /* 0x0046780001167983 */ /* 0x002ea80000100800 */
[----:B------:R-:W2:Y:S04]  /*17620*/  LDL.LU R24, [R1+0x94] ;  /* 0x0000940001187983 */ /* 0x000ea80000300800 */
[----:B------:R1:W-:Y:S04]  /*17630*/  STL [R1+0x4c], R252 ;  /* 0x00004cfc01007387 */ /* 0x0003e80000100800 */
[----:B------:R1:W-:Y:S04]  /*17640*/  STL [R1+0x458], R20 ;  /* 0x0004581401007387 */ /* 0x0003e80000100800 */
[----:B------:R-:W2:Y:S01]  /*17650*/  LDL R18, [R1+0x4670] ;  /* 0x0046700001127983 */ /* 0x000ea20000100800 */
        /* <DEDUP_REMOVED lines=17> */
[----:B---3--:R-:W-:Y:S01]  /*17770*/  ISETP.GT.U32.AND P2, PT, R249, R21, PT ;  /* 0x00000015f900720c */ /* 0x008fe20003f44070 */
[----:B------:R-:W1:Y:S02]  /*17780*/  LDCU UR48, c[0x0][0x3b0] ;  /* 0x00007600ff3077ac */ /* 0x000e640008000800 */
[----:B------:R-:W-:-:S02]  /*17790*/  @!P4 IMAD.MOV R252, RZ, RZ, -R252 ;  /* 0x000000fffffcc224 */ /* 0x000fc400078e0afc */
[----:B------:R-:W-:Y:S01]  /*177a0*/  @!P3 IMAD.MOV R8, RZ, RZ, -R8 ;  /* 0x000000ffff08b224 */ /* 0x000fe200078e0a08 */
[----:B------:R3:W-:Y:S02]  /*177b0*/  STL [R1+0x15d0], R124 ;  /* 0x0015d07c01007387 */ /* 0x0007e40000100800 */
[C---:B------:R-:W-:Y:S02]  /*177c0*/  SEL R252, R251.reuse, R252, !P0 ;  /* 0x000000fcfbfc7207 */ /* 0x040fe40004000000 */
[----:B------:R-:W4:Y:S01]  /*177d0*/  LDL R125, [R1+0x4660] ;  /* 0x00466000017d7983 */ /* 0x000f220000100800 */
[----:B---3--:R-:W-:Y:S02]  /*177e0*/  IADD3 R124, PT, PT, -R20, RZ, RZ ;  /* 0x000000ff147c7210 */ /* 0x008fe40007ffe1ff */
[----:B------:R-:W-:Y:S01]  /*177f0*/  SEL R20, R251, R8, !P0 ;  /* 0x00000008fb147207 */ /* 0x000fe20004000000 */
[----:B------:R-:W-:Y:S01]  /*17800*/  IMAD R8, R252, UR49, RZ ;  /* 0x00000031fc087c24 */ /* 0x000fe2000f8e02ff */
[----:B------:R-:W-:Y:S01]  /*17810*/  ISETP.GT.U32.AND P5, PT, R249, R23, PT ;  /* 0x00000017f900720c */ /* 0x000fe20003fa4070 */
[----:B------:R-:W-:Y:S01]  /*17820*/  @!P2 IMAD.IADD R21, R21, 0x1, -R249 ;  /* 0x000000011515a824 */ /* 0x000fe200078e0af9 */
[----:B------:R-:W3:Y:S01]  /*17830*/  LDCU UR49, c[0x0][0x3b0] ;  /* 0x00007600ff3177ac */ /* 0x000ee20008000800 */
[----:B------:R-:W-:Y:S01]  /*17840*/  IMAD R20, R20, UR50, RZ ;  /* 0x0000003214147c24 */ /* 0x000fe2000f8e02ff */
[----:B--2---:R-:W-:Y:S01]  /*17850*/  ISETP.GE.AND P4, PT, R22, RZ, PT ;  /* 0x000000ff1600720c */ /* 0x004fe20003f86270 */
[----:B------:R-:W2:Y:S01]  /*17860*/  LDCU UR50, c[0x0][0x3b0] ;  /* 0x00007600ff3277ac */ /* 0x000ea20008000800 */
        /* <DEDUP_REMOVED lines=60> */
[--C-:B------:R-:W-:Y:S02]  /*17c30*/  @!P5 IMAD.IADD R126, R126, 0x1, -R249.reuse ;  /* 0x000000017e7ed824 */ /* 0x100fe400078e0af9 */
[----:B------:R-:W-:Y:S01]  /*17c40*/  IMAD R24, R24, UR54, RZ ;  /* 0x0000003618187c24 */ /* 0x000fe2000f8e02ff */
[----:B------:R-:W-:Y:S01]  /*17c50*/  MOV R127, R125 ;  /* 0x0000007d007f7202 */ /* 0x000fe20000000f00 */
[----:B------:R-:W-:Y:S01]  /*17c60*/  @!P1 IMAD.IADD R9, R9, 0x1, -R249 ;  /* 0x0000000109099824 */ /* 0x000fe200078e0af9 */
[----:B------:R-:W-:Y:S01]  /*17c70*/  MOV R252, R126 ;  /* 0x0000007e00fc7202 */ /* 0x000fe20000000f00 */
[----:B------:R-:W4:Y:S01]  /*17c80*/  LDL.LU R125, [R1+0xa4] ;  /* 0x0000a400017d7983 */ /* 0x000f220000300800 */
[----:B------:R-:W-:Y:S01]  /*17c90*/  ISETP.GT.U32.AND P2, PT, R249, R22, PT ;  /* 0x00000016f900720c */ /* 0x000fe20003f44070 */
[----:B------:R-:W1:Y:S02]  /*17ca0*/  LDCU UR54, c[0x0][0x3b0] ;  /* 0x00007600ff3677ac */ /* 0x000e640008000800 */
[----:B------:R1:W-:Y:S01]  /*17cb0*/  STL [R1+0x16c8], R24 ;  /* 0x0016c81801007387 */ /* 0x0003e20000100800 */
[----:B------:R-:W-:-:S03]  /*17cc0*/  @!P4 IMAD.MOV R252, RZ, RZ, -R252 ;  /* 0x000000fffffcc224 */ /* 0x000fc600078e0afc */
[----:B------:R-:W4:Y:S01]  /*17cd0*/  LDL R126, [R1+0x463c] ;  /* 0x00463c00017e7983 */ /* 0x000f220000100800 */
[----:B------:R-:W-:-:S04]  /*17ce0*/  IMAD.HI.U32 R20, R250, R127, RZ ;  /* 0x0000007ffa147227 */ /* 0x000fc800078e00ff */
[----:B------:R-:W-:Y:S01]  /*17cf0*/  @!P3 IMAD.MOV R9, RZ, RZ, -R9 ;  /* 0x000000ffff09b224 */ /* 0x000fe200078e0a09 */
[----:B------:R-:W-:Y:S01]  /*17d00*/  SEL R252, R251, R252, !P0 ;  /* 0x000000fcfbfc7207 */ /* 0x000fe20004000000 */
[----:B-1----:R-:W-:-:S03]  /*17d10*/  IMAD.MOV R24, RZ, RZ, -R20 ;  /* 0x000000ffff187224 */ /* 0x002fc600078e0a14 */
        /* <DEDUP_REMOVED lines=8> */
[----:B------:R1:W-:Y:S04]  /*17da0*/  STL [R1+0x1748], R9 ;  /* 0x0017480901007387 */ /* 0x0003e80000100800 */
[----:B------:R1:W-:Y:S01]  /*17db0*/  STL [R1+0x44], R20 ;  /* 0x0000441401007387 */ /* 0x0003e20000100800 */
[----:B--2---:R-:W-:-:S03]  /*17dc0*/  ISETP.GE.AND P3, PT, R18, RZ, PT ;  /* 0x000000ff1200720c */ /* 0x004fc60003f66270 */
[----:B------:R-:W2:Y:S01]  /*17dd0*/  LDL R18, [R1+0x4638] ;  /* 0x0046380001127983 */ /* 0x000ea20000100800 */
[C---:B------:R-:W-:Y:S02]  /*17de0*/  ISETP.GT.U32.AND P1, PT, R249.reuse, R22, PT ;  /* 0x00000016f900720c */ /* 0x040fe40003f24070 */
[C---:B------:R-:W-:Y:S02]  /*17df0*/  ISETP.GT.U32.AND P2, PT, R249.reuse, R19, PT ;  /* 0x00000013f900720c */ /* 0x040fe40003f44070 */
[----:B------:R-:W-:-:S09]  /*17e00*/  ISETP.GT.U32.AND P5, PT, R249, R124, PT ;  /* 0x0000007cf900720c */ /* 0x000fd20003fa4070 */
[-C--:B------:R-:W-:Y:S02]  /*17e10*/  @!P1 IADD3 R22, PT, PT, R22, -R249.reuse, RZ ;  /* 0x800000f916169210 */ /* 0x080fe40007ffe0ff */
[----:B------:R-:W-:-:S03]  /*17e20*/  @!P2 IADD3 R19, PT, PT, R19, -R249, RZ ;  /* 0x800000f91313a210 */ /* 0x000fc60007ffe0ff */
[----:B------:R-:W-:Y:S02]  /*17e30*/  IMAD.MOV.U32 R252, RZ, RZ, R22 ;  /* 0x000000fffffc7224 */ /* 0x000fe400078e0016 */
[----:B------:R-:W-:Y:S01]  /*17e40*/  @!P5 IMAD.IADD R124, R124, 0x1, -R249 ;  /* 0x000000017c7cd824 */ /* 0x000fe200078e0af9 */
[----:B------:R-:W-:Y:S01]  /*17e50*/  ISETP.GT.U32.AND P5, PT, R249, R19, PT ;  /* 0x00000013f900720c */ /* 0x000fe20003fa4070 */
[----:B------:R-:W-:Y:S01]  /*17e60*/  @!P4 IMAD.MOV R252, RZ, RZ, -R252 ;  /* 0x000000fffffcc224 */ /* 0x000fe200078e0afc */
[----:B----4-:R-:W-:Y:S02]  /*17e70*/  ISETP.GE.AND P4, PT, R17, RZ, PT ;  /* 0x000000ff1100720c */ /* 0x010fe40003f86270 */
[----:B------:R-:W4:Y:S01]  /*17e80*/  LDL R17, [R1+0x4624] ;  /* 0x0046240001117983 */ /* 0x000f220000100800 */
[----:B------:R-:W-:Y:S02]  /*17e90*/  ISETP.GT.U32.AND P1, PT, R249, R124, PT ;  /* 0x0000007cf900720c */ /* 0x000fe40003f24070 */
[----:B------:R-:W-:-:S06]  /*17ea0*/  SEL R252, R251, R252, !P0 ;  /* 0x000000fcfbfc7207 */ /* 0x000fcc0004000000 */
[----:B------:R-:W-:Y:S02]  /*17eb0*/  @!P5 IMAD.IADD R19, R19, 0x1, -R249 ;  /* 0x000000011313d824 */ /* 0x000fe400078e0af9 */
[----:B------:R-:W-:Y:S02]  /*17ec0*/  IMAD R22, R252, UR57, RZ ;  /* 0x00000039fc167c24 */ /* 0x000fe4000f8e02ff */
[C---:B-1----:R-:W-:Y:S01]  /*17ed0*/  IMAD R9, R249.reuse, R24, R127 ;  /* 0x00000018f9097224 */ /* 0x042fe200078e027f */
[----:B------:R-:W-:Y:S01]  /*17ee0*/  MOV R20, R19 ;  /* 0x0000001300147202 */ /* 0x000fe20000000f00 */
[----:B------:R-:W-:Y:S01]  /*17ef0*/  @!P1 IMAD.IADD R124, R124, 0x1, -R249 ;  /* 0x000000017c7c9824 */ /* 0x000fe200078e0af9 */
[----:B------:R-:W3:Y:S01]  /*17f00*/  LDL.LU R19, [R1+0xc4] ;  /* 0x0000c40001137983 */ /* 0x000ee20000300800 */
[----:B------:R-:W-:Y:S01]  /*17f10*/  ISETP.GT.U32.AND P2, PT, R249, R23, PT ;  /* 0x00000017f900720c */ /* 0x000fe20003f44070 */
[----:B------:R-:W1:Y:S02]  /*17f20*/  LDCU UR57, c[0x0][0x3b0] ;  /* 0x00007600ff3977ac */ /* 0x000e640008000800 */
[----:B------:R-:W3:Y:S01]  /*17f30*/  LDL.LU R24, [R1+0xc0] ;  /* 0x0000c00001187983 */ /* 0x000ee20000300800 */
[----:B------:R-:W-:-:S03]  /*17f40*/  MOV R252, R124 ;  /* 0x0000007c00fc7202 */ /* 0x000fc60000000f00 */
[----:B------:R1:W-:Y:S01]  /*17f50*/  STL [R1+0xd14], R22 ;  /* 0x000d141601007387 */ /* 0x0003e20000100800 */
[----:B------:R-:W-:Y:S01]  /*17f60*/  @!P3 IMAD.MOV R20, RZ, RZ, -R20 ;  /* 0x000000ffff14b224 */ /* 0x000fe200078e0a14 */
[----:B------:R-:W-:Y:S01]  /*17f70*/  ISETP.GE.AND P3, PT, R126, RZ, PT ;  /* 0x000000ff7e00720c */ /* 0x000fe20003f66270 */
[----:B-1----:R-:W-:Y:S02]  /*17f80*/  VIADD R22, R11, 0x1e8 ;  /* 0x000001e80b167836 */ /* 0x002fe40000000000 */
[----:B------:R-:W3:Y:S01]  /*17f90*/  LDL.LU R11, [R1+0x48bc] ;  /* 0x0048bc00010b7983 */ /* 0x000ee20000300800 */
[----:B------:R-:W-:Y:S02]  /*17fa0*/  @!P4 IMAD.MOV R252, RZ, RZ, -R252 ;  /* 0x000000fffffcc224 */ /* 0x000fe400078e0afc */
[----:B------:R-:W-:Y:S01]  /*17fb0*/  IABS R126, R22 ;  /* 0x00000016007e7213 */ /* 0x000fe20000000000 */
[----:B------:R1:W-:Y:S01]  /*17fc0*/  STL [R1+0x3f4c], R22 ;  /* 0x003f4c1601007387 */ /* 0x0003e20000100800 */
[----:B------:R-:W-:-:S02]  /*17fd0*/  SEL R127, R251, R20, !P0 ;  /* 0x00000014fb7f7207 */ /* 0x000fc40004000000 */
[----:B------:R-:W-:Y:S01]  /*17fe0*/  SEL R20, R251, R252, !P0 ;  /* 0x000000fcfb147207 */ /* 0x000fe20004000000 */
[----:B-1----:R-:W3:Y:S02]  /*17ff0*/  LDL R22, [R1+0x4620] ;  /* 0x0046200001167983 */ /* 0x002ee40000100800 */
[----:B------:R-:W-:Y:S01]  /*18000*/  IMAD R252, R127, UR58, RZ ;  /* 0x0000003a7ffc7c24 */ /* 0x000fe2000f8e02ff */
[----:B------:R-:W-:Y:S01]  /*18010*/  @!P2 IADD3 R23, PT, PT, R23, -R249, RZ ;  /* 0x800000f91717a210 */ /* 0x000fe20007ffe0ff */
[----:B------:R-:W-:Y:S01]  /*18020*/  IMAD R20, R20, UR59, RZ ;  /* 0x0000003b14147c24 */ /* 0x000fe2000f8e02ff */
[----:B------:R-:W3:Y:S01]  /*18030*/  LDL.LU R124, [R1+0xbc] ;  /* 0x0000bc00017c7983 */ /* 0x000ee20000300800 */
[----:B--2---:R-:W-:-:S03]  /*18040*/  ISETP.GE.AND P4, PT, R18, RZ, PT ;  /* 0x000000ff1200720c */ /* 0x004fc60003f86270 */
[----:B------:R1:W-:Y:S01]  /*18050*/  STL [R1+0x1610], R252 ;  /* 0x001610fc01007387 */ /* 0x0003e20000100800 */
[C---:B------:R-:W-:Y:S02]  /*18060*/  ISETP.GT.U32.AND P2, PT, R249.reuse, R125, PT ;  /* 0x0000007df900720c */ /* 0x040fe40003f44070 */
[C---:B------:R-:W-:Y:S01]  /*18070*/  ISETP.GT.U32.AND P5, PT, R249.reuse, R10, PT ;  /* 0x0000000af900720c */ /* 0x040fe20003fa4070 */
[----:B------:R2:W-:Y:S01]  /*18080*/  STL [R1+0x16c0], R20 ;  /* 0x0016c01401007387 */ /* 0x0005e20000100800 */
[----:B------:R-:W-:Y:S01]  /*18090*/  ISETP.GT.U32.AND P1, PT, R249, R23, PT ;  /* 0x00000017f900720c */ /* 0x000fe20003f24070 */
[----:B------:R-:W-:Y:S01]  /*180a0*/  IMAD.MOV.U32 R127, RZ, RZ, R126 ;  /* 0x000000ffff7f7224 */ /* 0x000fe200078e007e */
[----:B------:R-:W2:Y:S01]  /*180b0*/  LDCU UR58, c[0x0][0x3b0] ;  /* 0x00007600ff3a77ac */ /* 0x000ea20008000800 */
[----:B------:R-:W3:Y:S01]  /*180c0*/  LDL R18, [R1+0x461c] ;  /* 0x00461c0001127983 */ /* 0x000ee20000100800 */
[----:B------:R-:W2:Y:S05]  /*180d0*/  LDCU UR59, c[0x0][0x3b0] ;  /* 0x00007600ff3b77ac */ /* 0x000eaa0008000800 */
[----:B------:R-:W-:-:S02]  /*180e0*/  @!P2 IMAD.IADD R125, R125, 0x1, -R249 ;  /* 0x000000017d7da824 */ /* 0x000fc400078e0af9 */
[----:B------:R-:W-:Y:S02]  /*180f0*/  @!P5 IADD3 R10, PT, PT, R10, -R249, RZ ;  /* 0x800000f90a0ad210 */ /* 0x000fe40007ffe0ff */
[----:B------:R-:W-:Y:S01]  /*18100*/  @!P1 IMAD.IADD R23, R23, 0x1, -R249 ;  /* 0x0000000117179824 */ /* 0x000fe200078e0af9 */
[----:B------:R-:W-:-:S04]  /*18110*/  ISETP.GT.U32.AND P5, PT, R249, R125, PT ;  /* 0x0000007df900720c */ /* 0x000fc80003fa4070 */
[----:B-1----:R-:W-:Y:S02]  /*18120*/  MOV R252, R23 ;  /* 0x0000001700fc7202 */ /* 0x002fe40000000f00 */
[----:B------:R-:W-:-:S03]  /*18130*/  ISETP.GT.U32.AND P1, PT, R249, R10, PT ;  /* 0x0000000af900720c */ /* 0x000fc60003f24070 */
[----:B------:R-:W-:Y:S01]  /*18140*/  @!P3 IMAD.MOV R252, RZ, RZ, -R252 ;  /* 0x000000fffffcb224 */ /* 0x000fe200078e0afc */
[----:B----4-:R-:W-:Y:S02]  /*18150*/  ISETP.GE.AND P3, PT, R17, RZ, PT ;  /* 0x000000ff1100720c */ /* 0x010fe40003f66270 */
[----:B------:R-:W4:Y:S01]  /*18160*/  LDL R17, [R1+0x4618] ;  /* 0x0046180001117983 */ /* 0x000f220000100800 */
[----:B------:R-:W-:Y:S02]  /*18170*/  @!P5 IADD3 R125, PT, PT, R125, -R249, RZ ;  /* 0x800000f97d7dd210 */ /* 0x000fe40007ffe0ff */
[----:B------:R-:W-:Y:S01]  /*18180*/  SEL R23, R251, R252, !P0 ;  /* 0x000000fcfb177207 */ /* 0x000fe20004000000 */
[----:B--2---:R-:W-:Y:S01]  /*18190*/  IMAD.HI.U32 R20, R250, R127, RZ ;  /* 0x0000007ffa147227 */ /* 0x004fe200078e00ff */
[----:B------:R-:W2:Y:S03]  /*181a0*/  LDL.LU R126, [R1+0xb8] ;  /* 0x0000b800017e7983 */ /* 0x000ea60000300800 */
[----:B------:R-:W-:-:S02]  /*181b0*/  IMAD.MOV.U32 R252, RZ, RZ, R125 ;  /* 0x000000fffffc7224 */ /* 0x000fc400078e007d */
[----:B------:R-:W-:Y:S02]  /*181c0*/  @!P1 IMAD.IADD R10, R10, 0x1, -R249 ;  /* 0x000000010a0a9824 */ /* 0x000fe400078e0af9 */
[----:B------:R-:W-:Y:S01]  /*181d0*/  IMAD R23, R23, UR60, RZ ;  /* 0x0000003c17177c24 */ /* 0x000fe2000f8e02ff */
[----:B------:R-:W-:Y:S01]  /*181e0*/  @!P4 IADD3 R252, PT, PT, -R252, RZ, RZ ;  /* 0x000000fffcfcc210 */ /* 0x000fe20007ffe1ff */
[----:B------:R-:W1:Y:S01]  /*181f0*/  LDCU UR60, c[0x0][0x3b0] ;  /* 0x00007600ff3c77ac */ /* 0x000e620008000800 */
[----:B------:R-:W-:Y:S02]  /*18200*/  @!P3 IADD3 R10, PT, PT, -R10, RZ, RZ ;  /* 0x000000ff0a0ab210 */ /* 0x000fe40007ffe1ff */
[C---:B------:R-:W-:Y:S01]  /*18210*/  SEL R252, R251.reuse, R252, !P0 ;  /* 0x000000fcfbfc7207 */ /* 0x040fe20004000000 */
[----:B------:R3:W-:Y:S04]  /*18220*/  STL [R1+0x1740], R23 ;  /* 0x0017401701007387 */ /* 0x0007e80000100800 */
[----:B------:R-:W2:Y:S01]  /*18230*/  LDL R125, [R1+0x4604] ;  /* 0x00460400017d7983 */ /* 0x000ea20000100800 */
[----:B---3--:R-:W-:Y:S01]  /*18240*/  IMAD.MOV R23, RZ, RZ, -R20 ;  /* 0x000000ffff177224 */ /* 0x008fe200078e0a14 */
[----:B------:R-:W-:Y:S01]  /*18250*/  SEL R20, R251, R10, !P0 ;  /* 0x0000000afb147207 */ /* 0x000fe20004000000 */
[----:B------:R-:W-:Y:S01]  /*18260*/  IMAD R10, R252, UR61, RZ ;  /* 0x0000003dfc0a7c24 */ /* 0x000fe2000f8e02ff */
[----:B------:R-:W-:Y:S01]  /*18270*/  ISETP.GT.U32.AND P2, PT, R249, R21, PT ;  /* 0x00000015f900720c */ /* 0x000fe20003f44070 */
[----:B------:R-:W3:Y:S01]  /*18280*/  LDCU UR61, c[0x0][0x3b0] ;  /* 0x00007600ff3d77ac */ /* 0x000ee20008000800 */
[----:B------:R-:W-:-:S02]  /*18290*/  ISETP.GE.AND P4, PT, R22, RZ, PT ;  /* 0x000000ff1600720c */ /* 0x000fc40003f86270 */
[----:B------:R-:W2:Y:S04]  /*182a0*/  LDL.LU R22, [R1+0xdc] ;  /* 0x0000dc0001167983 */ /* 0x000ea80000300800 */
[----:B------:R1:W-:Y:S01]  /*182b0*/  STL [R1+0x40], R10 ;  /* 0x0000400a01007387 */ /* 0x0003e20000100800 */
[----:B------:R-:W-:Y:S01]  /*182c0*/  IMAD R20, R20, UR62, RZ ;  /* 0x0000003e14147c24 */ /* 0x000fe2000f8e02ff */
[C---:B------:R-:W-:Y:S02]  /*182d0*/  ISETP.GT.U32.AND P5, PT, R249.reuse, R24, PT ;  /* 0x00000018f900720c */ /* 0x040fe40003fa4070 */
[----:B------:R-:W-:Y:S01]  /*182e0*/  ISETP.GE.AND P3, PT, R18, RZ, PT ;  /* 0x000000ff1200720c */ /* 0x000fe20003f66270 */
[----:B-1----:R-:W-:Y:S01]  /*182f0*/  IMAD R10, R249, R23, R127 ;  /* 0x00000017f90a7224 */ /* 0x002fe200078e027f */
[----:B------:R-:W1:Y:S04]  /*18300*/  LDCU UR62, c[0x0][0x3b0] ;  /* 0x00007600ff3e77ac */ /* 0x000e680008000800 */
[----:B------:R3:W-:Y:S04]  /*18310*/  STL [R1+0x4890], R10 ;  /* 0x0048900a01007387 */ /* 0x0007e80000100800 */
[----:B---3--:R-:W3:Y:S04]  /*18320*/  LDL R10, [R1+0xc54] ;  /* 0x000c5400010a7983 */ /* 0x008ee80000100800 */
[----:B------:R1:W-:Y:S04]  /*18330*/  STL [R1+0x1630], R20 ;  /* 0x0016301401007387 */ /* 0x0003e80000100800 */
        /* <DEDUP_REMOVED lines=16> */
[----:B------:R-:W-:Y:S01]  /*18440*/  @!P1 IMAD.IADD R24, R24, 0x1, -R249 ;  /* 0x0000000118189824 */ /* 0x000fe200078e0af9 */
[C---:B------:R-:W-:Y:S01]  /*18450*/  ISETP.GT.U32.AND P2, PT, R249.reuse, R124, PT ;  /* 0x0000007cf900720c */ /* 0x040fe20003f44070 */
[----:B-1----:R-:W-:Y:S01]  /*18460*/  IMAD.MOV.U32 R20, RZ, RZ, R19 ;  /* 0x000000ffff147224 */ /* 0x002fe200078e0013 */
[----:B------:R-:W-:Y:S01]  /*18470*/  ISETP.GT.U32.AND P5, PT, R249, R11, PT ;  /* 0x0000000bf900720c */ /* 0x000fe20003fa4070 */
[----:B------:R-:W-:Y:S01]  /*18480*/  IMAD.MOV.U32 R252, RZ, RZ, R24 ;  /* 0x000000fffffc7224 */ /* 0x000fe200078e0018 */
[----:B------:R-:W4:Y:S01]  /*18490*/  LDL.LU R19, [R1+0xd8] ;  /* 0x0000d80001137983 */ /* 0x000f220000300800 */
[----:B------:R-:W-:Y:S01]  /*184a0*/  @!P3 IMAD.MOV R20, RZ, RZ, -R20 ;  /* 0x000000ffff14b224 */ /* 0x000fe200078e0a14 */
[----:B------:R-:W1:Y:S01]  /*184b0*/  S2UR UR4, SR_CgaCtaId ;  /* 0x00000000000479c3 */ /* 0x000e620000008800 */
[----:B------:R-:W-:Y:S01]  /*184c0*/  @!P4 IMAD.MOV R252, RZ, RZ, -R252 ;  /* 0x000000fffffcc224 */ /* 0x000fe200078e0afc */
[----:B------:R-:W4:Y:S01]  /*184d0*/  LDL.LU R23, [R1+0xd4] ;  /* 0x0000d40001177983 */ /* 0x000f220000300800 */
[----:B------:R-:W1:Y:S01]  /*184e0*/  LDCU UR63, c[0x0][0x3b0] ;  /* 0x00007600ff3f77ac */ /* 0x000e620008000800 */
[----:B------:R-:W-:-:S02]  /*184f0*/  SEL R127, R251, R20, !P0 ;  /* 0x00000014fb7f7207 */ /* 0x000fc40004000000 */
[----:B------:R3:W-:Y:S01]  /*18500*/  STL [R1+0x16b8], R21 ;  /* 0x0016b81501007387 */ /* 0x0007e20000100800 */
[----:B------:R-:W-:Y:S02]  /*18510*/  SEL R20, R251, R252, !P0 ;  /* 0x000000fcfb147207 */ /* 0x000fe40004000000 */
[----:B------:R-:W-:Y:S01]  /*18520*/  IMAD R252, R127, UR64, RZ ;  /* 0x000000407ffc7c24 */ /* 0x000fe2000f8e02ff */
[----:B--2---:R-:W-:Y:S01]  /*18530*/  ISETP.GE.AND P3, PT, R125, RZ, PT ;  /* 0x000000ff7d00720c */ /* 0x004fe20003f66270 */
[--C-:B------:R-:W-:Y:S01]  /*18540*/  @!P2 IMAD.IADD R124, R124, 0x1, -R249.reuse ;  /* 0x000000017c7ca824 */ /* 0x100fe200078e0af9 */
[----:B------:R-:W2:Y:S01]  /*18550*/  LDCU UR64, c[0x0][0x3b0] ;  /* 0x00007600ff4077ac */ /* 0x000ea20008000800 */
[----:B------:R-:W-:Y:S01]  /*18560*/  IMAD R20, R20, UR65, RZ ;  /* 0x0000004114147c24 */ /* 0x000fe2000f8e02ff */
[----:B---3--:R-:W-:Y:S01]  /*18570*/  IADD3 R21, PT, PT, R10, 0x1ea, RZ ;  /* 0x000001ea0a157810 */ /* 0x008fe20007ffe0ff */
[----:B------:R-:W-:Y:S01]  /*18580*/  @!P5 IMAD.IADD R11, R11, 0x1, -R249 ;  /* 0x000000010b0bd824 */ /* 0x000fe200078e0af9 */
[----:B------:R-:W-:-:S03]  /*18590*/  ISETP.GE.AND P4, PT, R18, RZ, PT ;  /* 0x000000ff1200720c */ /* 0x000fc60003f86270 */
[----:B------:R3:W-:Y:S01]  /*185a0*/  STL [R1+0x3f48], R21 ;  /* 0x003f481501007387 */ /* 0x0007e20000100800 */
[----:B------:R-:W-:Y:S01]  /*185b0*/  IABS R125, R21 ;  /* 0x00000015007d7213 */ /* 0x000fe20000000000 */
[----:B------:R-:W1:Y:S02]  /*185c0*/  LDCU UR65, c[0x0][0x3b0] ;  /* 0x00007600ff4177ac */ /* 0x000e640008000800 */
[----:B---3--:R-:W3:Y:S04]  /*185d0*/  LDL R21, [R1+0x45f8] ;  /* 0x0045f80001157983 */ /* 0x008ee80000100800 */
[----:B------:R-:W2:Y:S04]  /*185e0*/  LDL.LU R24, [R1+0xd0] ;  /* 0x0000d00001187983 */ /* 0x000ea80000300800 */
[----:B------:R1:W-:Y:S04]  /*185f0*/  STL [R1+0x1728], R252 ;  /* 0x001728fc01007387 */ /* 0x0003e80000100800 */
[----:B------:R1:W-:Y:S04]  /*18600*/  STL [R1+0x3c], R20 ;  /* 0x00003c1401007387 */ /* 0x0003e80000100800 */
[----:B------:R-:W2:Y:S01]  /*18610*/  LDL R18, [R1+0x45f4] ;  /* 0x0045f40001127983 */ /* 0x000ea20000100800 */
[----:B------:R-:W-:-:S02]  /*18620*/  ISETP.GT.U32.AND P1, PT, R249, R124, PT ;  /* 0x0000007cf900720c */ /* 0x000fc40003f24070 */
[----:B------:R-:W-:-:S11]  /*18630*/  ISETP.GT.U32.AND P2, PT, R249, R126, PT ;  /* 0x0000007ef900720c */ /* 0x000fd60003f44070 */
[----:B------:R-:W-:-:S05]  /*18640*/  @!P1 IADD3 R124, PT, PT, R124, -R249, RZ ;  /* 0x800000f97c7c9210 */ /* 0x000fca0007ffe0ff */
[----:B-1----:R-:W-:Y:S01]  /*18650*/  IMAD.MOV.U32 R252, RZ, RZ, R124 ;  /* 0x000000fffffc7224 */ /* 0x002fe200078e007c */
[----:B------:R-:W-:-:S04]  /*18660*/  @!P2 IADD3 R126, PT, PT, R126, -R249, RZ ;  /* 0x800000f97e7ea210 */ /* 0x000fc80007ffe0ff */
[----:B------:R-:W-:Y:S02]  /*18670*/  @!P3 IADD3 R252, PT, PT, -R252, RZ, RZ ;  /* 0x000000fffcfcb210 */ /* 0x000fe40007ffe1ff */
[----:B----4-:R-:W-:Y:S02]  /*18680*/  ISETP.GE.AND P3, PT, R17, RZ, PT ;  /* 0x000000ff1100720c */ /* 0x010fe40003f66270 */
[----:B------:R-:W4:Y:S01]  /*18690*/  LDL R17, [R1+0x45e4] ;  /* 0x0045e40001117983 */ /* 0x000f220000100800 */
[C---:B------:R-:W-:Y:S02]  /*186a0*/  ISETP.GT.U32.AND P5, PT, R249.reuse, R126, PT ;  /* 0x0000007ef900720c */ /* 0x040fe40003fa4070 */
[----:B------:R-:W-:Y:S02]  /*186b0*/  ISETP.GT.U32.AND P1, PT, R249, R11, PT ;  /* 0x0000000bf900720c */ /* 0x000fe40003f24070 */
[----:B------:R-:W-:Y:S01]  /*186c0*/  SEL R124, R251, R252, !P0 ;  /* 0x000000fcfb7c7207 */ /* 0x000fe20004000000 */
[----:B------:R-:W-:-:S02]  /*186d0*/  IMAD.MOV.U32 R127, RZ, RZ, R125 ;  /* 0x000000ffff7f7224 */ /* 0x000fc400078e007d */
[----:B------:R-:W4:Y:S06]  /*186e0*/  LDL.LU R125, [R1+0xcc] ;  /* 0x0000cc00017d7983 */ /* 0x000f2c0000300800 */
[----:B------:R-:W-:Y:S02]  /*186f0*/  @!P5 IMAD.IADD R126, R126, 0x1, -R249 ;  /* 0x000000017e7ed824 */ /* 0x000fe400078e0af9 */
[----:B------:R-:W-:Y:S02]  /*18700*/  @!P1 IADD3 R11, PT, PT, R11, -R249, RZ ;  /* 0x800000f90b0b9210 */ /* 0x000fe40007ffe0ff */
[----:B------:R-:W-:-:S02]  /*18710*/  IMAD.MOV.U32 R252, RZ, RZ, R126 ;  /* 0x000000fffffc7224 */ /* 0x000fc400078e007e */
        /* <DEDUP_REMOVED lines=9> */
[----:B-1----:R-:W-:Y:S02]  /*187b0*/  IADD3 R124, PT, PT, -R20, RZ, RZ ;  /* 0x000000ff147c7210 */ /* 0x002fe40007ffe1ff */
[----:B------:R-:W-:Y:S01]  /*187c0*/  SEL R20, R251, R11, !P0 ;  /* 0x0000000bfb147207 */ /* 0x000fe20004000000 */
[----:B------:R-:W-:-:S04]  /*187d0*/  IMAD R11, R252, UR77, RZ ;  /* 0x0000004dfc0b7c24 */ /* 0x000fc8000f8e02ff */
[----:B------:R-:W-:Y:S01]  /*187e0*/  IMAD R20, R20, UR70, RZ ;  /* 0x0000004614147c24 */ /* 0x000fe2000f8e02ff */
[----:B------:R-:W-:Y:S01]  /*187f0*/  ISETP.GT.U32.AND P5, PT, R249, R23, PT ;  /* 0x00000017f900720c */ /* 0x000fe20003fa4070 */
[----:B------:R-:W-:Y:S01]  /*18800*/  @!P2 IMAD.IADD R22, R22, 0x1, -R249 ;  /* 0x000000011616a824 */ /* 0x000fe200078e0af9 */
[----:B------:R-:W-:Y:S01]  /*18810*/  ULEA UR5, UR4, UR5, 0x18 ;  /* 0x0000000504057291 */ /* 0x000fe2000f8ec0ff */
[----:B---3--:R-:W-:Y:S01]  /*18820*/  ISETP.GE.AND P4, PT, R21, RZ, PT ;  /* 0x000000ff1500720c */ /* 0x008fe20003f86270 */
[----:B------:R-:W1:Y:S01]  /*18830*/  LDCU UR4, c[0x0][0x3b0] ;  /* 0x00007600ff0477ac */ /* 0x000e620008000800 */
[----:B------:R-:W3:Y:S01]  /*18840*/  LDL.LU R21, [R1+0xf0] ;  /* 0x0000f00001157983 */ /* 0x000ee20000300800 */
[----:B------:R-:W1:Y:S03]  /*18850*/  LDCU UR70, c[0x0][0x3b0] ;  /* 0x00007600ff4677ac */ /* 0x000e660008000800 */
[----:B------:R1:W-:Y:S04]  /*18860*/  STL [R1+0x16b4], R11 ;  /* 0x0016b40b01007387 */ /* 0x0003e80000100800 */
[----:B------:R1:W-:Y:S01]  /*18870*/  STL [R1+0x1710], R20 ;  /* 0x0017101401007387 */ /* 0x0003e20000100800 */
[----:B--2---:R-:W-:-:S03]  /*18880*/  ISETP.GE.AND P3, PT, R18, RZ, PT ;  /* 0x000000ff1200720c */ /* 0x004fc60003f66270 */
        /* <DEDUP_REMOVED lines=70> */
[----:B---3--:R-:W-:Y:S01]  /*18cf0*/  IMAD.MOV R24, RZ, RZ, -R20 ;  /* 0x000000ffff187224 */ /* 0x008fe200078e0a14 */
[----:B------:R-:W-:Y:S01]  /*18d00*/  SEL R20, R251, R12, !P0 ;  /* 0x0000000cfb147207 */ /* 0x000fe20004000000 */
[----:B------:R-:W-:Y:S01]  /*18d10*/  IMAD R12, R252, UR72, RZ ;  /* 0x00000048fc0c7c24 */ /* 0x000fe2000f8e02ff */
[----:B------:R-:W-:Y:S01]  /*18d20*/  @!P2 IADD3 R21, PT, PT, R21, -R249, RZ ;  /* 0x800000f91515a210 */ /* 0x000fe20007ffe0ff */
[----:B------:R-:W3:Y:S02]  /*18d30*/  LDCU UR72, c[0x0][0x3b0] ;  /* 0x00007600ff4877ac */ /* 0x000ee40008000800 */
[----:B------:R-:W-:Y:S01]  /*18d40*/  IMAD R20, R20, UR73, RZ ;  /* 0x0000004914147c24 */ /* 0x000fe2000f8e02ff */
[----:B------:R-:W-:Y:S01]  /*18d50*/  ISETP.GE.AND P4, PT, R22, RZ, PT ;  /* 0x000000ff1600720c */ /* 0x000fe20003f86270 */
[----:B------:R-:W1:Y:S01]  /*18d60*/  LDCU UR73, c[0x0][0x3b0] ;  /* 0x00007600ff4977ac */ /* 0x000e620008000800 */
        /* <DEDUP_REMOVED lines=127> */
[C---:B------:R-:W-:Y:S01]  /*19560*/  ISETP.GT.U32.AND P1, PT, R249.reuse, R124, PT ;  /* 0x0000007cf900720c */ /* 0x040fe20003f24070 */
[----:B------:R-:W2:Y:S01]  /*19570*/  LDCU UR11, c[0x0][0x3b0] ;  /* 0x00007600ff0b77ac */ /* 0x000ea20008000800 */
[----:B-1----:R-:W2:Y:S04]  /*19580*/  LDL R22, [R1+0x4584] ;  /* 0x0045840001167983 */ /* 0x002ea80000100800 */
[----:B------:R-:W2:Y:S04]  /*19590*/  LDL.LU R24, [R1+0x10c] ;  /* 0x00010c0001187983 */ /* 0x000ea80000300800 */
[----:B------:R1:W-:Y:S04]  /*195a0*/  STL [R1+0x1608], R252 ;  /* 0x001608fc01007387 */ /* 0x0003e80000100800 */
[----:B------:R1:W-:Y:S04]  /*195b0*/  STL [R1+0x169c], R20 ;  /* 0x00169c1401007387 */ /* 0x0003e80000100800 */
[----:B------:R-:W2:Y:S01]  /*195c0*/  LDL R18, [R1+0x4580] ;  /* 0x0045800001127983 */ /* 0x000ea20000100800 */
[----:B------:R-:W-:-:S02]  /*195d0*/  ISETP.GT.U32.AND P2, PT, R249, R125, PT ;  /* 0x0000007df900720c */ /* 0x000fc40003f44070 */
[----:B------:R-:W-:-:S05]  /*195e0*/  @!P1 IADD3 R124, PT, PT, R124, -R249, RZ ;  /* 0x800000f97c7c9210 */ /* 0x000fca0007ffe0ff */
[----:B-1----:R-:W-:-:S06]  /*195f0*/  IMAD.MOV.U32 R252, RZ, RZ, R124 ;  /* 0x000000fffffc7224 */ /* 0x002fcc00078e007c */
[----:B------:R-:W-:Y:S02]  /*19600*/  @!P2 IADD3 R125, PT, PT, R125, -R249, RZ ;  /* 0x800000f97d7da210 */ /* 0x000fe40007ffe0ff */
[----:B------:R-:W-:Y:S02]  /*19610*/  @!P3 IADD3 R252, PT, PT, -R252, RZ, RZ ;  /* 0x000000fffcfcb210 */ /* 0x000fe40007ffe1ff */
[----:B------:R-:W-:Y:S02]  /*19620*/  ISETP.GT.U32.AND P5, PT, R249, R125, PT ;  /* 0x0000007df900720c */ /* 0x000fe40003fa4070 */
[----:B----4-:R-:W-:Y:S02]  /*19630*/  ISETP.GE.AND P3, PT, R17, RZ, PT ;  /* 0x000000ff1100720c */ /* 0x010fe40003f66270 */
[----:B------:R-:W4:Y:S01]  /*19640*/  LDL R17, [R1+0x457c] ;  /* 0x00457c0001117983 */ /* 0x000f220000100800 */
[----:B------:R-:W-:Y:S02]  /*19650*/  SEL R124, R251, R252, !P0 ;  /* 0x000000fcfb7c7207 */ /* 0x000fe40004000000 */
[----:B------:R-:W-:-:S03]  /*19660*/  ISETP.GT.U32.AND P1, PT, R249, R14, PT ;  /* 0x0000000ef900720c */ /* 0x000fc60003f24070 */
[----:B------:R-:W-:Y:S02]  /*19670*/  IMAD R124, R124, UR12, RZ ;  /* 0x0000000c7c7c7c24 */ /* 0x000fe4000f8e02ff */
[----:B------:R-:W-:Y:S01]  /*19680*/  IMAD.MOV.U32 R127, RZ, RZ, R126 ;  /* 0x000000ffff7f7224 */ /* 0x000fe200078e007e */
[----:B---3--:R-:W-:Y:S01]  /*19690*/  ISETP.GT.U32.AND P2, PT, R249, R21, PT ;  /* 0x00000015f900720c */ /* 0x008fe20003f44070 */
[----:B------:R-:W-:Y:S01]  /*196a0*/  @!P5 IMAD.IADD R125, R125, 0x1, -R249 ;  /* 0x000000017d7dd824 */ /* 0x000fe200078e0af9 */
[----:B------:R-:W3:Y:S01]  /*196b0*/  LDL.LU R126, [R1+0x108] ;  /* 0x00010800017e7983 */ /* 0x000ee20000300800 */
[----:B------:R-:W1:Y:S02]  /*196c0*/  LDCU UR12, c[0x0][0x3b0] ;  /* 0x00007600ff0c77ac */ /* 0x000e640008000800 */
[----:B------:R-:W-:Y:S01]  /*196d0*/  IMAD.MOV.U32 R252, RZ, RZ, R125 ;  /* 0x000000fffffc7224 */ /* 0x000fe200078e007d */
[----:B------:R1:W-:Y:S04]  /*196e0*/  STL [R1+0x16d4], R124 ;  /* 0x0016d47c01007387 */ /* 0x0003e80000100800 */
[----:B------:R-:W3:Y:S01]  /*196f0*/  LDL R125, [R1+0x4578] ;  /* 0x00457800017d7983 */ /* 0x000ee20000100800 */
[----:B------:R-:W-:Y:S01]  /*19700*/  @!P1 IADD3 R14, PT, PT, R14, -R249, RZ ;  /* 0x800000f90e0e9210 */ /* 0x000fe20007ffe0ff */
[----:B------:R-:W-:-:S04]  /*19710*/  IMAD.HI.U32 R20, R250, R127, RZ ;  /* 0x0000007ffa147227 */ /* 0x000fc800078e00ff */
[----:B------:R-:W-:Y:S02]  /*19720*/  @!P4 IMAD.MOV R252, RZ, RZ, -R252 ;  /* 0x000000fffffcc224 */ /* 0x000fe400078e0afc */
[----:B------:R-:W-:Y:S01]  /*19730*/  @!P3 IMAD.MOV R14, RZ, RZ, -R14 ;  /* 0x000000ffff0eb224 */ /* 0x000fe200078e0a0e */
[----:B-1----:R-:W-:Y:S02]  /*19740*/  IADD3 R124, PT, PT, -R20, RZ, RZ ;  /* 0x000000ff147c7210 */ /* 0x002fe40007ffe1ff */
[C---:B------:R-:W-:Y:S02]  /*19750*/  SEL R252, R251.reuse, R252, !P0 ;  /* 0x000000fcfbfc7207 */ /* 0x040fe40004000000 */
[----:B------:R-:W-:-:S03]  /*19760*/  SEL R20, R251, R14, !P0 ;  /* 0x0000000efb147207 */ /* 0x000fc60004000000 */
[----:B------:R-:W-:Y:S02]  /*19770*/  IMAD R14, R252, UR13, RZ ;  /* 0x0000000dfc0e7c24 */ /* 0x000fe4000f8e02ff */
[----:B------:R-:W-:Y:S02]  /*19780*/  @!P2 IMAD.IADD R21, R21, 0x1, -R249 ;  /* 0x000000011515a824 */ /* 0x000fe400078e0af9 */
[----:B------:R-:W-:Y:S01]  /*19790*/  IMAD R20, R20, UR14, RZ ;  /* 0x0000000e14147c24 */ /* 0x000fe2000f8e02ff */
[----:B--2---:R-:W-:Y:S01]  /*197a0*/  ISETP.GE.AND P4, PT, R22, RZ, PT ;  /* 0x000000ff1600720c */ /* 0x004fe20003f86270 */
[----:B------:R-:W1:Y:S01]  /*197b0*/  LDCU UR14, c[0x0][0x3b0] ;  /* 0x00007600ff0e77ac */ /* 0x000e620008000800 */
[----:B------:R-:W2:Y:S01]  /*197c0*/  LDL.LU R22, [R1+0x12c] ;  /* 0x00012c0001167983 */ /* 0x000ea20000300800 */
[----:B------:R-:W-:Y:S01]  /*197d0*/  ISETP.GT.U32.AND P5, PT, R249, R23, PT ;  /* 0x00000017f900720c */ /* 0x000fe20003fa4070 */
[----:B------:R-:W1:Y:S02]  /*197e0*/  LDCU UR13, c[0x0][0x3b0] ;  /* 0x00007600ff0d77ac */ /* 0x000e640008000800 */
[----:B------:R1:W-:Y:S04]  /*197f0*/  STL [R1+0x24], R14 ;  /* 0x0000240e01007387 */ /* 0x0003e80000100800 */
[----:B------:R1:W-:Y:S01]  /*19800*/  STL [R1+0x11a8], R20 ;  /* 0x0011a81401007387 */ /* 0x0003e20000100800 */
[----:B------:R-:W-:-:S03]  /*19810*/  ISETP.GE.AND P3, PT, R18, RZ, PT ;  /* 0x000000ff1200720c */ /* 0x000fc60003f66270 */
[----:B------:R-:W2:Y:S01]  /*19820*/  LDL R18, [R1+0x4568] ;  /* 0x0045680001127983 */ /* 0x000ea20000100800 */
[C---:B------:R-:W-:Y:S02]  /*19830*/  ISETP.GT.U32.AND P2, PT, R249.reuse, R19, PT ;  /* 0x00000013f900720c */ /* 0x040fe40003f44070 */
[----:B------:R-:W-:Y:S02]  /*19840*/  ISETP.GT.U32.AND P1, PT, R249, R21, PT ;  /* 0x00000015f900720c */ /* 0x000fe40003f24070 */
[----:B------:R-:W-:-:S09]  /*19850*/  @!P5 IADD3 R23, PT, PT, R23, -R249, RZ ;  /* 0x800000f91717d210 */ /* 0x000fd20007ffe0ff */
[--C-:B------:R-:W-:Y:S02]  /*19860*/  @!P2 IMAD.IADD R19, R19, 0x1, -R249.reuse ;  /* 0x000000011313a824 */ /* 0x100fe400078e0af9 */
[----:B------:R-:W-:-:S03]  /*19870*/  @!P1 IMAD.IADD R21, R21, 0x1, -R249 ;  /* 0x0000000115159824 */ /* 0x000fc600078e0af9 */
[----:B------:R-:W-:Y:S01]  /*19880*/  ISETP.GT.U32.AND P5, PT, R249, R19, PT ;  /* 0x00000013f900720c */ /* 0x000fe20003fa4070 */
[----:B------:R-:W-:-:S05]  /*19890*/  IMAD.MOV.U32 R252, RZ, RZ, R21 ;  /* 0x000000fffffc7224 */ /* 0x000fca00078e0015 */
[----:B------:R-:W-:Y:S02]  /*198a0*/  @!P4 IADD3 R252, PT, PT, -R252, RZ, RZ ;  /* 0x000000fffcfcc210 */ /* 0x000fe40007ffe1ff */
[----:B----4-:R-:W-:Y:S02]  /*198b0*/  ISETP.GE.AND P4, PT, R17, RZ, PT ;  /* 0x000000ff1100720c */ /* 0x010fe40003f86270 */
[----:B------:R-:W4:Y:S01]  /*198c0*/  LDL R17, [R1+0x4564] ;  /* 0x0045640001117983 */ /* 0x000f220000100800 */
[----:B------:R-:W-:Y:S02]  /*198d0*/  SEL R252, R251, R252, !P0 ;  /* 0x000000fcfbfc7207 */ /* 0x000fe40004000000 */
[----:B------:R-:W-:Y:S01]  /*198e0*/  @!P5 IMAD.IADD R19, R19, 0x1, -R249 ;  /* 0x000000011313d824 */ /* 0x000fe200078e0af9 */
[----:B------:R-:W-:Y:S02]  /*198f0*/  ISETP.GT.U32.AND P1, PT, R249, R23, PT ;  /* 0x00000017f900720c */ /* 0x000fe40003f24070 */
[----:B------:R-:W-:-:S02]  /*19900*/  IMAD R21, R252, UR15, RZ ;  /* 0x0000000ffc157c24 */ /* 0x000fc4000f8e02ff */
[C---:B-1----:R-:W-:Y:S01]  /*19910*/  IMAD R14, R249.reuse, R124, R127 ;  /* 0x0000007cf90e7224 */ /* 0x042fe200078e027f */
[C---:B------:R-:W-:Y:S01]  /*19920*/  ISETP.GT.U32.AND P2, PT, R249.reuse, R24, PT ;  /* 0x00000018f900720c */ /* 0x040fe20003f44070 */
[----:B------:R-:W-:Y:S01]  /*19930*/  IMAD.MOV.U32 R20, RZ, RZ, R19 ;  /* 0x000000ffff147224 */ /* 0x000fe200078e0013 */
[----:B------:R-:W-:Y:S01]  /*19940*/  ISETP.GT.U32.AND P5, PT, R249, R15, PT ;  /* 0x0000000ff900720c */ /* 0x000fe20003fa4070 */
[----:B------:R-:W4:Y:S01]  /*19950*/  LDL.LU R19, [R1+0x128] ;  /* 0x0001280001137983 */ /* 0x000f220000300800 */
[----:B------:R-:W1:Y:S03]  /*19960*/  LDCU UR15, c[0x0][0x3b0] ;  /* 0x00007600ff0f77ac */ /* 0x000e660008000800 */
[----:B------:R-:W4:Y:S04]  /*19970*/  LDL.LU R124, [R1+0x124] ;  /* 0x00012400017c7983 */ /* 0x000f280000300800 */
[----:B------:R1:W-:Y:S01]  /*19980*/  STL [R1+0x15f4], R21 ;  /* 0x0015f41501007387 */ /* 0x0003e20000100800 */
[----:B------:R-:W-:-:S02]  /*19990*/  @!P3 IADD3 R20, PT, PT, -R20, RZ, RZ ;  /* 0x000000ff1414b210 */ /* 0x000fc40007ffe1ff */
[----:B---3--:R-:W-:Y:S01]  /*199a0*/  ISETP.GE.AND P3, PT, R125, RZ, PT ;  /* 0x000000ff7d00720c */ /* 0x008fe20003f66270 */
[----:B-1----:R-:W-:Y:S01]  /*199b0*/  VIADD R21, R10, 0x1ef ;  /* 0x000001ef0a157836 */ /* 0x002fe20000000000 */
[----:B------:R-:W-:-:S04]  /*199c0*/  @!P1 IADD3 R23, PT, PT, R23, -R249, RZ ;  /* 0x800000f917179210 */ /* 0x000fc80007ffe0ff */
[----:B------:R1:W-:Y:S01]  /*199d0*/  STL [R1+0x3f38], R21 ;  /* 0x003f381501007387 */ /* 0x0003e20000100800 */
[----:B------:R-:W-:Y:S01]  /*199e0*/  IABS R125, R21 ;  /* 0x00000015007d7213 */ /* 0x000fe20000000000 */
[----:B------:R-:W-:Y:S02]  /*199f0*/  IMAD.MOV.U32 R252, RZ, RZ, R23 ;  /* 0x000000fffffc7224 */ /* 0x000fe400078e0017 */
[----:B-1----:R-:W3:Y:S03]  /*19a00*/  LDL R21, [R1+0x4560] ;  /* 0x0045600001157983 */ /* 0x002ee60000100800 */
[----:B------:R-:W-:Y:S02]  /*19a10*/  @!P4 IADD3 R252, PT, PT, -R252, RZ, RZ ;  /* 0x000000fffcfcc210 */ /* 0x000fe40007ffe1ff */
[C---:B------:R-:W-:Y:S01]  /*19a20*/  SEL R127, R251.reuse, R20, !P0 ;  /* 0x00000014fb7f7207 */ /* 0x040fe20004000000 */
[----:B------:R-:W3:Y:S01]  /*19a30*/  LDL.LU R23, [R1+0x120] ;  /* 0x0001200001177983 */ /* 0x000ee20000300800 */
[----:B------:R-:W-:-:S03]  /*19a40*/  SEL R20, R251, R252, !P0 ;  /* 0x000000fcfb147207 */ /* 0x000fc60004000000 */
[----:B------:R-:W-:Y:S02]  /*19a50*/  IMAD R252, R127, UR16, RZ ;  /* 0x000000107ffc7c24 */ /* 0x000fe4000f8e02ff */
[----:B------:R-:W-:Y:S01]  /*19a60*/  IMAD R20, R20, UR17, RZ ;  /* 0x0000001114147c24 */ /* 0x000fe2000f8e02ff */
[----:B--2---:R-:W-:Y:S02]  /*19a70*/  ISETP.GE.AND P4, PT, R18, RZ, PT ;  /* 0x000000ff1200720c */ /* 0x004fe40003f86270 */
[----:B------:R-:W-:Y:S01]  /*19a80*/  STL [R1+0x1684], R252 ;  /* 0x001684fc01007387 */ /* 0x000fe20000100800 */
[--C-:B------:R-:W-:Y:S02]  /*19a90*/  @!P2 IMAD.IADD R24, R24, 0x1, -R249.reuse ;  /* 0x000000011818a824 */ /* 0x100fe400078e0af9 */
[----:B------:R-:W-:Y:S01]  /*19aa0*/  @!P5 IMAD.IADD R15, R15, 0x1, -R249 ;  /* 0x000000010f0fd824 */ /* 0x000fe200078e0af9 */
[----:B------:R1:W-:Y:S01]  /*19ab0*/  STL [R1+0x16cc], R20 ;  /* 0x0016cc1401007387 */ /* 0x0003e20000100800 */
[----:B------:R-:W-:Y:S01]  /*19ac0*/  MOV R127, R125 ;  /* 0x0000007d007f7202 */ /* 0x000fe20000000f00 */
[----:B------:R-:W2:Y:S02]  /*19ad0*/  LDCU UR16, c[0x0][0x3b0] ;  /* 0x00007600ff1077ac */ /* 0x000ea40008000800 */
[----:B------:R-:W2:Y:S01]  /*19ae0*/  LDL R18, [R1+0x4558] ;  /* 0x0045580001127983 */ /* 0x000ea20000100800 */
[----:B------:R-:W2:Y:S03]  /*19af0*/  LDCU UR17, c[0x0][0x3b0] ;  /* 0x00007600ff1177ac */ /* 0x000ea60008000800 */
[----:B-1----:R-:W2:Y:S01]  /*19b00*/  LDL R20, [R1+0x455c] ;  /* 0x00455c0001147983 */ /* 0x002ea20000100800 */
[----:B------:R-:W-:-:S02]  /*19b10*/  ISETP.GT.U32.AND P2, PT, R249, R126, PT ;  /* 0x0000007ef900720c */ /* 0x000fc40003f44070 */
[----:B------:R-:W-:-:S11]  /*19b20*/  ISETP.GT.U32.AND P1, PT, R249, R24, PT ;  /* 0x00000018f900720c */ /* 0x000fd60003f24070 */
[--C-:B------:R-:W-:Y:S02]  /*19b30*/  @!P2 IMAD.IADD R126, R126, 0x1, -R249.reuse ;  /* 0x000000017e7ea824 */ /* 0x100fe400078e0af9 */
[----:B------:R-:W-:-:S03]  /*19b40*/  @!P1 IMAD.IADD R24, R24, 0x1, -R249 ;  /* 0x0000000118189824 */ /* 0x000fc600078e0af9 */
[C---:B------:R-:W-:Y:S01]  /*19b50*/  ISETP.GT.U32.AND P5, PT, R249.reuse, R126, PT ;  /* 0x0000007ef900720c */ /* 0x040fe20003fa4070 */
[----:B------:R-:W-:Y:S02]  /*19b60*/  IMAD.MOV.U32 R252, RZ, RZ, R24 ;  /* 0x000000fffffc7224 */ /* 0x000fe400078e0018 */
[----:B------:R-:W2:Y:S02]  /*19b70*/  LDL.LU R24, [R1+0x11c] ;  /* 0x00011c0001187983 */ /* 0x000ea40000300800 */
[----:B------:R-:W-:Y:S01]  /*19b80*/  @!P3 IMAD.MOV R252, RZ, RZ, -R252 ;  /* 0x000000fffffcb224 */ /* 0x000fe200078e0afc */
[----:B------:R-:W-:-:S04]  /*19b90*/  ISETP.GT.U32.AND P1, PT, R249, R15, PT ;  /* 0x0000000ff900720c */ /* 0x000fc80003f24070 */
[----:B------:R-:W-:-:S03]  /*19ba0*/  SEL R125, R251, R252, !P0 ;  /* 0x000000fcfb7d7207 */ /* 0x000fc60004000000 */
[--C-:B------:R-:W-:Y:S02]  /*19bb0*/  @!P5 IMAD.IADD R126, R126, 0x1, -R249.reuse ;  /* 0x000000017e7ed824 */ /* 0x100fe400078e0af9 */
[----:B------:R-:W-:Y:S01]  /*19bc0*/  IMAD R125, R125, UR18, RZ ;  /* 0x000000127d7d7c24 */ /* 0x000fe2000f8e02ff */
[----:B----4-:R-:W-:Y:S01]  /*19bd0*/  ISETP.GE.AND P3, PT, R17, RZ, PT ;  /* 0x000000ff1100720c */ /* 0x010fe20003f66270 */
[----:B------:R-:W1:Y:S01]  /*19be0*/  LDCU UR18, c[0x0][0x3b0] ;  /* 0x00007600ff1277ac */ /* 0x000e620008000800 */
[----:B------:R-:W-:Y:S02]  /*19bf0*/  ISETP.GT.U32.AND P2, PT, R249, R22, PT ;  /* 0x00000016f900720c */ /* 0x000fe40003f44070 */
[----:B------:R-:W-:Y:S01]  /*19c00*/  MOV R252, R126 ;  /* 0x0000007e00fc7202 */ /* 0x000fe20000000f00 */
[----:B------:R4:W-:Y:S04]  /*19c10*/  STL [R1+0x1c], R125 ;  /* 0x00001c7d01007387 */ /* 0x0009e80000100800 */
[----:B------:R-:W2:Y:S01]  /*19c20*/  LDL R126, [R1+0x4548] ;  /* 0x00454800017e7983 */ /* 0x000ea20000100800 */
[----:B------:R-:W-:-:S02]  /*19c30*/  @!P1 IMAD.IADD R15, R15, 0x1, -R249 ;  /* 0x000000010f0f9824 */ /* 0x000fc400078e0af9 */
[----:B------:R-:W-:Y:S02]  /*19c40*/  @!P4 IMAD.MOV R252, RZ, RZ, -R252 ;  /* 0x000000fffffcc224 */ /* 0x000fe400078e0afc */
[----:B------:R-:W-:Y:S01]  /*19c50*/  @!P3 IMAD.MOV R15, RZ, RZ, -R15 ;  /* 0x000000ffff0fb224 */ /* 0x000fe200078e0a0f */
[----:B------:R-:W-:Y:S02]  /*19c60*/  @!P2 IADD3 R22, PT, PT, R22, -R249, RZ ;  /* 0x800000f91616a210 */ /* 0x000fe40007ffe0ff */
[----:B------:R-:W-:Y:S02]  /*19c70*/  ISETP.GT.U32.AND P2, PT, R249, R19, PT ;  /* 0x00000013f900720c */ /* 0x000fe40003f44070 */
[----:B------:R-:W-:Y:S02]  /*19c80*/  SEL R252, R251, R252, !P0 ;  /* 0x000000fcfbfc7207 */ /* 0x000fe40004000000 */
[----:B------:R-:W-:Y:S02]  /*19c90*/  ISETP.GT.U32.AND P1, PT, R249, R22, PT ;  /* 0x00000016f900720c */ /* 0x000fe40003f24070 */
[----:B---3--:R-:W-:-:S02]  /*19ca0*/  ISETP.GE.AND P4, PT, R21, RZ, PT ;  /* 0x000000ff1500720c */ /* 0x008fc40003f86270 */
[----:B------:R-:W-:Y:S01]  /*19cb0*/  SEL R21, R251, R15, !P0 ;  /* 0x0000000ffb157207 */ /* 0x000fe20004000000 */
[----:B------:R-:W-:Y:S01]  /*19cc0*/  IMAD.HI.U32 R17, R250, R127, RZ ;  /* 0x0000007ffa117227 */ /* 0x000fe200078e00ff */
[----:B------:R-:W-:-:S03]  /*19cd0*/  ISETP.GT.U32.AND P5, PT, R249, R124, PT ;  /* 0x0000007cf900720c */ /* 0x000fc60003fa4070 */
[----:B------:R-:W-:Y:S01]  /*19ce0*/  IMAD R15, R252, UR19, RZ ;  /* 0x00000013fc0f7c24 */ /* 0x000fe2000f8e02ff */
[-C--:B------:R-:W-:Y:S01]  /*19cf0*/  @!P2 IADD3 R19, PT, PT, R19, -R249.reuse, RZ ;  /* 0x800000f91313a210 */ /* 0x080fe20007ffe0ff */
[----:B------:R-:W-:Y:S02]  /*19d00*/  IMAD R21, R21, UR20, RZ ;  /* 0x0000001415157c24 */ /* 0x000fe4000f8e02ff */
[----:B----4-:R-:W-:Y:S01]  /*19d10*/  IMAD.MOV R125, RZ, RZ, -R17 ;  /* 0x000000ffff7d7224 */ /* 0x010fe200078e0a11 */
[----:B------:R-:W-:Y:S01]  /*19d20*/  @!P1 IADD3 R22, PT, PT, R22, -R249, RZ ;  /* 0x800000f916169210 */ /* 0x000fe20007ffe0ff */
[----:B------:R-:W3:Y:S04]  /*19d30*/  LDL.LU R17, [R1+0x140] ;  /* 0x0001400001117983 */ /* 0x000ee80000300800 */
[----:B------:R-:W-:Y:S01]  /*19d40*/  @!P5 IMAD.IADD R124, R124, 0x1, -R249 ;  /* 0x000000017c7cd824 */ /* 0x000fe200078e0af9 */
[----:B------:R-:W-:Y:S01]  /*19d50*/  STL [R1+0x11a4], R15 ;  /* 0x0011a40f01007387 */ /* 0x000fe20000100800 */
[----:B--2---:R-:W-:-:S03]  /*19d60*/  ISETP.GE.AND P3, PT, R20, RZ, PT ;  /* 0x000000ff1400720c */ /* 0x004fc60003f66270 */
[----:B------:R2:W-:Y:S01]  /*19d70*/  STL [R1+0x15e0], R21 ;  /* 0x0015e01501007387 */ /* 0x0005e20000100800 */
[C---:B------:R-:W-:Y:S01]  /*19d80*/  ISETP.GT.U32.AND P5, PT, R249.reuse, R19, PT ;  /* 0x00000013f900720c */ /* 0x040fe20003fa4070 */
[----:B------:R-:W-:Y:S01]  /*19d90*/  IMAD.MOV.U32 R252, RZ, RZ, R22 ;  /* 0x000000fffffc7224 */ /* 0x000fe200078e0016 */
[C---:B------:R-:W-:Y:S01]  /*19da0*/  ISETP.GT.U32.AND P2, PT, R249.reuse, R23, PT ;  /* 0x00000017f900720c */ /* 0x040fe20003f44070 */
[----:B------:R-:W4:Y:S01]  /*19db0*/  LDCU UR19, c[0x0][0x3b0] ;  /* 0x00007600ff1377ac */ /* 0x000f220008000800 */
[----:B------:R-:W1:Y:S01]  /*19dc0*/  LDCU UR20, c[0x0][0x3b0] ;  /* 0x00007600ff1477ac */ /* 0x000e620008000800 */
[----:B--2---:R-:W2:Y:S01]  /*19dd0*/  LDL R21, [R1+0x4544] ;  /* 0x0045440001157983 */ /* 0x004ea20000100800 */
[----:B------:R-:W-:Y:S01]  /*19de0*/  @!P4 IMAD.MOV R252, RZ, RZ, -R252 ;  /* 0x000000fffffcc224 */ /* 0x000fe200078e0afc */
[----:B------:R-:W-:Y:S02]  /*19df0*/  ISETP.GT.U32.AND P1, PT, R249, R124, PT ;  /* 0x0000007cf900720c */ /* 0x000fe40003f24070 */
[----:B------:R-:W-:-:S02]  /*19e00*/  ISETP.GE.AND P4, PT, R18, RZ, PT ;  /* 0x000000ff1200720c */ /* 0x000fc40003f86270 */
[----:B------:R-:W4:Y:S01]  /*19e10*/  LDL R18, [R1+0x4540] ;  /* 0x0045400001127983 */ /* 0x000f220000100800 */
[----:B------:R-:W-:Y:S01]  /*19e20*/  SEL R252, R251, R252, !P0 ;  /* 0x000000fcfbfc7207 */ /* 0x000fe20004000000 */
[----:B------:R-:W-:-:S04]  /*19e30*/  @!P5 IMAD.IADD R19, R19, 0x1, -R249 ;  /* 0x000000011313d824 */ /* 0x000fc800078e0af9 */
[----:B------:R-:W-:Y:S01]  /*19e40*/  IMAD R20, R252, UR21, RZ ;  /* 0x00000015fc147c24 */ /* 0x000fe2000f8e02ff */
[----:B------:R-:W-:Y:S01]  /*19e50*/  MOV R22, R19 ;  /* 0x0000001300167202 */ /* 0x000fe20000000f00 */
[----:B------:R-:W-:Y:S01]  /*19e60*/  IMAD R15, R249, R125, R127 ;  /* 0x0000007df90f7224 */ /* 0x000fe200078e027f */
[----:B------:R-:W4:Y:S01]  /*19e70*/  LDL.LU R19, [R1+0x13c] ;  /* 0x00013c0001137983 */ /* 0x000f220000300800 */
[----:B------:R-:W-:Y:S01]  /*19e80*/  @!P1 IMAD.IADD R124, R124, 0x1, -R249 ;  /* 0x000000017c7c9824 */ /* 0x000fe200078e0af9 */
[----:B------:R-:W-:Y:S01]  /*19e90*/  @!P2 IADD3 R23, PT, PT, R23, -R249, RZ ;  /* 0x800000f91717a210 */ /* 0x000fe20007ffe0ff */
[----:B------:R-:W1:Y:S01]  /*19ea0*/  LDCU UR21, c[0x0][0x3b0] ;  /* 0x00007600ff1577ac */ /* 0x000e620008000800 */
[----:B------:R-:W4:Y:S04]  /*19eb0*/  LDL.LU R125, [R1+0x138] ;  /* 0x00013800017d7983 */ /* 0x000f280000300800 */
[----:B------:R1:W-:Y:S01]  /*19ec0*/  STL [R1+0x166c], R20 ;  /* 0x00166c1401007387 */ /* 0x0003e20000100800 */
[----:B------:R-:W-:Y:S01]  /*19ed0*/  MOV R252, R124 ;  /* 0x0000007c00fc7202 */ /* 0x000fe20000000f00 */
[----:B-1----:R-:W-:-:S05]  /*19ee0*/  VIADD R20, R10, 0x1f1 ;  /* 0x000001f10a147836 */ /* 0x002fca0000000000 */
[----:B------:R-:W-:Y:S04]  /*19ef0*/  STL [R1+0x3f34], R20 ;  /* 0x003f341401007387 */ /* 0x000fe80000100800 */
[----:B------:R-:W4:Y:S01]  /*19f00*/  LDL R124, [R1+0x453c] ;  /* 0x00453c00017c7983 */ /* 0x000f220000100800 */
[C---:B------:R-:W-:Y:S02]  /*19f10*/  ISETP.GT.U32.AND P2, PT, R249.reuse, R24, PT ;  /* 0x00000018f900720c */ /* 0x040fe40003f44070 */
[C---:B------:R-:W-:Y:S01]  /*19f20*/  ISETP.GT.U32.AND P1, PT, R249.reuse, R23, PT ;  /* 0x00000017f900720c */ /* 0x040fe20003f24070 */
[----:B------:R-:W-:Y:S01]  /*19f30*/  @!P3 IMAD.MOV R22, RZ, RZ, -R22 ;  /* 0x000000ffff16b224 */ /* 0x000fe200078e0a16 */
[----:B------:R-:W-:Y:S01]  /*19f40*/  ISETP.GT.U32.AND P5, PT, R249, R16, PT ;  /* 0x00000010f900720c */ /* 0x000fe20003fa4070 */
[----:B------:R-:W-:Y:S01]  /*19f50*/  @!P4 IMAD.MOV R252, RZ, RZ, -R252 ;  /* 0x000000fffffcc224 */ /* 0x000fe200078e0afc */
[----:B------:R-:W-:Y:S01]  /*19f60*/  ISETP.GE.AND P3, PT, R126, RZ, PT ;  /* 0x000000ff7e00720c */ /* 0x000fe20003f66270 */
[----:B------:R-:W4:Y:S01]  /*19f70*/  LDL.LU R127, [R1+0x134] ;  /* 0x00013400017f7983 */ /* 0x000f220000300800 */
[----:B------:R-:W-:-:S02]  /*19f80*/  SEL R126, R251, R22, !P0 ;  /* 0x00000016fb7e7207 */ /* 0x000fc40004000000 */
[----:B------:R-:W-:-:S03]  /*19f90*/  SEL R22, R251, R252, !P0 ;  /* 0x000000fcfb167207 */ /* 0x000fc60004000000 */
[--C-:B------:R-:W-:Y:S02]  /*19fa0*/  @!P2 IMAD.IADD R24, R24, 0x1, -R249.reuse ;  /* 0x000000011818a824 */ /* 0x100fe400078e0af9 */
[----:B------:R-:W-:Y:S02]  /*19fb0*/  @!P1 IMAD.IADD R23, R23, 0x1, -R249 ;  /* 0x0000000117179824 */ /* 0x000fe400078e0af9 */
[----:B------:R-:W-:Y:S01]  /*19fc0*/  IMAD R126, R126, UR22, RZ ;  /* 0x000000167e7e7c24 */ /* 0x000fe2000f8e02ff */
[----:B------:R-:W-:Y:S01]  /*19fd0*/  @!P5 IADD3 R16, PT, PT, R16, -R249, RZ ;  /* 0x800000f91010d210 */ /* 0x000fe20007ffe0ff */
[----:B------:R-:W-:Y:S01]  /*19fe0*/  IMAD R22, R22, UR23, RZ ;  /* 0x0000001716167c24 */ /* 0x000fe2000f8e02ff */
[C---:B------:R-:W-:Y:S01]  /*19ff0*/  ISETP.GT.U32.AND P5, PT, R249.reuse, R24, PT ;  /* 0x00000018f900720c */ /* 0x040fe20003fa4070 */
[----:B------:R-:W-:Y:S01]  /*1a000*/  IMAD.MOV.U32 R252, RZ, RZ, R23 ;  /* 0x000000fffffc7224 */ /* 0x000fe200078e0017 */
[----:B------:R-:W-:Y:S01]  /*1a010*/  STL [R1+0x16c4], R126 ;  /* 0x0016c47e01007387 */ /* 0x000fe20000100800 */
[----:B---3--:R-:W-:Y:S01]  /*1a020*/  ISETP.GT.U32.AND P2, PT, R249, R17, PT ;  /* 0x00000011f900720c */ /* 0x008fe20003f44070 */
[----:B------:R-:W1:Y:S02]  /*1a030*/  LDCU UR22, c[0x0][0x3b0] ;  /* 0x00007600ff1677ac */ /* 0x000e640008000800 */
[----:B------:R3:W-:Y:S01]  /*1a040*/  STL [R1+0x18], R22 ;  /* 0x0000181601007387 */ /* 0x0007e20000100800 */
[----:B------:R-:W-:Y:S01]  /*1a050*/  @!P3 IADD3 R252, PT, PT, -R252, RZ, RZ ;  /* 0x000000fffcfcb210 */ /* 0x000fe20007ffe1ff */
[----:B------:R-:W1:Y:S02]  /*1a060*/  LDCU UR23, c[0x0][0x3b0] ;  /* 0x00007600ff1777ac */ /* 0x000e640008000800 */
[----:B------:R-:W4:Y:S04]  /*1a070*/  LDL R23, [R1+0x4538] ;  /* 0x0045380001177983 */ /* 0x000f280000100800 */
[----:B---3--:R-:W3:Y:S01]  /*1a080*/  LDL R22, [R1+0x4530] ;  /* 0x0045300001167983 */ /* 0x008ee20000100800 */
[----:B------:R-:W-:Y:S01]  /*1a090*/  SEL R126, R251, R252, !P0 ;  /* 0x000000fcfb7e7207 */ /* 0x000fe20004000000 */
[----:B------:R-:W-:-:S04]  /*1a0a0*/  @!P5 IMAD.IADD R24, R24, 0x1, -R249 ;  /* 0x000000011818d824 */ /* 0x000fc800078e0af9 */
[----:B------:R-:W-:Y:S01]  /*1a0b0*/  IMAD R126, R126, UR24, RZ ;  /* 0x000000187e7e7c24 */ /* 0x000fe2000f8e02ff */
[----:B------:R-:W-:Y:S01]  /*1a0c0*/  ISETP.GT.U32.AND P1, PT, R249, R16, PT ;  /* 0x00000010f900720c */ /* 0x000fe20003f24070 */
[----:B------:R-:W-:Y:S01]  /*1a0d0*/  IMAD.MOV.U32 R252, RZ, RZ, R24 ;  /* 0x000000fffffc7224 */ /* 0x000fe200078e0018 */
[----:B------:R-:W-:Y:S01]  /*1a0e0*/  IABS R20, R20 ;  /* 0x0000001400147213 */ /* 0x000fe20000000000 */
[----:B------:R-:W-:Y:S01]  /*1a0f0*/  @!P2 IMAD.IADD R17, R17, 0x1, -R249 ;  /* 0x000000011111a824 */ /* 0x000fe200078e0af9 */
[----:B------:R-:W1:Y:S09]  /*1a100*/  LDCU UR24, c[0x0][0x3b0] ;  /* 0x00007600ff1877ac */ /* 0x000e720008000800 */
[----:B------:R-:W-:-:S02]  /*1a110*/  @!P1 IADD3 R16, PT, PT, R16, -R249, RZ ;  /* 0x800000f910109210 */ /* 0x000fc40007ffe0ff */
[----:B------:R-:W-:-:S13]  /*1a120*/  ISETP.GT.U32.AND P1, PT, R249, R17, PT ;  /* 0x00000011f900720c */ /* 0x000fda0003f24070 */
[----:B------:R-:W-:Y:S01]  /*1a130*/  @!P1 IMAD.IADD R17, R17, 0x1, -R249 ;  /* 0x0000000111119824 */ /* 0x000fe200078e0af9 */
[----:B--2---:R-:W-:Y:S02]  /*1a140*/  ISETP.GE.AND P4, PT, R21, RZ, PT ;  /* 0x000000ff1500720c */ /* 0x004fe40003f86270 */
[----:B------:R-:W2:Y:S04]  /*1a150*/  LDL.LU R21, [R1+0x130] ;  /* 0x0001300001157983 */ /* 0x000ea80000300800 */
[----:B------:R-:W2:Y:S04]  /*1a160*/  LDL.LU R24, [R1+0x48b8] ;  /* 0x0048b80001187983 */ /* 0x000ea80000300800 */
[----:B------:R1:W-:Y:S04]  /*1a170*/  STL [R1+0x11a0], R126 ;  /* 0x0011a07e01007387 */ /* 0x0003e80000100800 */
[----:B-1----:R-:W2:Y:S01]  /*1a180*/  LDL R126, [R1+0x452c] ;  /* 0x00452c00017e7983 */ /* 0x002ea20000100800 */
[----:B----4-:R-:W-:Y:S01]  /*1a190*/  ISETP.GE.AND P3, PT, R18, RZ, PT ;  /* 0x000000ff1200720c */ /* 0x010fe20003f66270 */
[----:B------:R-:W-:-:S02]  /*1a1a0*/  @!P4 IMAD.MOV R252, RZ, RZ, -R252 ;  /* 0x000000fffffcc224 */ /* 0x000fc400078e0afc */
[----:B------:R-:W-:-:S03]  /*1a1b0*/  IMAD.HI.U32 R18, R250, R20, RZ ;  /* 0x00000014fa127227 */ /* 0x000fc600078e00ff */
[----:B------:R-:W-:-:S07]  /*1a1c0*/  SEL R252, R251, R252, !P0 ;  /* 0x000000fcfbfc7207 */ /* 0x000fce0004000000 */
[----:B------:R-:W-:Y:S01]  /*1a1d0*/  @!P3 IMAD.MOV R16, RZ, RZ, -R16 ;  /* 0x000000ffff10b224 */ /* 0x000fe200078e0a10 */
[----:B------:R-:W-:Y:S02]  /*1a1e0*/  IADD3 R18, PT, PT, -R18, RZ, RZ ;  /* 0x000000ff12127210 */ /* 0x000fe40007ffe1ff */
[----:B------:R-:W-:Y:S02]  /*1a1f0*/  ISETP.GE.AND P4, PT, R124, RZ, PT ;  /* 0x000000ff7c00720c */ /* 0x000fe40003f86270 */
[----:B------:R-:W-:Y:S01]  /*1a200*/  SEL R124, R251, R16, !P0 ;  /* 0x00000010fb7c7207 */ /* 0x000fe20004000000 */
[----:B------:R-:W-:Y:S01]  /*1a210*/  IMAD R16, R252, UR25, RZ ;  /* 0x00000019fc107c24 */ /* 0x000fe2000f8e02ff */
[----:B------:R-:W-:-:S03]  /*1a220*/  ISETP.GT.U32.AND P2, PT, R249, R19, PT ;  /* 0x00000013f900720c */ /* 0x000fc60003f44070 */
[----:B------:R-:W-:Y:S01]  /*1a230*/  IMAD R124, R124, UR26, RZ ;  /* 0x0000001a7c7c7c24 */ /* 0x000fe2000f8e02ff */
[----:B------:R1:W-:Y:S01]  /*1a240*/  STL [R1+0x15c4], R16 ;  /* 0x0015c41001007387 */ /* 0x0003e20000100800 */
[----:B------:R-:W-:Y:S01]  /*1a250*/  IMAD.MOV.U32 R252, RZ, RZ, R17 ;  /* 0x000000fffffc7224 */ /* 0x000fe200078e0011 */
[C---:B------:R-:W-:Y:S01]  /*1a260*/  ISETP.GT.U32.AND P5, PT, R249.reuse, R125, PT ;  /* 0x0000007df900720c */ /* 0x040fe20003fa4070 */
[----:B------:R-:W4:Y:S01]  /*1a270*/  LDCU UR26, c[0x0][0x3b0] ;  /* 0x00007600ff1a77ac */ /* 0x000f220008000800 */
[----:B------:R-:W2:Y:S01]  /*1a280*/  LDCU UR25, c[0x0][0x3b0] ;  /* 0x00007600ff1977ac */ /* 0x000ea20008000800 */
[----:B-1----:R-:W-:Y:S02]  /*1a290*/  IMAD R16, R249, R18, R20 ;  /* 0x00000012f9107224 */ /* 0x002fe400078e0214 */
[----:B------:R-:W4:Y:S04]  /*1a2a0*/  LDL.LU R20, [R1+0x48b4] ;  /* 0x0048b40001147983 */ /* 0x000f280000300800 */
[----:B------:R-:W4:Y:S04]  /*1a2b0*/  LDL.LU R18, [R1+0x48b0] ;  /* 0x0048b00001127983 */ /* 0x000f280000300800 */
[----:B------:R-:W4:Y:S04]  /*1a2c0*/  LDL.LU R17, [R1+0x48ac] ;  /* 0x0048ac0001117983 */ /* 0x000f280000300800 */
[----:B------:R1:W-:Y:S04]  /*1a2d0*/  STL [R1+0x1654], R124 ;  /* 0x0016547c01007387 */ /* 0x0003e80000100800 */
[----:B-1----:R-:W4:Y:S01]  /*1a2e0*/  LDL R124, [R1+0x4528] ;  /* 0x00452800017c7983 */ /* 0x002f220000100800 */
[----:B------:R-:W-:Y:S01]  /*1a2f0*/  @!P2 IMAD.IADD R19, R19, 0x1, -R249 ;  /* 0x000000011313a824 */ /* 0x000fe200078e0af9 */
[----:B------:R-:W-:-:S02]  /*1a300*/  @!P5 IADD3 R125, PT, PT, R125, -R249, RZ ;  /* 0x800000f97d7dd210 */ /* 0x000fc40007ffe0ff */
[----:B------:R-:W-:Y:S02]  /*1a310*/  @!P4 IADD3 R252, PT, PT, -R252, RZ, RZ ;  /* 0x000000fffcfcc210 */ /* 0x000fe40007ffe1ff */
[----:B------:R-:W-:Y:S02]  /*1a320*/  ISETP.GT.U32.AND P5, PT, R249, R19, PT ;  /* 0x00000013f900720c */ /* 0x000fe40003fa4070 */
[----:B---3--:R-:W-:Y:S02]  /*1a330*/  ISETP.GE.AND P4, PT, R22, RZ, PT ;  /* 0x000000ff1600720c */ /* 0x008fe40003f86270 */
[----:B------:R-:W3:Y:S01]  /*1a340*/  LDL R22, [R1+0x4524] ;  /* 0x0045240001167983 */ /* 0x000ee20000100800 */
[----:B------:R-:W-:Y:S02]  /*1a350*/  ISETP.GE.AND P3, PT, R23, RZ, PT ;  /* 0x000000ff1700720c */ /* 0x000fe40003f66270 */
[----:B------:R-:W-:Y:S01]  /*1a360*/  SEL R252, R251, R252, !P0 ;  /* 0x000000fcfbfc7207 */ /* 0x000fe20004000000 */
[----:B------:R-:W-:-:S04]  /*1a370*/  VIADD R23, R10, 0x1f3 ;  /* 0x000001f30a177836 */ /* 0x000fc80000000000 */
[----:B------:R-:W-:Y:S01]  /*1a380*/  IMAD R252, R252, UR27, RZ ;  /* 0x0000001bfcfc7c24 */ /* 0x000fe2000f8e02ff */
[----:B------:R-:W-:Y:S01]  /*1a390*/  ISETP.GT.U32.AND P1, PT, R249, R125, PT ;  /* 0x0000007df900720c */ /* 0x000fe20003f24070 */
[----:B------:R-:W-:Y:S01]  /*1a3a0*/  @!P5 IMAD.IADD R19, R19, 0x1, -R249 ;  /* 0x000000011313d824 */ /* 0x000fe200078e0af9 */
[----:B------:R-:W-:Y:S01]  /*1a3b0*/  ISETP.GT.U32.AND P2, PT, R249, R127, PT ;  /* 0x0000007ff900720c */ /* 0x000fe20003f44070 */
[----:B------:R-:W1:Y:S01]  /*1a3c0*/  LDCU UR27, c[0x0][0x3b0] ;  /* 0x00007600ff1b77ac */ /* 0x000e620008000800 */
[----:B------:R1:W-:Y:S01]  /*1a3d0*/  STL [R1+0x16bc], R252 ;  /* 0x0016bcfc01007387 */ /* 0x0003e20000100800 */
[----:B------:R-:W-:-:S03]  /*1a3e0*/  @!P3 IMAD.MOV R19, RZ, RZ, -R19 ;  /* 0x000000ffff13b224 */ /* 0x000fc600078e0a13 */
[----:B------:R1:W-:Y:S05]  /*1a3f0*/  STL [R1+0x3f14], R23 ;  /* 0x003f141701007387 */ /* 0x0003ea0000100800 */
[----:B------:R-:W-:-:S04]  /*1a400*/  @!P1 IADD3 R125, PT, PT, R125, -R249, RZ ;  /* 0x800000f97d7d9210 */ /* 0x000fc80007ffe0ff */
[----:B-1----:R-:W-:-:S05]  /*1a410*/  MOV R252, R125 ;  /* 0x0000007d00fc7202 */ /* 0x002fca0000000f00 */
[----:B------:R-:W-:Y:S01]  /*1a420*/  @!P4 IMAD.MOV R252, RZ, RZ, -R252 ;  /* 0x000000fffffcc224 */ /* 0x000fe200078e0afc */
[----:B------:R-:W-:-:S04]  /*1a430*/  SEL R19, R251, R19, !P0 ;  /* 0x00000013fb137207 */ /* 0x000fc80004000000 */
[----:B------:R-:W-:Y:S01]  /*1a440*/  SEL R125, R251, R252, !P0 ;  /* 0x000000fcfb7d7207 */ /* 0x000fe20004000000 */
[----:B------:R-:W-:Y:S01]  /*1a450*/  IMAD R252, R19, UR28, RZ ;  /* 0x0000001c13fc7c24 */ /* 0x000fe2000f8e02ff */
[----:B--2---:R-:W-:-:S03]  /*1a460*/  ISETP.GE.AND P3, PT, R126, RZ, PT ;  /* 0x000000ff7e00720c */ /* 0x004fc60003f66270 */
[----:B------:R-:W-:Y:S01]  /*1a470*/  IMAD R125, R125, UR29, RZ ;  /* 0x0000001d7d7d7c24 */ /* 0x000fe2000f8e02ff */
[----:B------:R-:W2:Y:S01]  /*1a480*/  LDL R126, [R1+0x4520] ;  /* 0x00452000017e7983 */ /* 0x000ea20000100800 */
[----:B------:R-:W-:Y:S01]  /*1a490*/  @!P2 IMAD.IADD R127, R127, 0x1, -R249 ;  /* 0x000000017f7fa824 */ /* 0x000fe200078e0af9 */
[----:B------:R-:W-:Y:S01]  /*1a4a0*/  IABS R23, R23 ;  /* 0x0000001700177213 */ /* 0x000fe20000000000 */
[----:B------:R-:W1:Y:S01]  /*1a4b0*/  LDCU UR28, c[0x0][0x3b0] ;  /* 0x00007600ff1c77ac */ /* 0x000e620008000800 */
[----:B------:R-:W2:Y:S01]  /*1a4c0*/  LDL.LU R19, [R1+0x48a8] ;  /* 0x0048a80001137983 */ /* 0x000ea20000300800 */
[----:B------:R-:W1:Y:S03]  /*1a4d0*/  LDCU UR29, c[0x0][0x3b0] ;  /* 0x00007600ff1d77ac */ /* 0x000e660008000800 */
[----:B------:R-:W-:Y:S04]  /*1a4e0*/  STL [R1+0x14], R252 ;  /* 0x000014fc01007387 */ /* 0x000fe80000100800 */
[----:B------:R1:W-:Y:S04]  /*1a4f0*/  STL [R1+0x888], R125 ;  /* 0x0008887d01007387 */ /* 0x0003e80000100800 */
[----:B-1----:R-:W2:Y:S01]  /*1a500*/  LDL R125, [R1+0x451c] ;  /* 0x00451c00017d7983 */ /* 0x002ea20000100800 */
[----:B----4-:R-:W-:-:S03]  /*1a510*/  ISETP.GE.AND P4, PT, R124, RZ, PT ;  /* 0x000000ff7c00720c */ /* 0x010fc60003f86270 */
[----:B------:R-:W4:Y:S01]  /*1a520*/  LDL R124, [R1+0x4518] ;  /* 0x00451800017c7983 */ /* 0x000f220000100800 */
[C---:B------:R-:W-:Y:S02]  /*1a530*/  ISETP.GT.U32.AND P2, PT, R249.reuse, R21, PT ;  /* 0x00000015f900720c */ /* 0x040fe40003f44070 */
[C---:B------:R-:W-:Y:S02]  /*1a540*/  ISETP.GT.U32.AND P5, PT, R249.reuse, R17, PT ;  /* 0x00000011f900720c */ /* 0x040fe40003fa4070 */
[----:B------:R-:W-:-:S09]  /*1a550*/  ISETP.GT.U32.AND P1, PT, R249, R127, PT ;  /* 0x0000007ff900720c */ /* 0x000fd20003f24070 */
[----:B------:R-:W-:Y:S02]  /*1a560*/  @!P2 IMAD.IADD R21, R21, 0x1, -R249 ;  /* 0x000000011515a824 */ /* 0x000fe400078e0af9 */
[----:B------:R-:W-:-:S03]  /*1a570*/  @!P5 IADD3 R17, PT, PT, R17, -R249, RZ ;  /* 0x800000f91111d210 */ /* 0x000fc60007ffe0ff */
[----:B------:R-:W-:Y:S01]  /*1a580*/  ISETP.GT.U32.AND P5, PT, R249, R21, PT ;  /* 0x00000015f900720c */ /* 0x000fe20003fa4070 */
[----:B------:R-:W-:Y:S01]  /*1a590*/  @!P1 IMAD.IADD R127, R127, 0x1, -R249 ;  /* 0x000000017f7f9824 */ /* 0x000fe200078e0af9 */
[----:B------:R-:W-:-:S03]  /*1a5a0*/  ISETP.GT.U32.AND P1, PT, R249, R17, PT ;  /* 0x00000011f900720c */ /* 0x000fc60003f24070 */
[----:B------:R-:W-:-:S05]  /*1a5b0*/  IMAD.MOV.U32 R252, RZ, RZ, R127 ;  /* 0x000000fffffc7224 */ /* 0x000fca00078e007f */
[----:B------:R-:W-:Y:S02]  /*1a5c0*/  @!P3 IADD3 R252, PT, PT, -R252, RZ, RZ ;  /* 0x000000fffcfcb210 */ /* 0x000fe40007ffe1ff */
[----:B---3--:R-:W-:Y:S01]  /*1a5d0*/  ISETP.GE.AND P3, PT, R22, RZ, PT ;  /* 0x000000ff1600720c */ /* 0x008fe20003f66270 */
[----:B------:R-:W-:Y:S01]  /*1a5e0*/  @!P5 IMAD.IADD R21, R21, 0x1, -R249 ;  /* 0x000000011515d824 */ /* 0x000fe200078e0af9 */
[----:B------:R-:W-:-:S04]  /*1a5f0*/  SEL R127, R251, R252, !P0 ;  /* 0x000000fcfb7f7207 */ /* 0x000fc80004000000 */
[----:B------:R-:W-:Y:S01]  /*1a600*/  MOV R252, R21 ;  /* 0x0000001500fc7202 */ /* 0x000fe20000000f00 */
[----:B------:R-:W-:Y:S01]  /*1a610*/  @!P1 IMAD.IADD R17, R17, 0x1, -R249 ;  /* 0x0000000111119824 */ /* 0x000fe200078e0af9 */
[----:B------:R-:W-:Y:S01]  /*1a620*/  ISETP.GT.U32.AND P2, PT, R249, R18, PT ;  /* 0x00000012f900720c */ /* 0x000fe20003f44070 */
[----:B------:R-:W3:Y:S02]  /*1a630*/  LDL.LU R21, [R1+0x48a4] ;  /* 0x0048a40001157983 */ /* 0x000ee40000300800 */
[----:B------:R-:W-:Y:S02]  /*1a640*/  @!P4 IMAD.MOV R252, RZ, RZ, -R252 ;  /* 0x000000fffffcc224 */ /* 0x000fe400078e0afc */
[----:B------:R-:W-:Y:S02]  /*1a650*/  @!P3 IMAD.MOV R17, RZ, RZ, -R17 ;  /* 0x000000ffff11b224 */ /* 0x000fe400078e0a11 */
[----:B------:R-:W-:Y:S01]  /*1a660*/  IMAD.HI.U32 R22, R250, R23, RZ ;  /* 0x00000017fa167227 */ /* 0x000fe200078e00ff */
[----:B------:R-:W-:-:S03]  /*1a670*/  SEL R252, R251, R252, !P0 ;  /* 0x000000fcfbfc7207 */ /* 0x000fc60004000000 */
[----:B------:R-:W-:Y:S01]  /*1a680*/  IMAD R127, R127, UR30, RZ ;  /* 0x0000001e7f7f7c24 */ /* 0x000fe2000f8e02ff */
[----:B------:R-:W-:Y:S01]  /*1a690*/  IADD3 R22, PT, PT, -R22, RZ, RZ ;  /* 0x000000ff16167210 */ /* 0x000fe20007ffe1ff */
[--C-:B------:R-:W-:Y:S01]  /*1a6a0*/  @!P2 IMAD.IADD R18, R18, 0x1, -R249.reuse ;  /* 0x000000011212a824 */ /* 0x100fe200078e0af9 */
[C---:B------:R-:W-:Y:S01]  /*1a6b0*/  ISETP.GT.U32.AND P5, PT, R249.reuse, R20, PT ;  /* 0x00000014f900720c */ /* 0x040fe20003fa4070 */
[----:B------:R-:W1:Y:S01]  /*1a6c0*/  LDCU UR30, c[0x0][0x3b0] ;  /* 0x00007600ff1e77ac */ /* 0x000e620008000800 */
[----:B------:R1:W-:Y:S02]  /*1a6d0*/  STL [R1+0xd10], R127 ;  /* 0x000d107f01007387 */ /* 0x0003e40000100800 */
[----:B------:R-:W-:Y:S02]  /*1a6e0*/  ISETP.GT.U32.AND P1, PT, R249, R18, PT ;  /* 0x00000012f900720c */ /* 0x000fe40003f24070 */
[----:B-1----:R-:W3:Y:S11]  /*1a6f0*/  LDL R127, [R1+0x4514] ;  /* 0x00451400017f7983 */ /* 0x002ef60000100800 */
[----:B------:R-:W-:Y:S01]  /*1a700*/  @!P1 IMAD.IADD R18, R18, 0x1, -R249 ;  /* 0x0000000112129824 */ /* 0x000fe200078e0af9 */
[----:B--2---:R-:W-:-:S02]  /*1a710*/  ISETP.GE.AND P4, PT, R126, RZ, PT ;  /* 0x000000ff7e00720c */ /* 0x004fc40003f86270 */
[----:B------:R-:W-:Y:S01]  /*1a720*/  SEL R126, R251, R17, !P0 ;  /* 0x00000011fb7e7207 */ /* 0x000fe20004000000 */
[----:B------:R-:W-:Y:S01]  /*1a730*/  IMAD R17, R252, UR31, RZ ;  /* 0x0000001ffc117c24 */ /* 0x000fe2000f8e02ff */
[----:B------:R-:W-:-:S04]  /*1a740*/  ISETP.GE.AND P3, PT, R125, RZ, PT ;  /* 0x000000ff7d00720c */ /* 0x000fc80003f66270 */
[----:B------:R1:W-:Y:S01]  /*1a750*/  STL [R1+0x119c], R17 ;  /* 0x00119c1101007387 */ /* 0x0003e20000100800 */
[----:B------:R-:W-:-:S04]  /*1a760*/  IMAD R126, R126, UR32, RZ ;  /* 0x000000207e7e7c24 */ /* 0x000fc8000f8e02ff */
[----:B------:R-:W-:Y:S01]  /*1a770*/  @!P4 IMAD.MOV R18, RZ, RZ, -R18 ;  /* 0x000000ffff12c224 */ /* 0x000fe200078e0a12 */
[----:B------:R-:W-:Y:S01]  /*1a780*/  IADD3 R125, PT, PT, R10, 0x1f4, RZ ;  /* 0x000001f40a7d7810 */ /* 0x000fe20007ffe0ff */
[----:B------:R-:W2:Y:S01]  /*1a790*/  LDCU UR31, c[0x0][0x3b0] ;  /* 0x00007600ff1f77ac */ /* 0x000ea20008000800 */
[C---:B-1----:R-:W-:Y:S01]  /*1a7a0*/  IMAD R17, R249.reuse, R22, R23 ;  /* 0x00000016f9117224 */ /* 0x042fe200078e0217 */
[----:B------:R-:W-:Y:S01]  /*1a7b0*/  ISETP.GT.U32.AND P2, PT, R249, R19, PT ;  /* 0x00000013f900720c */ /* 0x000fe20003f44070 */
[----:B------:R-:W2:Y:S01]  /*1a7c0*/  LDL.LU R23, [R1+0x48a0] ;  /* 0x0048a00001177983 */ /* 0x000ea20000300800 */
[----:B------:R-:W-:Y:S01]  /*1a7d0*/  @!P5 IADD3 R20, PT, PT, R20, -R249, RZ ;  /* 0x800000f91414d210 */ /* 0x000fe20007ffe0ff */
[----:B------:R-:W1:Y:S02]  /*1a7e0*/  LDCU UR32, c[0x0][0x3b0] ;  /* 0x00007600ff2077ac */ /* 0x000e640008000800 */
[----:B------:R-:W2:Y:S01]  /*1a7f0*/  LDL.LU R22, [R1+0x489c] ;  /* 0x00489c0001167983 */ /* 0x000ea20000300800 */
[----:B------:R-:W-:-:S03]  /*1a800*/  SEL R18, R251, R18, !P0 ;  /* 0x00000012fb127207 */ /* 0x000fc60004000000 */
[----:B------:R1:W-:Y:S02]  /*1a810*/  STL [R1+0x15a4], R126 ;  /* 0x0015a47e01007387 */ /* 0x0003e40000100800 */
[----:B------:R-:W-:Y:S01]  /*1a820*/  IMAD R18, R18, UR33, RZ ;  /* 0x0000002112127c24 */ /* 0x000fe2000f8e02ff */
[----:B----4-:R-:W-:Y:S01]  /*1a830*/  ISETP.GE.AND P4, PT, R124, RZ, PT ;  /* 0x000000ff7c00720c */ /* 0x010fe20003f86270 */
[----:B-1----:R-:W4:Y:S01]  /*1a840*/  LDL R126, [R1+0x4508] ;  /* 0x00450800017e7983 */ /* 0x002f220000100800 */
[----:B------:R-:W-:Y:S01]  /*1a850*/  @!P2 IMAD.IADD R19, R19, 0x1, -R249 ;  /* 0x000000011313a824 */ /* 0x000fe200078e0af9 */
[----:B------:R-:W-:Y:S01]  /*1a860*/  ISETP.GT.U32.AND P1, PT, R249, R20, PT ;  /* 0x00000014f900720c */ /* 0x000fe20003f24070 */
[----:B------:R-:W1:Y:S01]  /*1a870*/  LDCU UR33, c[0x0][0x3b0] ;  /* 0x00007600ff2177ac */ /* 0x000e620008000800 */
[----:B------:R-:W4:Y:S04]  /*1a880*/  LDL R124, [R1+0x4504] ;  /* 0x00450400017c7983 */ /* 0x000f280000100800 */
[----:B------:R1:W-:Y:S04]  /*1a890*/  STL [R1+0x1648], R18 ;  /* 0x0016481201007387 */ /* 0x0003e80000100800 */
[----:B------:R1:W-:Y:S02]  /*1a8a0*/  STL [R1+0x3f10], R125 ;  /* 0x003f107d01007387 */ /* 0x0003e40000100800 */
[----:B-1----:R-:W-:-:S02]  /*1a8b0*/  IABS R18, R125 ;  /* 0x0000007d00127213 */ /* 0x002fc40000000000 */
[----:B------:R-:W4:Y:S01]  /*1a8c0*/  LDL R125, [R1+0x4500] ;  /* 0x00450000017d7983 */ /* 0x000f220000100800 */
[C---:B------:R-:W-:Y:S02]  /*1a8d0*/  ISETP.GT.U32.AND P5, PT, R249.reuse, R19, PT ;  /* 0x00000013f900720c */ /* 0x040fe40003fa4070 */
[----:B---3--:R-:W-:-:S11]  /*1a8e0*/  ISETP.GT.U32.AND P2, PT, R249, R21, PT ;  /* 0x00000015f900720c */ /* 0x008fd60003f44070 */
[--C-:B------:R-:W-:Y:S02]  /*1a8f0*/  @!P5 IMAD.IADD R19, R19, 0x1, -R249.reuse ;  /* 0x000000011313d824 */ /* 0x100fe400078e0af9 */
[----:B------:R-:W-:Y:S02]  /*1a900*/  @!P1 IMAD.IADD R20, R20, 0x1, -R249 ;  /* 0x0000000114149824 */ /* 0x000fe400078e0af9 */
[----:B------:R-:W-:Y:S01]  /*1a910*/  @!P3 IMAD.MOV R19, RZ, RZ, -R19 ;  /* 0x000000ffff13b224 */ /* 0x000fe200078e0a13 */
[----:B------:R-:W-:-:S04]  /*1a920*/  @!P2 IADD3 R21, PT, PT, R21, -R249, RZ ;  /* 0x800000f91515a210 */ /* 0x000fc80007ffe0ff */
[----:B------:R-:W-:Y:S02]  /*1a930*/  SEL R19, R251, R19, !P0 ;  /* 0x00000013fb137207 */ /* 0x000fe40004000000 */
[----:B------:R-:W-:Y:S02]  /*1a940*/  ISETP.GT.U32.AND P1, PT, R249, R21, PT ;  /* 0x00000015f900720c */ /* 0x000fe40003f24070 */
[----:B------:R-:W-:Y:S01]  /*1a950*/  @!P4 IADD3 R20, PT, PT, -R20, RZ, RZ ;  /* 0x000000ff1414c210 */ /* 0x000fe20007ffe1ff */
[----:B------:R-:W-:Y:S01]  /*1a960*/  IMAD R19, R19, UR34, RZ ;  /* 0x0000002213137c24 */ /* 0x000fe2000f8e02ff */
[----:B------:R-:W1:Y:S01]  /*1a970*/  LDCU UR34, c[0x0][0x3b0] ;  /* 0x00007600ff2277ac */ /* 0x000e620008000800 */
[----:B------:R-:W-:Y:S02]  /*1a980*/  ISETP.GE.AND P3, PT, R127, RZ, PT ;  /* 0x000000ff7f00720c */ /* 0x000fe40003f66270 */
[----:B------:R-:W-:Y:S01]  /*1a990*/  SEL R20, R251, R20, !P0 ;  /* 0x00000014fb147207 */ /* 0x000fe20004000000 */
[----:B------:R3:W-:Y:S05]  /*1a9a0*/  STL [R1+0x16b0], R19 ;  /* 0x0016b01301007387 */ /* 0x0007ea0000100800 */
[----:B------:R-:W-:-:S02]  /*1a9b0*/  @!P1 IMAD.IADD R21, R21, 0x1, -R249 ;  /* 0x0000000115159824 */ /* 0x000fc400078e0af9 */
[----:B---3--:R-:W-:-:S03]  /*1a9c0*/  IMAD R19, R20, UR35, RZ ;  /* 0x0000002314137c24 */ /* 0x008fc6000f8e02ff */
[----:B------:R-:W-:Y:S01]  /*1a9d0*/  @!P3 IADD3 R21, PT, PT, -R21, RZ, RZ ;  /* 0x000000ff1515b210 */ /* 0x000fe20007ffe1ff */
[----:B------:R-:W3:Y:S01]  /*1a9e0*/  LDCU UR35, c[0x0][0x3b0] ;  /* 0x00007600ff2377ac */ /* 0x000ee20008000800 */
[----:B------:R1:W-:Y:S02]  /*1a9f0*/  STL [R1+0x10], R19 ;  /* 0x0000101301007387 */ /* 0x0003e40000100800 */
[----:B------:R-:W-:-:S05]  /*1aa00*/  SEL R21, R251, R21, !P0 ;  /* 0x00000015fb157207 */ /* 0x000fca0004000000 */
[----:B------:R-:W-:Y:S01]  /*1aa10*/  IMAD R20, R21, UR36, RZ ;  /* 0x0000002415147c24 */ /* 0x000fe2000f8e02ff */
[----:B------:R-:W1:Y:S01]  /*1aa20*/  LDCU UR36, c[0x0][0x3b0] ;  /* 0x00007600ff2477ac */ /* 0x000e620008000800 */
[C---:B--2---:R-:W-:Y:S02]  /*1aa30*/  ISETP.GT.U32.AND P5, PT, R249.reuse, R23, PT ;  /* 0x00000017f900720c */ /* 0x044fe40003fa4070 */
[----:B------:R-:W-:-:S11]  /*1aa40*/  ISETP.GT.U32.AND P2, PT, R249, R22, PT ;  /* 0x00000016f900720c */ /* 0x000fd60003f44070 */
[--C-:B------:R-:W-:Y:S02]  /*1aa50*/  @!P5 IMAD.IADD R23, R23, 0x1, -R249.reuse ;  /* 0x000000011717d824 */ /* 0x100fe400078e0af9 */
[----:B------:R-:W-:-:S05]  /*1aa60*/  @!P2 IMAD.IADD R22, R22, 0x1, -R249 ;  /* 0x000000011616a824 */ /* 0x000fca00078e0af9 */
[----:B------:R-:W-:Y:S02]  /*1aa70*/  ISETP.GT.U32.AND P5, PT, R249, R22, PT ;  /* 0x00000016f900720c */ /* 0x000fe40003fa4070 */
[----:B----4-:R-:W-:Y:S02]  /*1aa80*/  ISETP.GE.AND P4, PT, R126, RZ, PT ;  /* 0x000000ff7e00720c */ /* 0x010fe40003f86270 */
[----:B------:R-:W2:Y:S09]  /*1aa90*/  LDL R126, [R1+0x44fc] ;  /* 0x0044fc00017e7983 */ /* 0x000eb20000100800 */
[----:B------:R-:W-:Y:S01]  /*1aaa0*/  @!P5 IMAD.IADD R22, R22, 0x1, -R249 ;  /* 0x000000011616d824 */ /* 0x000fe200078e0af9 */
[----:B------:R-:W-:-:S02]  /*1aab0*/  ISETP.GE.AND P3, PT, R124, RZ, PT ;  /* 0x000000ff7c00720c */ /* 0x000fc40003f66270 */
[----:B------:R-:W4:Y:S04]  /*1aac0*/  LDL R124, [R1+0x44f8] ;  /* 0x0044f800017c7983 */ /* 0x000f280000100800 */
[----:B------:R1:W-:Y:S01]  /*1aad0*/  STL [R1+0x448], R20 ;  /* 0x0004481401007387 */ /* 0x0003e20000100800 */
[----:B------:R-:W-:Y:S01]  /*1aae0*/  @!P4 IMAD.MOV R22, RZ, RZ, -R22 ;  /* 0x000000ffff16c224 */ /* 0x000fe200078e0a16 */
[----:B------:R-:W-:Y:S02]  /*1aaf0*/  ISETP.GE.AND P4, PT, R125, RZ, PT ;  /* 0x000000ff7d00720c */ /* 0x000fe40003f86270 */
[----:B------:R-:W3:Y:S01]  /*1ab00*/  LDL R125, [R1+0x44e8] ;  /* 0x0044e800017d7983 */ /* 0x000ee20000100800 */
[C---:B------:R-:W-:Y:S02]  /*1ab10*/  ISETP.GT.U32.AND P2, PT, R249.reuse, R24, PT ;  /* 0x00000018f900720c */ /* 0x040fe40003f44070 */
[----:B------:R-:W-:-:S02]  /*1ab20*/  ISETP.GT.U32.AND P1, PT, R249, R23, PT ;  /* 0x00000017f900720c */ /* 0x000fc40003f24070 */
[----:B------:R-:W-:-:S09]  /*1ab30*/  ISETP.GT.U32.AND P5, PT, R249, R26, PT ;  /* 0x0000001af900720c */ /* 0x000fd20003fa4070 */
[----:B------:R-:W-:Y:S01]  /*1ab40*/  @!P2 IMAD.IADD R24, R24, 0x1, -R249 ;  /* 0x000000011818a824 */ /* 0x000fe200078e0af9 */
[----:B------:R-:W-:Y:S02]  /*1ab50*/  ISETP.GT.U32.AND P2, PT, R249, R25, PT ;  /* 0x00000019f900720c */ /* 0x000fe40003f44070 */
[----:B------:R-:W-:Y:S02]  /*1ab60*/  @!P1 IADD3 R23, PT, PT, R23, -R249, RZ ;  /* 0x800000f917179210 */ /* 0x000fe40007ffe0ff */
[----:B------:R-:W-:Y:S02]  /*1ab70*/  ISETP.GT.U32.AND P1, PT, R249, R24, PT ;  /* 0x00000018f900720c */ /* 0x000fe40003f24070 */
[----:B------:R-:W-:Y:S01]  /*1ab80*/  SEL R22, R251, R22, !P0 ;  /* 0x00000016fb167207 */ /* 0x000fe20004000000 */
[----:B------:R-:W-:Y:S02]  /*1ab90*/  @!P3 IMAD.MOV R23, RZ, RZ, -R23 ;  /* 0x000000ffff17b224 */ /* 0x000fe400078e0a17 */
[----:B-1----:R-:W-:-:S04]  /*1aba0*/  IMAD.HI.U32 R19, R250, R18, RZ ;  /* 0x00000012fa137227 */ /* 0x002fc800078e00ff */
[----:B------:R-:W-:Y:S01]  /*1abb0*/  IMAD R20, R22, UR37, RZ ;  /* 0x0000002516147c24 */ /* 0x000fe2000f8e02ff */
[----:B------:R-:W-:Y:S01]  /*1abc0*/  SEL R23, R251, R23, !P0 ;  /* 0x00000017fb177207 */ /* 0x000fe20004000000 */
[----:B------:R-:W-:Y:S01]  /*1abd0*/  IMAD.MOV R19, RZ, RZ, -R19 ;  /* 0x000000ffff137224 */ /* 0x000fe200078e0a13 */
[-C--:B------:R-:W-:Y:S01]  /*1abe0*/  @!P2 IADD3 R25, PT, PT, R25, -R249.reuse, RZ ;  /* 0x800000f91919a210 */ /* 0x080fe20007ffe0ff */
[----:B------:R-:W-:Y:S01]  /*1abf0*/  @!P5 IMAD.IADD R26, R26, 0x1, -R249 ;  /* 0x000000011a1ad824 */ /* 0x000fe200078e0af9 */
[----:B------:R-:W-:Y:S01]  /*1ac00*/  @!P1 IADD3 R24, PT, PT, R24, -R249, RZ ;  /* 0x800000f918189210 */ /* 0x000fe20007ffe0ff */
[----:B------:R1:W-:Y:S01]  /*1ac10*/  STL [R1+0x1198], R20 ;  /* 0x0011981401007387 */ /* 0x0003e20000100800 */
[----:B------:R-:W-:Y:S01]  /*1ac20*/  ISETP.GT.U32.AND P5, PT, R249, R25, PT ;  /* 0x00000019f900720c */ /* 0x000fe20003fa4070 */
[----:B------:R-:W2:Y:S02]  /*1ac30*/  LDCU UR37, c[0x0][0x3b0] ;  /* 0x00007600ff2577ac */ /* 0x000ea40008000800 */
[----:B------:R-:W-:-:S02]  /*1ac40*/  @!P4 IMAD.MOV R24, RZ, RZ, -R24 ;  /* 0x000000ffff18c224 */ /* 0x000fc400078e0a18 */
[----:B-1----:R-:W-:Y:S02]  /*1ac50*/  IMAD R20, R249, R19, R18 ;  /* 0x00000013f9147224 */ /* 0x002fe400078e0212 */
[----:B------:R-:W-:Y:S01]  /*1ac60*/  IMAD R18, R23, UR38, RZ ;  /* 0x0000002617127c24 */ /* 0x000fe2000f8e02ff */
[----:B------:R-:W-:Y:S01]  /*1ac70*/  SEL R24, R251, R24, !P0 ;  /* 0x00000018fb187207 */ /* 0x000fe20004000000 */
[----:B------:R-:W1:Y:S03]  /*1ac80*/  LDCU UR38, c[0x0][0x3b0] ;  /* 0x00007600ff2677ac */ /* 0x000e660008000800 */
[----:B------:R1:W-:Y:S01]  /*1ac90*/  STL [R1+0x1584], R18 ;  /* 0x0015841201007387 */ /* 0x0003e20000100800 */
[----:B------:R-:W-:Y:S01]  /*1aca0*/  IMAD R19, R24, UR39, RZ ;  /* 0x0000002718137c24 */ /* 0x000fe2000f8e02ff */
[----:B------:R-:W-:Y:S01]  /*1acb0*/  @!P5 IADD3 R25, PT, PT, R25, -R249, RZ ;  /* 0x800000f91919d210 */ /* 0x000fe20007ffe0ff */
[----:B------:R-:W2:Y:S01]  /*1acc0*/  LDCU UR39, c[0x0][0x3b0] ;  /* 0x00007600ff2777ac */ /* 0x000ea20008000800 */
[----:B-1----:R-:W-:Y:S01]  /*1acd0*/  VIADD R18, R10, 0x1f5 ;  /* 0x000001f50a127836 */ /* 0x002fe20000000000 */
[----:B--2---:R-:W-:-:S02]  /*1ace0*/  ISETP.GE.AND P3, PT, R126, RZ, PT ;  /* 0x000000ff7e00720c */ /* 0x004fc40003f66270 */
[----:B------:R-:W2:Y:S01]  /*1acf0*/  LDL R126, [R1+0x44e4] ;  /* 0x0044e400017e7983 */ /* 0x000ea20000100800 */
[----:B----4-:R-:W-:-:S03]  /*1ad00*/  ISETP.GE.AND P4, PT, R124, RZ, PT ;  /* 0x000000ff7c00720c */ /* 0x010fc60003f86270 */
[----:B------:R-:W4:Y:S04]  /*1ad10*/  LDL R124, [R1+0x44e0] ;  /* 0x0044e000017c7983 */ /* 0x000f280000100800 */
[----:B------:R1:W-:Y:S03]  /*1ad20*/  STL [R1+0x1628], R19 ;  /* 0x0016281301007387 */ /* 0x0003e60000100800 */
[----:B------:R-:W-:Y:S01]  /*1ad30*/  @!P3 IADD3 R25, PT, PT, -R25, RZ, RZ ;  /* 0x000000ff1919b210 */ /* 0x000fe20007ffe1ff */
[----:B------:R1:W-:Y:S01]  /*1ad40*/  STL [R1+0x3f0c], R18 ;  /* 0x003f0c1201007387 */ /* 0x0003e20000100800 */
[----:B---3--:R-:W-:-:S03]  /*1ad50*/  ISETP.GE.AND P3, PT, R125, RZ, PT ;  /* 0x000000ff7d00720c */ /* 0x008fc60003f66270 */
[----:B------:R-:W3:Y:S01]  /*1ad60*/  LDL R125, [R1+0x44dc] ;  /* 0x0044dc00017d7983 */ /* 0x000ee20000100800 */
[C---:B------:R-:W-:Y:S02]  /*1ad70*/  ISETP.GT.U32.AND P2, PT, R249.reuse, R27, PT ;  /* 0x0000001bf900720c */ /* 0x040fe40003f44070 */
[C---:B------:R-:W-:Y:S02]  /*1ad80*/  ISETP.GT.U32.AND P1, PT, R249.reuse, R26, PT ;  /* 0x0000001af900720c */ /* 0x040fe40003f24070 */
[----:B------:R-:W-:-:S09]  /*1ad90*/  ISETP.GT.U32.AND P5, PT, R249, R29, PT ;  /* 0x0000001df900720c */ /* 0x000fd20003fa4070 */
[--C-:B------:R-:W-:Y:S01]  /*1ada0*/  @!P2 IMAD.IADD R27, R27, 0x1, -R249.reuse ;  /* 0x000000011b1ba824 */ /* 0x100fe200078e0af9 */
[----:B------:R-:W-:Y:S01]  /*1adb0*/  ISETP.GT.U32.AND P2, PT, R249, R28, PT ;  /* 0x0000001cf900720c */ /* 0x000fe20003f44070 */
[----:B------:R-:W-:Y:S01]  /*1adc0*/  @!P1 IMAD.IADD R26, R26, 0x1, -R249 ;  /* 0x000000011a1a9824 */ /* 0x000fe200078e0af9 */
[----:B------:R-:W-:Y:S02]  /*1add0*/  SEL R25, R251, R25, !P0 ;  /* 0x00000019fb197207 */ /* 0x000fe40004000000 */
[----:B------:R-:W-:Y:S01]  /*1ade0*/  ISETP.GT.U32.AND P1, PT, R249, R27, PT ;  /* 0x0000001bf900720c */ /* 0x000fe20003f24070 */
[----:B------:R-:W-:Y:S02]  /*1adf0*/  @!P4 IMAD.MOV R26, RZ, RZ, -R26 ;  /* 0x000000ffff1ac224 */ /* 0x000fe400078e0a1a */
[----:B-1----:R-:W-:Y:S01]  /*1ae00*/  IMAD R19, R25, UR40, RZ ;  /* 0x0000002819137c24 */ /* 0x002fe2000f8e02ff */
[----:B------:R-:W-:Y:S02]  /*1ae10*/  @!P5 IADD3 R29, PT, PT, R29, -R249, RZ ;  /* 0x800000f91d1dd210 */ /* 0x000fe40007ffe0ff */
[----:B------:R-:W-:-:S03]  /*1ae20*/  SEL R26, R251, R26, !P0 ;  /* 0x0000001afb1a7207 */ /* 0x000fc60004000000 */
[--C-:B------:R-:W-:Y:S01]  /*1ae30*/  @!P2 IMAD.IADD R28, R28, 0x1, -R249.reuse ;  /* 0x000000011c1ca824 */ /* 0x100fe200078e0af9 */
[----:B------:R1:W-:Y:S01]  /*1ae40*/  STL [R1+0x16a8], R19 ;  /* 0x0016a81301007387 */ /* 0x0003e20000100800 */
[----:B------:R-:W-:Y:S01]  /*1ae50*/  IABS R18, R18 ;  /* 0x0000001200127213 */ /* 0x000fe20000000000 */
[----:B------:R-:W2:Y:S01]  /*1ae60*/  LDCU UR40, c[0x0][0x3b0] ;  /* 0x00007600ff2877ac */ /* 0x000ea20008000800 */
[----:B------:R-:W-:Y:S01]  /*1ae70*/  @!P1 IMAD.IADD R27, R27, 0x1, -R249 ;  /* 0x000000011b1b9824 */ /* 0x000fe200078e0af9 */
[C---:B------:R-:W-:Y:S01]  /*1ae80*/  ISETP.GT.U32.AND P5, PT, R249.reuse, R28, PT ;  /* 0x0000001cf900720c */ /* 0x040fe20003fa4070 */
[----:B-1----:R-:W-:Y:S01]  /*1ae90*/  IMAD R19, R26, UR41, RZ ;  /* 0x000000291a137c24 */ /* 0x002fe2000f8e02ff */
[C---:B------:R-:W-:Y:S01]  /*1aea0*/  ISETP.GT.U32.AND P2, PT, R249.reuse, R30, PT ;  /* 0x0000001ef900720c */ /* 0x040fe20003f44070 */
[----:B------:R-:W-:Y:S01]  /*1aeb0*/  @!P3 IMAD.MOV R27, RZ, RZ, -R27 ;  /* 0x000000ffff1bb224 */ /* 0x000fe200078e0a1b */
[----:B------:R-:W-:Y:S01]  /*1aec0*/  ISETP.GT.U32.AND P4, PT, R249, R29, PT ;  /* 0x0000001df900720c */ /* 0x000fe20003f84070 */
[----:B------:R-:W1:Y:S01]  /*1aed0*/  S2R R25, SR_TID.X ;  /* 0x0000000000197919 */ /* 0x000e620000002100 */
[----:B------:R-:W1:Y:S01]  /*1aee0*/  LDCU UR41, c[0x0][0x3b0] ;  /* 0x00007600ff2977ac */ /* 0x000e620008000800 */
[----:B------:R1:W-:Y:S01]  /*1aef0*/  STL [R1+0xc], R19 ;  /* 0x00000c1301007387 */ /* 0x0003e20000100800 */
[----:B------:R-:W-:-:S05]  /*1af00*/  SEL R27, R251, R27, !P0 ;  /* 0x0000001bfb1b7207 */ /* 0x000fca0004000000 */
[--C-:B------:R-:W-:Y:S02]  /*1af10*/  @!P5 IMAD.IADD R28, R28, 0x1, -R249.reuse ;  /* 0x000000011c1cd824 */ /* 0x100fe400078e0af9 */
[----:B------:R-:W-:Y:S01]  /*1af20*/  IMAD R21, R27, UR44, RZ ;  /* 0x0000002c1b157c24 */ /* 0x000fe2000f8e02ff */
[----:B--2---:R-:W-:Y:S02]  /*1af30*/  ISETP.GE.AND P1, PT, R126, RZ, PT ;  /* 0x000000ff7e00720c */ /* 0x004fe40003f26270 */
[----:B----4-:R-:W-:Y:S01]  /*1af40*/  ISETP.GE.AND P3, PT, R124, RZ, PT ;  /* 0x000000ff7c00720c */ /* 0x010fe20003f66270 */
[----:B------:R-:W2:Y:S01]  /*1af50*/  LDL R126, [R1+0x44d8] ;  /* 0x0044d800017e7983 */ /* 0x000ea20000100800 */
[----:B------:R-:W-:Y:S01]  /*1af60*/  @!P2 IADD3 R30, PT, PT, R30, -R249, RZ ;  /* 0x800000f91e1ea210 */ /* 0x000fe20007ffe0ff */
[----:B------:R-:W-:Y:S02]  /*1af70*/  @!P4 IMAD.IADD R29, R29, 0x1, -R249 ;  /* 0x000000011d1dc824 */ /* 0x000fe400078e0af9 */
[----:B-1----:R-:W-:Y:S01]  /*1af80*/  IMAD.HI.U32 R19, R250, R18, RZ ;  /* 0x00000012fa137227 */ /* 0x002fe200078e00ff */
[----:B------:R-:W4:Y:S05]  /*1af90*/  LDL R124, [R1+0x44c8] ;  /* 0x0044c800017c7983 */ /* 0x000f2a0000100800 */
[----:B------:R-:W-:Y:S01]  /*1afa0*/  @!P1 IADD3 R28, PT, PT, -R28, RZ, RZ ;  /* 0x000000ff1c1c9210 */ /* 0x000fe20007ffe1ff */
[----:B------:R-:W1:Y:S01]  /*1afb0*/  LDCU UR44, c[0x0][0x3b0] ;  /* 0x00007600ff2c77ac */ /* 0x000e620008000800 */
[----:B------:R1:W-:Y:S01]  /*1afc0*/  STL [R1+0x1194], R21 ;  /* 0x0011941501007387 */ /* 0x0003e20000100800 */
[----:B---3--:R-:W-:-:S03]  /*1afd0*/  ISETP.GE.AND P1, PT, R125, RZ, PT ;  /* 0x000000ff7d00720c */ /* 0x008fc60003f26270 */
[----:B------:R-:W3:Y:S01]  /*1afe0*/  LDL R125, [R1+0x44c4] ;  /* 0x0044c400017d7983 */ /* 0x000ee20000100800 */
[C---:B------:R-:W-:Y:S02]  /*1aff0*/  ISETP.GT.U32.AND P2, PT, R249.reuse, R31, PT ;  /* 0x0000001ff900720c */ /* 0x040fe40003f44070 */
[----:B------:R-:W-:Y:S02]  /*1b000*/  ISETP.GT.U32.AND P4, PT, R249, R30, PT ;  /* 0x0000001ef900720c */ /* 0x000fe40003f84070 */
[----:B------:R-:W-:Y:S01]  /*1b010*/  @!P3 IADD3 R29, PT, PT, -R29, RZ, RZ ;  /* 0x000000ff1d1db210 */ /* 0x000fe20007ffe1ff */
[----:B------:R-:W-:Y:S01]  /*1b020*/  IMAD.MOV R19, RZ, RZ, -R19 ;  /* 0x000000ffff137224 */ /* 0x000fe200078e0a13 */
[C---:B------:R-:W-:Y:S02]  /*1b030*/  SEL R28, R251.reuse, R28, !P0 ;  /* 0x0000001cfb1c7207 */ /* 0x040fe40004000000 */
[----:B------:R-:W-:Y:S01]  /*1b040*/  SEL R29, R251, R29, !P0 ;  /* 0x0000001dfb1d7207 */ /* 0x000fe20004000000 */
[----:B------:R-:W-:-:S04]  /*1b050*/  IMAD R26, R249, R19, R18 ;  /* 0x00000013f91a7224 */ /* 0x000fc800078e0212 */
[--C-:B------:R-:W-:Y:S02]  /*1b060*/  @!P2 IMAD.IADD R31, R31, 0x1, -R249.reuse ;  /* 0x000000011f1fa824 */ /* 0x100fe400078e0af9 */
[----:B------:R-:W-:Y:S02]  /*1b070*/  @!P4 IMAD.IADD R30, R30, 0x1, -R249 ;  /* 0x000000011e1ec824 */ /* 0x000fe400078e0af9 */
[----:B-1----:R-:W-:Y:S01]  /*1b080*/  IMAD R21, R28, UR45, RZ ;  /* 0x0000002d1c157c24 */ /* 0x002fe2000f8e02ff */
[----:B------:R-:W-:Y:S01]  /*1b090*/  ISETP.GT.U32.AND P3, PT, R249, R31, PT ;  /* 0x0000001ff900720c */ /* 0x000fe20003f64070 */
[----:B------:R-:W-:Y:S01]  /*1b0a0*/  IMAD R18, R29, UR46, RZ ;  /* 0x0000002e1d127c24 */ /* 0x000fe2000f8e02ff */
[----:B------:R-:W-:Y:S01]  /*1b0b0*/  @!P1 IADD3 R30, PT, PT, -R30, RZ, RZ ;  /* 0x000000ff1e1e9210 */ /* 0x000fe20007ffe1ff */
[----:B------:R-:W1:Y:S01]  /*1b0c0*/  LDCU UR46, c[0x0][0x3b0] ;  /* 0x00007600ff2e77ac */ /* 0x000e620008000800 */
[----:B------:R-:W-:Y:S01]  /*1b0d0*/  STL [R1+0x1564], R21 ;  /* 0x0015641501007387 */ /* 0x000fe20000100800 */
[----:B------:R-:W-:-:S02]  /*1b0e0*/  ISETP.GT.U32.AND P5, PT, R249, R32, PT ;  /* 0x00000020f900720c */ /* 0x000fc40003fa4070 */
[----:B------:R-:W-:Y:S01]  /*1b0f0*/  ISETP.GT.U32.AND P2, PT, R249, R33, PT ;  /* 0x00000021f900720c */ /* 0x000fe20003f44070 */
[----:B------:R1:W-:Y:S01]  /*1b100*/  STL [R1+0x1624], R18 ;  /* 0x0016241201007387 */ /* 0x0003e20000100800 */
[----:B------:R-:W-:Y:S01]  /*1b110*/  SEL R30, R251, R30, !P0 ;  /* 0x0000001efb1e7207 */ /* 0x000fe20004000000 */
[----:B------:R-:W2:Y:S03]  /*1b120*/  LDCU UR45, c[0x0][0x3b0] ;  /* 0x00007600ff2d77ac */ /* 0x000ea60008000800 */
[----:B------:R-:W-:Y:S02]  /*1b130*/  @!P3 IMAD.IADD R31, R31, 0x1, -R249 ;  /* 0x000000011f1fb824 */ /* 0x000fe400078e0af9 */
[----:B------:R-:W-:Y:S02]  /*1b140*/  IMAD R19, R30, UR47, RZ ;  /* 0x0000002f1e137c24 */ /* 0x000fe4000f8e02ff */
[----:B-1----:R-:W-:Y:S01]  /*1b150*/  VIADD R18, R10, 0x1f6 ;  /* 0x000001f60a127836 */ /* 0x002fe20000000000 */
[----:B--2---:R-:W-:-:S02]  /*1b160*/  ISETP.GE.AND P4, PT, R126, RZ, PT ;  /* 0x000000ff7e00720c */ /* 0x004fc40003f86270 */
[----:B----4-:R-:W-:Y:S01]  /*1b170*/  ISETP.GE.AND P1, PT, R124, RZ, PT ;  /* 0x000000ff7c00720c */ /* 0x010fe20003f26270 */
[----:B------:R-:W2:Y:S01]  /*1b180*/  LDL R126, [R1+0x44c0] ;  /* 0x0044c000017e7983 */ /* 0x000ea20000100800 */
[--C-:B------:R-:W-:Y:S02]  /*1b190*/  @!P5 IMAD.IADD R32, R32, 0x1, -R249.reuse ;  /* 0x000000012020d824 */ /* 0x100fe400078e0af9 */
[----:B------:R-:W-:Y:S01]  /*1b1a0*/  @!P2 IMAD.IADD R33, R33, 0x1, -R249 ;  /* 0x000000012121a824 */ /* 0x000fe200078e0af9 */
[----:B------:R-:W4:Y:S01]  /*1b1b0*/  LDL R124, [R1+0x44bc] ;  /* 0x0044bc00017c7983 */ /* 0x000f220000100800 */
[----:B------:R-:W-:Y:S01]  /*1b1c0*/  ISETP.GT.U32.AND P3, PT, R249, R35, PT ;  /* 0x00000023f900720c */ /* 0x000fe20003f64070 */
[----:B------:R-:W1:Y:S04]  /*1b1d0*/  LDCU UR47, c[0x0][0x3b0] ;  /* 0x00007600ff2f77ac */ /* 0x000e680008000800 */
[----:B------:R-:W-:Y:S01]  /*1b1e0*/  @!P4 IMAD.MOV R31, RZ, RZ, -R31 ;  /* 0x000000ffff1fc224 */ /* 0x000fe200078e0a1f */
[----:B------:R1:W-:Y:S01]  /*1b1f0*/  STL [R1+0x16a4], R19 ;  /* 0x0016a41301007387 */ /* 0x0003e20000100800 */
[----:B---3--:R-:W-:-:S03]  /*1b200*/  ISETP.GE.AND P4, PT, R125, RZ, PT ;  /* 0x000000ff7d00720c */ /* 0x008fc60003f86270 */
[----:B------:R-:W-:Y:S04]  /*1b210*/  STL [R1+0x3f20], R18 ;  /* 0x003f201201007387 */ /* 0x000fe80000100800 */
[----:B------:R-:W3:Y:S01]  /*1b220*/  LDL R125, [R1+0x44b8] ;  /* 0x0044b800017d7983 */ /* 0x000ee20000100800 */
[C---:B------:R-:W-:Y:S02]  /*1b230*/  ISETP.GT.U32.AND P5, PT, R249.reuse, R32, PT ;  /* 0x00000020f900720c */ /* 0x040fe40003fa4070 */
[----:B------:R-:W-:Y:S02]  /*1b240*/  ISETP.GT.U32.AND P2, PT, R249, R34, PT ;  /* 0x00000022f900720c */ /* 0x000fe40003f44070 */
[----:B------:R-:W-:-:S09]  /*1b250*/  SEL R31, R251, R31, !P0 ;  /* 0x0000001ffb1f7207 */ /* 0x000fd20004000000 */
[----:B------:R-:W-:Y:S02]  /*1b260*/  @!P5 IADD3 R32, PT, PT, R32, -R249, RZ ;  /* 0x800000f92020d210 */ /* 0x000fe40007ffe0ff */
[----:B------:R-:W-:-:S03]  /*1b270*/  ISETP.GT.U32.AND P5, PT, R249, R33, PT ;  /* 0x00000021f900720c */ /* 0x000fc60003fa4070 */
[----:B------:R-:W-:Y:S02]  /*1b280*/  @!P1 IMAD.MOV R32, RZ, RZ, -R32 ;  /* 0x000000ffff209224 */ /* 0x000fe400078e0a20 */
[----:B-1----:R-:W-:Y:S01]  /*1b290*/  IMAD R19, R31, UR48, RZ ;  /* 0x000000301f137c24 */ /* 0x002fe2000f8e02ff */
[-C--:B------:R-:W-:Y:S01]  /*1b2a0*/  @!P2 IADD3 R34, PT, PT, R34, -R249.reuse, RZ ;  /* 0x800000f92222a210 */ /* 0x080fe20007ffe0ff */
[----:B------:R-:W-:Y:S01]  /*1b2b0*/  @!P3 IMAD.IADD R35, R35, 0x1, -R249 ;  /* 0x000000012323b824 */ /* 0x000fe200078e0af9 */
[----:B------:R-:W-:Y:S01]  /*1b2c0*/  SEL R32, R251, R32, !P0 ;  /* 0x00000020fb207207 */ /* 0x000fe20004000000 */
[----:B------:R-:W1:Y:S01]  /*1b2d0*/  LDCU UR48, c[0x0][0x3b0] ;  /* 0x00007600ff3077ac */ /* 0x000e620008000800 */
[----:B------:R1:W-:Y:S01]  /*1b2e0*/  STL [R1+0x8], R19 ;  /* 0x0000081301007387 */ /* 0x0003e20000100800 */
[----:B------:R-:W-:Y:S02]  /*1b2f0*/  ISETP.GT.U32.AND P1, PT, R249, R34, PT ;  /* 0x00000022f900720c */ /* 0x000fe40003f24070 */
[----:B------:R-:W-:Y:S01]  /*1b300*/  @!P5 IADD3 R33, PT, PT, R33, -R249, RZ ;  /* 0x800000f92121d210 */ /* 0x000fe20007ffe0ff */
[----:B-1----:R-:W-:-:S10]  /*1b310*/  IMAD R19, R32, UR49, RZ ;  /* 0x0000003120137c24 */ /* 0x002fd4000f8e02ff */
[----:B------:R-:W-:Y:S01]  /*1b320*/  @!P1 IADD3 R34, PT, PT, R34, -R249, RZ ;  /* 0x800000f922229210 */ /* 0x000fe20007ffe0ff */
[----:B------:R-:W-:Y:S01]  /*1b330*/  @!P4 IMAD.MOV R33, RZ, RZ, -R33 ;  /* 0x000000ffff21c224 */ /* 0x000fe200078e0a21 */
[----:B------:R1:W-:Y:S01]  /*1b340*/  STL [R1+0x1190], R19 ;  /* 0x0011901301007387 */ /* 0x0003e20000100800 */
[----:B--2---:R-:W-:Y:S01]  /*1b350*/  ISETP.GE.AND P3, PT, R126, RZ, PT ;  /* 0x000000ff7e00720c */ /* 0x004fe20003f66270 */
[----:B------:R-:W2:Y:S02]  /*1b360*/  LDCU UR49, c[0x0][0x3b0] ;  /* 0x00007600ff3177ac */ /* 0x000ea40008000800 */
[----:B------:R-:W2:Y:S01]  /*1b370*/  LDL R126, [R1+0x44a8] ;  /* 0x0044a800017e7983 */ /* 0x000ea20000100800 */
[----:B------:R-:W-:Y:S02]  /*1b380*/  SEL R33, R251, R33, !P0 ;  /* 0x00000021fb217207 */ /* 0x000fe40004000000 */
[----:B----4-:R-:W-:Y:S02]  /*1b390*/  ISETP.GE.AND P4, PT, R124, RZ, PT ;  /* 0x000000ff7c00720c */ /* 0x010fe40003f86270 */
[----:B------:R-:W4:Y:S01]  /*1b3a0*/  LDL R124, [R1+0x44a4] ;  /* 0x0044a400017c7983 */ /* 0x000f220000100800 */
[----:B------:R-:W-:Y:S01]  /*1b3b0*/  IMAD R21, R33, UR50, RZ ;  /* 0x0000003221157c24 */ /* 0x000fe2000f8e02ff */
[----:B------:R-:W-:Y:S01]  /*1b3c0*/  ISETP.GT.U32.AND P2, PT, R249, R36, PT ;  /* 0x00000024f900720c */ /* 0x000fe20003f44070 */
[----:B------:R-:W1:Y:S02]  /*1b3d0*/  LDCU UR50, c[0x0][0x3b0] ;  /* 0x00007600ff3277ac */ /* 0x000e640008000800 */
[----:B------:R-:W-:Y:S01]  /*1b3e0*/  @!P3 IMAD.MOV R34, RZ, RZ, -R34 ;  /* 0x000000ffff22b224 */ /* 0x000fe200078e0a22 */
[----:B------:R1:W-:Y:S01]  /*1b3f0*/  STL [R1+0x1560], R21 ;  /* 0x0015601501007387 */ /* 0x0003e20000100800 */
[----:B---3--:R-:W-:-:S03]  /*1b400*/  ISETP.GE.AND P3, PT, R125, RZ, PT ;  /* 0x000000ff7d00720c */ /* 0x008fc60003f66270 */
[----:B------:R-:W3:Y:S01]  /*1b410*/  LDL R125, [R1+0x44a0] ;  /* 0x0044a000017d7983 */ /* 0x000ee20000100800 */
[----:B------:R-:W-:-:S04]  /*1b420*/  ISETP.GT.U32.AND P5, PT, R249, R35, PT ;  /* 0x00000023f900720c */ /* 0x000fc80003fa4070 */
[----:B------:R-:W-:Y:S01]  /*1b430*/  @!P2 IMAD.IADD R36, R36, 0x1, -R249 ;  /* 0x000000012424a824 */ /* 0x000fe200078e0af9 */
[C---:B------:R-:W-:Y:S02]  /*1b440*/  ISETP.GT.U32.AND P2, PT, R249.reuse, R37, PT ;  /* 0x00000025f900720c */ /* 0x040fe40003f44070 */
[----:B------:R-:W-:Y:S02]  /*1b450*/  IABS R18, R18 ;  /* 0x0000001200127213 */ /* 0x000fe40000000000 */
[----:B------:R-:W-:-:S04]  /*1b460*/  ISETP.GT.U32.AND P1, PT, R249, R38, PT ;  /* 0x00000026f900720c */ /* 0x000fc80003f24070 */
[----:B------:R-:W-:Y:S01]  /*1b470*/  @!P5 IMAD.IADD R35, R35, 0x1, -R249 ;  /* 0x000000012323d824 */ /* 0x000fe200078e0af9 */
[----:B------:R-:W-:Y:S01]  /*1b480*/  ISETP.GT.U32.AND P5, PT, R249, R36, PT ;  /* 0x00000024f900720c */ /* 0x000fe20003fa4070 */
[----:B-1----:R-:W-:-:S04]  /*1b490*/  IMAD.HI.U32 R19, R250, R18, RZ ;  /* 0x00000012fa137227 */ /* 0x002fc800078e00ff */
[----:B------:R-:W-:Y:S01]  /*1b4a0*/  @!P4 IMAD.MOV R35, RZ, RZ, -R35 ;  /* 0x000000ffff23c224 */ /* 0x000fe200078e0a23 */
[----:B------:R-:W-:Y:S02]  /*1b4b0*/  IADD3 R19, PT, PT, -R19, RZ, RZ ;  /* 0x000000ff13137210 */ /* 0x000fe40007ffe1ff */
[----:B------:R-:W-:Y:S01]  /*1b4c0*/  SEL R34, R251, R34, !P0 ;  /* 0x00000022fb227207 */ /* 0x000fe20004000000 */
[--C-:B------:R-:W-:Y:S01]  /*1b4d0*/  @!P2 IMAD.IADD R37, R37, 0x1, -R249.reuse ;  /* 0x000000012525a824 */ /* 0x100fe200078e0af9 */
[----:B------:R-:W-:Y:S01]  /*1b4e0*/  SEL R35, R251, R35, !P0 ;  /* 0x00000023fb237207 */ /* 0x000fe20004000000 */
[C---:B------:R-:W-:Y:S01]  /*1b4f0*/  IMAD R27, R249.reuse, R19, R18 ;  /* 0x00000013f91b7224 */ /* 0x040fe200078e0212 */
[----:B------:R-:W-:Y:S01]  /*1b500*/  @!P1 IADD3 R38, PT, PT, R38, -R249, RZ ;  /* 0x800000f926269210 */ /* 0x000fe20007ffe0ff */
[--C-:B------:R-:W-:Y:S02]  /*1b510*/  @!P5 IMAD.IADD R36, R36, 0x1, -R249.reuse ;  /* 0x000000012424d824 */ /* 0x100fe400078e0af9 */
[----:B------:R-:W-:Y:S01]  /*1b520*/  IMAD R21, R34, UR51, RZ ;  /* 0x0000003322157c24 */ /* 0x000fe2000f8e02ff */
[----:B------:R-:W-:Y:S01]  /*1b530*/  ISETP.GT.U32.AND P1, PT, R249, R37, PT ;  /* 0x00000025f900720c */ /* 0x000fe20003f24070 */
[----:B------:R-:W-:Y:S01]  /*1b540*/  IMAD R18, R35, UR52, RZ ;  /* 0x0000003423127c24 */ /* 0x000fe2000f8e02ff */
[----:B--2---:R-:W-:Y:S01]  /*1b550*/  ISETP.GE.AND P4, PT, R126, RZ, PT ;  /* 0x000000ff7e00720c */ /* 0x004fe20003f86270 */
[----:B------:R-:W-:Y:S01]  /*1b560*/  @!P3 IMAD.MOV R36, RZ, RZ, -R36 ;  /* 0x000000ffff24b224 */ /* 0x000fe200078e0a24 */
[----:B------:R-:W-:Y:S09]  /*1b570*/  STL [R1+0x1604], R21 ;  /* 0x0016041501007387 */ /* 0x000ff20000100800 */
[----:B------:R-:W-:Y:S01]  /*1b580*/  @!P1 IMAD.IADD R37, R37, 0x1, -R249 ;  /* 0x0000000125259824 */ /* 0x000fe200078e0af9 */
[----:B------:R-:W-:Y:S01]  /*1b590*/  ISETP.GT.U32.AND P2, PT, R249, R39, PT ;  /* 0x00000027f900720c */ /* 0x000fe20003f44070 */
[----:B------:R-:W1:Y:S01]  /*1b5a0*/  LDCU UR52, c[0x0][0x3b0] ;  /* 0x00007600ff3477ac */ /* 0x000e620008000800 */
[----:B------:R2:W-:Y:S01]  /*1b5b0*/  STL [R1+0x1698], R18 ;  /* 0x0016981201007387 */ /* 0x0005e20000100800 */
[----:B------:R-:W-:-:S02]  /*1b5c0*/  SEL R36, R251, R36, !P0 ;  /* 0x00000024fb247207 */ /* 0x000fc40004000000 */
[----:B------:R-:W-:Y:S01]  /*1b5d0*/  ISETP.GT.U32.AND P5, PT, R249, R38, PT ;  /* 0x00000026f900720c */ /* 0x000fe20003fa4070 */
[----:B------:R-:W3:Y:S01]  /*1b5e0*/  LDL R126, [R1+0x449c] ;  /* 0x00449c00017e7983 */ /* 0x000ee20000100800 */
[----:B------:R-:W-:Y:S01]  /*1b5f0*/  LOP3.LUT R25, R25, 0x3f, RZ, 0xc0, !PT ;  /* 0x0000003f19197812 */ /* 0x000fe200078ec0ff */
[----:B------:R-:W-:Y:S01]  /*1b600*/  IMAD R19, R36, UR53, RZ ;  /* 0x0000003524137c24 */ /* 0x000fe2000f8e02ff */
[----:B----4-:R-:W-:Y:S01]  /*1b610*/  ISETP.GE.AND P3, PT, R124, RZ, PT ;  /* 0x000000ff7c00720c */ /* 0x010fe20003f66270 */
[----:B------:R-:W-:Y:S01]  /*1b620*/  @!P4 IMAD.MOV R37, RZ, RZ, -R37 ;  /* 0x000000ffff25c224 */ /* 0x000fe200078e0a25 */
[----:B------:R-:W4:Y:S01]  /*1b630*/  LDL R124, [R1+0x4498] ;  /* 0x00449800017c7983 */ /* 0x000f220000100800 */
[----:B--2---:R-:W-:Y:S01]  /*1b640*/  IADD3 R18, PT, PT, R10, 0x1f7, RZ ;  /* 0x000001f70a127810 */ /* 0x004fe20007ffe0ff */
[----:B------:R-:W2:Y:S01]  /*1b650*/  LDCU UR53, c[0x0][0x3b0] ;  /* 0x00007600ff3577ac */ /* 0x000ea20008000800 */
[----:B---3--:R-:W-:Y:S01]  /*1b660*/  ISETP.GE.AND P4, PT, R125, RZ, PT ;  /* 0x000000ff7d00720c */ /* 0x008fe20003f86270 */
[----:B------:R3:W-:Y:S01]  /*1b670*/  STL [R1+0x4], R19 ;  /* 0x0000041301007387 */ /* 0x0007e20000100800 */
[----:B------:R-:W1:Y:S03]  /*1b680*/  LDCU UR51, c[0x0][0x3b0] ;  /* 0x00007600ff3377ac */ /* 0x000e660008000800 */
[----:B------:R1:W-:Y:S04]  /*1b690*/  STL [R1+0x3f1c], R18 ;  /* 0x003f1c1201007387 */ /* 0x0003e80000100800 */
[----:B------:R-:W2:Y:S01]  /*1b6a0*/  LDL R125, [R1+0x4488] ;  /* 0x00448800017d7983 */ /* 0x000ea20000100800 */
[----:B------:R-:W-:-:S02]  /*1b6b0*/  @!P2 IADD3 R39, PT, PT, R39, -R249, RZ ;  /* 0x800000f92727a210 */ /* 0x000fc40007ffe0ff */
[C---:B------:R-:W-:Y:S01]  /*1b6c0*/  ISETP.GT.U32.AND P2, PT, R249.reuse, R40, PT ;  /* 0x00000028f900720c */ /* 0x040fe20003f44070 */
[----:B------:R-:W-:Y:S01]  /*1b6d0*/  @!P5 IMAD.IADD R38, R38, 0x1, -R249 ;  /* 0x000000012626d824 */ /* 0x000fe200078e0af9 */
[C---:B------:R-:W-:Y:S02]  /*1b6e0*/  ISETP.GT.U32.AND P1, PT, R249.reuse, R41, PT ;  /* 0x00000029f900720c */ /* 0x040fe40003f24070 */
[----:B------:R-:W-:Y:S02]  /*1b6f0*/  ISETP.GT.U32.AND P5, PT, R249, R39, PT ;  /* 0x00000027f900720c */ /* 0x000fe40003fa4070 */
[----:B------:R-:W-:Y:S02]  /*1b700*/  SEL R37, R251, R37, !P0 ;  /* 0x00000025fb257207 */ /* 0x000fe40004000000 */
[----:B------:R-:W-:-:S03]  /*1b710*/  @!P3 IADD3 R38, PT, PT, -R38, RZ, RZ ;  /* 0x000000ff2626b210 */ /* 0x000fc60007ffe1ff */
[----:B---3--:R-:W-:Y:S01]  /*1b720*/  IMAD R19, R37, UR54, RZ ;  /* 0x0000003625137c24 */ /* 0x008fe2000f8e02ff */
[----:B------:R-:W-:Y:S01]  /*1b730*/  SEL R38, R251, R38, !P0 ;  /* 0x00000026fb267207 */ /* 0x000fe20004000000 */
[--C-:B------:R-:W-:Y:S01]  /*1b740*/  @!P2 IMAD.IADD R40, R40, 0x1, -R249.reuse ;  /* 0x000000012828a824 */ /* 0x100fe200078e0af9 */
[----:B-1----:R-:W-:Y:S01]  /*1b750*/  IABS R18, R18 ;  /* 0x0000001200127213 */ /* 0x002fe20000000000 */
[--C-:B------:R-:W-:Y:S01]  /*1b760*/  @!P1 IMAD.IADD R41, R41, 0x1, -R249.reuse ;  /* 0x0000000129299824 */ /* 0x100fe200078e0af9 */
[----:B------:R1:W-:Y:S01]  /*1b770*/  STL [R1+0x118c], R19 ;  /* 0x00118c1301007387 */ /* 0x0003e20000100800 */
[----:B------:R-:W-:Y:S01]  /*1b780*/  @!P5 IMAD.IADD R39, R39, 0x1, -R249 ;  /* 0x000000012727d824 */ /* 0x000fe200078e0af9 */
[----:B------:R-:W-:Y:S01]  /*1b790*/  ISETP.GT.U32.AND P1, PT, R249, R40, PT ;  /* 0x00000028f900720c */ /* 0x000fe20003f24070 */
[----:B------:R-:W3:Y:S01]  /*1b7a0*/  LDCU UR54, c[0x0][0x3b0] ;  /* 0x00007600ff3677ac */ /* 0x000ee20008000800 */
[----:B-1----:R-:W-:Y:S02]  /*1b7b0*/  IMAD R19, R38, UR55, RZ ;  /* 0x0000003726137c24 */ /* 0x002fe4000f8e02ff */
[----:B------:R-:W-:Y:S01]  /*1b7c0*/  @!P4 IADD3 R39, PT, PT, -R39, RZ, RZ ;  /* 0x000000ff2727c210 */ /* 0x000fe20007ffe1ff */
[----:B------:R-:W1:Y:S02]  /*1b7d0*/  LDCU UR55, c[0x0][0x3b0] ;  /* 0x00007600ff3777ac */ /* 0x000e640008000800 */
[----:B------:R1:W-:Y:S01]  /*1b7e0*/  STL [R1+0x151c], R19 ;  /* 0x00151c1301007387 */ /* 0x0003e20000100800 */
[----:B------:R-:W-:-:S05]  /*1b7f0*/  SEL R39, R251, R39, !P0 ;  /* 0x00000027fb277207 */ /* 0x000fca0004000000 */
[----:B------:R-:W-:Y:S02]  /*1b800*/  @!P1 IMAD.IADD R40, R40, 0x1, -R249 ;  /* 0x0000000128289824 */ /* 0x000fe400078e0af9 */
[----:B------:R-:W-:Y:S01]  /*1b810*/  IMAD R21, R39, UR56, RZ ;  /* 0x0000003827157c24 */ /* 0x000fe2000f8e02ff */
[----:B------:R-:W-:Y:S02]  /*1b820*/  ISETP.GE.AND P3, PT, R126, RZ, PT ;  /* 0x000000ff7e00720c */ /* 0x000fe40003f66270 */
[----:B----4-:R-:W-:Y:S01]  /*1b830*/  ISETP.GE.AND P4, PT, R124, RZ, PT ;  /* 0x000000ff7c00720c */ /* 0x010fe20003f86270 */
[----:B------:R-:W4:Y:S01]  /*1b840*/  LDL R126, [R1+0x4484] ;  /* 0x00448400017e7983 */ /* 0x000f220000100800 */
[C---:B------:R-:W-:Y:S02]  /*1b850*/  ISETP.GT.U32.AND P2, PT, R249.reuse, R42, PT ;  /* 0x0000002af900720c */ /* 0x040fe40003f44070 */
[C---:B------:R-:W-:Y:S01]  /*1b860*/  ISETP.GT.U32.AND P5, PT, R249.reuse, R41, PT ;  /* 0x00000029f900720c */ /* 0x040fe20003fa4070 */
[----:B------:R-:W3:Y:S01]  /*1b870*/  LDL R124, [R1+0x4480] ;  /* 0x00448000017c7983 */ /* 0x000ee20000100800 */
[----:B------:R-:W-:Y:S01]  /*1b880*/  ISETP.GT.U32.AND P1, PT, R249, R44, PT ;  /* 0x0000002cf900720c */ /* 0x000fe20003f24070 */
[----:B-1----:R-:W-:Y:S01]  /*1b890*/  IMAD.HI.U32 R19, R250, R18, RZ ;  /* 0x00000012fa137227 */ /* 0x002fe200078e00ff */
[----:B------:R-:W1:Y:S01]  /*1b8a0*/  LDCU UR56, c[0x0][0x3b0] ;  /* 0x00007600ff3877ac */ /* 0x000e620008000800 */
[----:B------:R1:W-:Y:S02]  /*1b8b0*/  STL [R1+0x15f0], R21 ;  /* 0x0015f01501007387 */ /* 0x0003e40000100800 */
[----:B------:R-:W-:Y:S01]  /*1b8c0*/  @!P3 IMAD.MOV R40, RZ, RZ, -R40 ;  /* 0x000000ffff28b224 */ /* 0x000fe200078e0a28 */
[----:B--2---:R-:W-:-:S02]  /*1b8d0*/  ISETP.GE.AND P3, PT, R125, RZ, PT ;  /* 0x000000ff7d00720c */ /* 0x004fc40003f66270 */
[----:B------:R-:W2:Y:S01]  /*1b8e0*/  LDL R125, [R1+0x447c] ;  /* 0x00447c00017d7983 */ /* 0x000ea20000100800 */
[----:B------:R-:W-:Y:S01]  /*1b8f0*/  @!P2 IMAD.IADD R42, R42, 0x1, -R249 ;  /* 0x000000012a2aa824 */ /* 0x000fe200078e0af9 */
[----:B------:R-:W-:Y:S02]  /*1b900*/  ISETP.GT.U32.AND P2, PT, R249, R43, PT ;  /* 0x0000002bf900720c */ /* 0x000fe40003f44070 */
[----:B------:R-:W-:Y:S02]  /*1b910*/  @!P5 IADD3 R41, PT, PT, R41, -R249, RZ ;  /* 0x800000f92929d210 */ /* 0x000fe40007ffe0ff */
[----:B------:R-:W-:-:S03]  /*1b920*/  ISETP.GT.U32.AND P5, PT, R249, R42, PT ;  /* 0x0000002af900720c */ /* 0x000fc60003fa4070 */
[----:B------:R-:W-:Y:S01]  /*1b930*/  @!P4 IMAD.MOV R41, RZ, RZ, -R41 ;  /* 0x000000ffff29c224 */ /* 0x000fe200078e0a29 */
[----:B------:R-:W-:Y:S01]  /*1b940*/  SEL R40, R251, R40, !P0 ;  /* 0x00000028fb287207 */ /* 0x000fe20004000000 */
[----:B------:R-:W-:-:S03]  /*1b950*/  IMAD.MOV R19, RZ, RZ, -R19 ;  /* 0x000000ffff137224 */ /* 0x000fc600078e0a13 */
[----:B------:R-:W-:Y:S02]  /*1b960*/  SEL R41, R251, R41, !P0 ;  /* 0x00000029fb297207 */ /* 0x000fe40004000000 */
[-C--:B------:R-:W-:Y:S01]  /*1b970*/  @!P2 IADD3 R43, PT, PT, R43, -R249.reuse, RZ ;  /* 0x800000f92b2ba210 */ /* 0x080fe20007ffe0ff */
[----:B-1----:R-:W-:Y:S02]  /*1b980*/  IMAD R21, R40, UR57, RZ ;  /* 0x0000003928157c24 */ /* 0x002fe4000f8e02ff */
[----:B------:R-:W-:Y:S01]  /*1b990*/  @!P5 IADD3 R42, PT, PT, R42, -R249, RZ ;  /* 0x800000f92a2ad210 */ /* 0x000fe20007ffe0ff */
[C---:B------:R-:W-:Y:S02]  /*1b9a0*/  IMAD R29, R249.reuse, R19, R18 ;  /* 0x00000013f91d7224 */ /* 0x040fe400078e0212 */
[----:B------:R-:W-:Y:S01]  /*1b9b0*/  @!P1 IMAD.IADD R44, R44, 0x1, -R249 ;  /* 0x000000012c2c9824 */ /* 0x000fe200078e0af9 */
[----:B------:R-:W-:Y:S01]  /*1b9c0*/  ISETP.GT.U32.AND P1, PT, R249, R43, PT ;  /* 0x0000002bf900720c */ /* 0x000fe20003f24070 */
[----:B------:R-:W-:Y:S01]  /*1b9d0*/  IMAD R18, R41, UR58, RZ ;  /* 0x0000003a29127c24 */ /* 0x000fe2000f8e02ff */
[----:B------:R-:W-:Y:S01]  /*1b9e0*/  STL [R1+0x1680], R21 ;  /* 0x0016801501007387 */ /* 0x000fe20000100800 */
[----:B------:R-:W-:Y:S01]  /*1b9f0*/  @!P3 IMAD.MOV R42, RZ, RZ, -R42 ;  /* 0x000000ffff2ab224 */ /* 0x000fe200078e0a2a */
[----:B----4-:R-:W-:-:S02]  /*1ba00*/  ISETP.GE.AND P4, PT, R126, RZ, PT ;  /* 0x000000ff7e00720c */ /* 0x010fc40003f86270 */
[----:B------:R1:W-:Y:S02]  /*1ba10*/  STL [R1], R18 ;  /* 0x0000001201007387 */ /* 0x0003e40000100800 */
[----:B------:R-:W-:Y:S01]  /*1ba20*/  SEL R42, R251, R42, !P0 ;  /* 0x0000002afb2a7207 */ /* 0x000fe20004000000 */
[----:B------:R-:W4:Y:S01]  /*1ba30*/  LDCU UR57, c[0x0][0x3b0] ;  /* 0x00007600ff3977ac */ /* 0x000f220008000800 */
[----:B------:R-:W4:Y:S03]  /*1ba40*/  LDL R126, [R1+0x4478] ;  /* 0x00447800017e7983 */ /* 0x000f260000100800 */
[----:B------:R-:W-:Y:S01]  /*1ba50*/  @!P1 IADD3 R43, PT, PT, R43, -R249, RZ ;  /* 0x800000f92b2b9210 */ /* 0x000fe20007ffe0ff */
[----:B------:R-:W-:Y:S01]  /*1ba60*/  IMAD R19, R42, UR59, RZ ;  /* 0x0000003b2a137c24 */ /* 0x000fe2000f8e02ff */
[----:B---3--:R-:W-:Y:S01]  /*1ba70*/  ISETP.GE.AND P3, PT, R124, RZ, PT ;  /* 0x000000ff7c00720c */ /* 0x008fe20003f66270 */
[----:B------:R-:W3:Y:S01]  /*1ba80*/  LDCU UR58, c[0x0][0x3b0] ;  /* 0x00007600ff3a77ac */ /* 0x000ee20008000800 */
[----:B------:R-:W3:Y:S01]  /*1ba90*/  LDL R124, [R1+0x4470] ;  /* 0x00447000017c7983 */ /* 0x000ee20000100800 */
[----:B-1----:R-:W-:Y:S01]  /*1baa0*/  VIADD R18, R10, 0x1f8 ;  /* 0x000001f80a127836 */ /* 0x002fe20000000000 */
[----:B------:R-:W-:-:S02]  /*1bab0*/  @!P4 IADD3 R43, PT, PT, -R43, RZ, RZ ;  /* 0x000000ff2b2bc210 */ /* 0x000fc40007ffe1ff */
[----:B------:R1:W-:Y:S01]  /*1bac0*/  STL [R1+0x1188], R19 ;  /* 0x0011881301007387 */ /* 0x0003e20000100800 */
[----:B--2---:R-:W-:Y:S01]  /*1bad0*/  ISETP.GE.AND P4, PT, R125, RZ, PT ;  /* 0x000000ff7d00720c */ /* 0x004fe20003f86270 */
[----:B------:R-:W2:Y:S02]  /*1bae0*/  LDCU UR59, c[0x0][0x3b0] ;  /* 0x00007600ff3b77ac */ /* 0x000ea40008000800 */
[----:B------:R-:W-:Y:S04]  /*1baf0*/  STL [R1+0x3f30], R18 ;  /* 0x003f301201007387 */ /* 0x000fe80000100800 */
[----:B------:R-:W2:Y:S01]  /*1bb00*/  LDL R125, [R1+0x4468] ;  /* 0x00446800017d7983 */ /* 0x000ea20000100800 */
[C---:B------:R-:W-:Y:S02]  /*1bb10*/  ISETP.GT.U32.AND P2, PT, R249.reuse, R45, PT ;  /* 0x0000002df900720c */ /* 0x040fe40003f44070 */
[----:B------:R-:W-:-:S02]  /*1bb20*/  ISETP.GT.U32.AND P5, PT, R249, R44, PT ;  /* 0x0000002cf900720c */ /* 0x000fc40003fa4070 */
        /* <DEDUP_REMOVED lines=8> */
[----:B------:R-:W-:Y:S01]  /*1bbb0*/  @!P1 IADD3 R47, PT, PT, R47, -R249, RZ ;  /* 0x800000f92f2f9210 */ /* 0x000fe20007ffe0ff */
[----:B------:R-:W1:Y:S01]  /*1bbc0*/  LDCU UR60, c[0x0][0x3b0] ;  /* 0x00007600ff3c77ac */ /* 0x000e620008000800 */
[----:B------:R-:W-:-:S03]  /*1bbd0*/  SEL R44, R251, R44, !P0 ;  /* 0x0000002cfb2c7207 */ /* 0x000fc60004000000 */
[--C-:B------:R-:W-:Y:S01]  /*1bbe0*/  @!P2 IMAD.IADD R46, R46, 0x1, -R249.reuse ;  /* 0x000000012e2ea824 */ /* 0x100fe200078e0af9 */
[----:B------:R1:W-:Y:S03]  /*1bbf0*/  STL [R1+0x1510], R19 ;  /* 0x0015101301007387 */ /* 0x0003e60000100800 */
[----:B------:R-:W-:Y:S01]  /*1bc00*/  @!P5 IMAD.IADD R45, R45, 0x1, -R249 ;  /* 0x000000012d2dd824 */ /* 0x000fe200078e0af9 */
[----:B------:R-:W-:Y:S01]  /*1bc10*/  ISETP.GT.U32.AND P1, PT, R249, R46, PT ;  /* 0x0000002ef900720c */ /* 0x000fe20003f24070 */
[----:B-1----:R-:W-:Y:S01]  /*1bc20*/  IMAD R19, R44, UR61, RZ ;  /* 0x0000003d2c137c24 */ /* 0x002fe2000f8e02ff */
[----:B----4-:R-:W-:Y:S01]  /*1bc30*/  ISETP.GE.AND P3, PT, R126, RZ, PT ;  /* 0x000000ff7e00720c */ /* 0x010fe20003f66270 */
[----:B------:R-:W-:-:S03]  /*1bc40*/  @!P4 IMAD.MOV R45, RZ, RZ, -R45 ;  /* 0x000000ffff2dc224 */ /* 0x000fc600078e0a2d */
[----:B------:R1:W-:Y:S07]  /*1bc50*/  STL [R1+0x15cc], R19 ;  /* 0x0015cc1301007387 */ /* 0x0003ee0000100800 */
[----:B------:R-:W-:Y:S01]  /*1bc60*/  @!P1 IMAD.IADD R46, R46, 0x1, -R249 ;  /* 0x000000012e2e9824 */ /* 0x000fe200078e0af9 */
[----:B------:R-:W-:Y:S01]  /*1bc70*/  ISETP.GT.U32.AND P2, PT, R249, R48, PT ;  /* 0x00000030f900720c */ /* 0x000fe20003f44070 */
[----:B------:R-:W4:Y:S01]  /*1bc80*/  LDCU UR61, c[0x0][0x3b0] ;  /* 0x00007600ff3d77ac */ /* 0x000f220008000800 */
[----:B------:R-:W4:Y:S01]  /*1bc90*/  LDL R126, [R1+0x4464] ;  /* 0x00446400017e7983 */ /* 0x000f220000100800 */
[----:B------:R-:W-:-:S02]  /*1bca0*/  SEL R45, R251, R45, !P0 ;  /* 0x0000002dfb2d7207 */ /* 0x000fc40004000000 */
[----:B---3--:R-:W-:Y:S02]  /*1bcb0*/  ISETP.GE.AND P4, PT, R124, RZ, PT ;  /* 0x000000ff7c00720c */ /* 0x008fe40003f86270 */
[----:B------:R-:W3:Y:S01]  /*1bcc0*/  LDL R124, [R1+0x4460] ;  /* 0x00446000017c7983 */ /* 0x000ee20000100800 */
[----:B------:R-:W-:Y:S01]  /*1bcd0*/  IMAD R21, R45, UR62, RZ ;  /* 0x0000003e2d157c24 */ /* 0x000fe2000f8e02ff */
[----:B------:R-:W-:Y:S01]  /*1bce0*/  @!P3 IADD3 R46, PT, PT, -R46, RZ, RZ ;  /* 0x000000ff2e2eb210 */ /* 0x000fe20007ffe1ff */
[----:B------:R-:W1:Y:S03]  /*1bcf0*/  LDCU UR62, c[0x0][0x3b0] ;  /* 0x00007600ff3e77ac */ /* 0x000e660008000800 */
[----:B------:R-:W-:Y:S01]  /*1bd00*/  STL [R1+0x1668], R21 ;  /* 0x0016681501007387 */ /* 0x000fe20000100800 */
[----:B--2---:R-:W-:-:S03]  /*1bd10*/  ISETP.GE.AND P3, PT, R125, RZ, PT ;  /* 0x000000ff7d00720c */ /* 0x004fc60003f66270 */
[----:B------:R-:W2:Y:S01]  /*1bd20*/  LDL R125, [R1+0x445c] ;  /* 0x00445c00017d7983 */ /* 0x000ea20000100800 */
[C---:B------:R-:W-:Y:S02]  /*1bd30*/  ISETP.GT.U32.AND P5, PT, R249.reuse, R47, PT ;  /* 0x0000002ff900720c */ /* 0x040fe40003fa4070 */
[----:B------:R-:W-:Y:S02]  /*1bd40*/  @!P2 IADD3 R48, PT, PT, R48, -R249, RZ ;  /* 0x800000f93030a210 */ /* 0x000fe40007ffe0ff */
[C---:B------:R-:W-:Y:S02]  /*1bd50*/  ISETP.GT.U32.AND P2, PT, R249.reuse, R49, PT ;  /* 0x00000031f900720c */ /* 0x040fe40003f44070 */
[----:B------:R-:W-:Y:S02]  /*1bd60*/  IABS R18, R18 ;  /* 0x0000001200127213 */ /* 0x000fe40000000000 */
[----:B------:R-:W-:-:S05]  /*1bd70*/  ISETP.GT.U32.AND P1, PT, R249, R50, PT ;  /* 0x00000032f900720c */ /* 0x000fca0003f24070 */
[----:B------:R-:W-:Y:S01]  /*1bd80*/  @!P5 IMAD.IADD R47, R47, 0x1, -R249 ;  /* 0x000000012f2fd824 */ /* 0x000fe200078e0af9 */
[----:B------:R-:W-:Y:S01]  /*1bd90*/  ISETP.GT.U32.AND P5, PT, R249, R48, PT ;  /* 0x00000030f900720c */ /* 0x000fe20003fa4070 */
[----:B-1----:R-:W-:-:S03]  /*1bda0*/  IMAD.HI.U32 R19, R250, R18, RZ ;  /* 0x00000012fa137227 */ /* 0x002fc600078e00ff */
[----:B------:R-:W-:Y:S01]  /*1bdb0*/  @!P4 IADD3 R47, PT, PT, -R47, RZ, RZ ;  /* 0x000000ff2f2fc210 */ /* 0x000fe20007ffe1ff */
[----:B------:R-:W-:Y:S02]  /*1bdc0*/  IMAD.MOV R19, RZ, RZ, -R19 ;  /* 0x000000ffff137224 */ /* 0x000fe400078e0a13 */
[--C-:B------:R-:W-:Y:S01]  /*1bdd0*/  @!P2 IMAD.IADD R49, R49, 0x1, -R249.reuse ;  /* 0x000000013131a824 */ /* 0x100fe200078e0af9 */
[----:B------:R-:W-:Y:S01]  /*1bde0*/  SEL R47, R251, R47, !P0 ;  /* 0x0000002ffb2f7207 */ /* 0x000fe20004000000 */
[C---:B------:R-:W-:Y:S02]  /*1bdf0*/  IMAD R41, R249.reuse, R19, R18 ;  /* 0x00000013f9297224 */ /* 0x040fe400078e0212 */
[--C-:B------:R-:W-:Y:S01]  /*1be00*/  @!P1 IMAD.IADD R50, R50, 0x1, -R249.reuse ;  /* 0x0000000132329824 */ /* 0x100fe200078e0af9 */
[----:B------:R-:W-:Y:S01]  /*1be10*/  ISETP.GT.U32.AND P1, PT, R249, R49, PT ;  /* 0x00000031f900720c */ /* 0x000fe20003f24070 */
[----:B------:R-:W-:Y:S02]  /*1be20*/  @!P5 IMAD.IADD R48, R48, 0x1, -R249 ;  /* 0x000000013030d824 */ /* 0x000fe400078e0af9 */
[----:B------:R-:W-:-:S10]  /*1be30*/  IMAD R18, R47, UR64, RZ ;  /* 0x000000402f127c24 */ /* 0x000fd4000f8e02ff */
[----:B------:R-:W-:Y:S01]  /*1be40*/  @!P1 IMAD.IADD R49, R49, 0x1, -R249 ;  /* 0x0000000131319824 */ /* 0x000fe200078e0af9 */
[----:B------:R1:W-:Y:S01]  /*1be50*/  STL [R1+0x34], R18 ;  /* 0x0000341201007387 */ /* 0x0003e20000100800 */
[----:B------:R-:W-:Y:S01]  /*1be60*/  @!P3 IADD3 R48, PT, PT, -R48, RZ, RZ ;  /* 0x000000ff3030b210 */ /* 0x000fe20007ffe1ff */
[----:B------:R-:W2:Y:S02]  /*1be70*/  LDCU UR64, c[0x0][0x3b0] ;  /* 0x00007600ff4077ac */ /* 0x000ea40008000800 */
[----:B------:R-:W2:Y:S01]  /*1be80*/  LDL R127, [R1+0x4458] ;  /* 0x00445800017f7983 */ /* 0x000ea20000100800 */
[----:B------:R-:W-:-:S05]  /*1be90*/  SEL R48, R251, R48, !P0 ;  /* 0x00000030fb307207 */ /* 0x000fca0004000000 */
[----:B-1----:R-:W-:Y:S01]  /*1bea0*/  IMAD R18, R48, UR65, RZ ;  /* 0x0000004130127c24 */ /* 0x002fe2000f8e02ff */
[----:B----4-:R-:W-:Y:S01]  /*1beb0*/  ISETP.GE.AND P4, PT, R126, RZ, PT ;  /* 0x000000ff7e00720c */ /* 0x010fe20003f86270 */
[----:B------:R-:W1:Y:S01]  /*1bec0*/  LDCU UR65, c[0x0][0x3b0] ;  /* 0x00007600ff4177ac */ /* 0x000e620008000800 */
[----:B---3--:R-:W-:Y:S02]  /*1bed0*/  ISETP.GE.AND P3, PT, R124, RZ, PT ;  /* 0x000000ff7c00720c */ /* 0x008fe40003f66270 */
[----:B------:R-:W3:Y:S04]  /*1bee0*/  LDL R124, [R1+0x4454] ;  /* 0x00445400017c7983 */ /* 0x000ee80000100800 */
[----:B------:R-:W-:Y:S05]  /*1bef0*/  STL [R1+0x1118], R18 ;  /* 0x0011181201007387 */ /* 0x000fea0000100800 */
[----:B------:R-:W-:Y:S01]  /*1bf00*/  @!P4 IMAD.MOV R49, RZ, RZ, -R49 ;  /* 0x000000ffff31c224 */ /* 0x000fe200078e0a31 */
[----:B--2---:R-:W-:-:S02]  /*1bf10*/  ISETP.GE.AND P4, PT, R125, RZ, PT ;  /* 0x000000ff7d00720c */ /* 0x004fc40003f86270 */
[----:B------:R-:W2:Y:S01]  /*1bf20*/  LDL R125, [R1+0x4448] ;  /* 0x00444800017d7983 */ /* 0x000ea20000100800 */
[C---:B------:R-:W-:Y:S02]  /*1bf30*/  ISETP.GT.U32.AND P2, PT, R249.reuse, R51, PT ;  /* 0x00000033f900720c */ /* 0x040fe40003f44070 */
[C---:B------:R-:W-:Y:S02]  /*1bf40*/  ISETP.GT.U32.AND P5, PT, R249.reuse, R50, PT ;  /* 0x00000032f900720c */ /* 0x040fe40003fa4070 */
[----:B------:R-:W-:-:S09]  /*1bf50*/  ISETP.GT.U32.AND P1, PT, R249, R53, PT ;  /* 0x00000035f900720c */ /* 0x000fd20003f24070 */
[----:B------:R-:W-:Y:S01]  /*1bf60*/  @!P2 IMAD.IADD R51, R51, 0x1, -R249 ;  /* 0x000000013333a824 */ /* 0x000fe200078e0af9 */
[C---:B------:R-:W-:Y:S02]  /*1bf70*/  ISETP.GT.U32.AND P2, PT, R249.reuse, R52, PT ;  /* 0x00000034f900720c */ /* 0x040fe40003f44070 */
[----:B------:R-:W-:Y:S02]  /*1bf80*/  @!P5 IADD3 R50, PT, PT, R50, -R249, RZ ;  /* 0x800000f93232d210 */ /* 0x000fe40007ffe0ff */
[----:B------:R-:W-:Y:S02]  /*1bf90*/  ISETP.GT.U32.AND P5, PT, R249, R51, PT ;  /* 0x00000033f900720c */ /* 0x000fe40003fa4070 */
[----:B------:R-:W-:Y:S01]  /*1bfa0*/  SEL R49, R251, R49, !P0 ;  /* 0x00000031fb317207 */ /* 0x000fe20004000000 */
[----:B------:R-:W-:Y:S02]  /*1bfb0*/  @!P3 IMAD.MOV R50, RZ, RZ, -R50 ;  /* 0x000000ffff32b224 */ /* 0x000fe400078e0a32 */
[----:B------:R-:W-:-:S02]  /*1bfc0*/  VIADD R126, R10, 0x1fa ;  /* 0x000001fa0a7e7836 */ /* 0x000fc40000000000 */
[----:B------:R-:W-:Y:S01]  /*1bfd0*/  IMAD R19, R49, UR66, RZ ;  /* 0x0000004231137c24 */ /* 0x000fe2000f8e02ff */
[----:B------:R-:W-:Y:S01]  /*1bfe0*/  SEL R50, R251, R50, !P0 ;  /* 0x00000032fb327207 */ /* 0x000fe20004000000 */
[----:B------:R-:W-:Y:S01]  /*1bff0*/  @!P1 IMAD.IADD R53, R53, 0x1, -R249 ;  /* 0x0000000135359824 */ /* 0x000fe200078e0af9 */
[-C--:B------:R-:W-:Y:S01]  /*1c000*/  @!P2 IADD3 R52, PT, PT, R52, -R249.reuse, RZ ;  /* 0x800000f93434a210 */ /* 0x080fe20007ffe0ff */
[----:B------:R-:W-:Y:S02]  /*1c010*/  STL [R1+0x3f2c], R126 ;  /* 0x003f2c7e01007387 */ /* 0x000fe40000100800 */
[----:B------:R-:W-:Y:S01]  /*1c020*/  @!P5 IADD3 R51, PT, PT, R51, -R249, RZ ;  /* 0x800000f93333d210 */ /* 0x000fe20007ffe0ff */
[----:B------:R-:W4:Y:S01]  /*1c030*/  LDCU UR66, c[0x0][0x3b0] ;  /* 0x00007600ff4277ac */ /* 0x000f220008000800 */
[----:B------:R1:W-:Y:S01]  /*1c040*/  STL [R1+0x14f4], R19 ;  /* 0x0014f41301007387 */ /* 0x0003e20000100800 */
[----:B------:R-:W-:Y:S02]  /*1c050*/  ISETP.GT.U32.AND P1, PT, R249, R52, PT ;  /* 0x00000034f900720c */ /* 0x000fe40003f24070 */
[----:B------:R-:W-:-:S02]  /*1c060*/  @!P4 IMAD.MOV R51, RZ, RZ, -R51 ;  /* 0x000000ffff33c224 */ /* 0x000fc400078e0a33 */
[----:B-1----:R-:W-:Y:S01]  /*1c070*/  IMAD R19, R50, UR4, RZ ;  /* 0x0000000432137c24 */ /* 0x002fe2000f8e02ff */
[----:B------:R-:W-:Y:S01]  /*1c080*/  ISETP.GE.AND P3, PT, R127, RZ, PT ;  /* 0x000000ff7f00720c */ /* 0x000fe20003f66270 */
[----:B------:R-:W1:Y:S03]  /*1c090*/  LDCU UR4, c[0x0][0x3b0] ;  /* 0x00007600ff0477ac */ /* 0x000e660008000800 */
[----:B------:R1:W-:Y:S01]  /*1c0a0*/  STL [R1+0x15b4], R19 ;  /* 0x0015b41301007387 */ /* 0x0003e20000100800 */
[----:B------:R-:W-:-:S03]  /*1c0b0*/  SEL R51, R251, R51, !P0 ;  /* 0x00000033fb337207 */ /* 0x000fc60004000000 */
[----:B------:R-:W4:Y:S01]  /*1c0c0*/  LDL R127, [R1+0x4444] ;  /* 0x00444400017f7983 */ /* 0x000f220000100800 */
[----:B------:R-:W-:Y:S01]  /*1c0d0*/  @!P1 IADD3 R52, PT, PT, R52, -R249, RZ ;  /* 0x800000f934349210 */ /* 0x000fe20007ffe0ff */
[----:B------:R-:W-:Y:S01]  /*1c0e0*/  IMAD R21, R51, UR70, RZ ;  /* 0x0000004633157c24 */ /* 0x000fe2000f8e02ff */
[----:B------:R-:W-:Y:S01]  /*1c0f0*/  ISETP.GT.U32.AND P5, PT, R249, R53, PT ;  /* 0x00000035f900720c */ /* 0x000fe20003fa4070 */
[----:B------:R-:W2:Y:S02]  /*1c100*/  LDCU UR70, c[0x0][0x3b0] ;  /* 0x00007600ff4677ac */ /* 0x000ea40008000800 */
[----:B------:R-:W-:Y:S01]  /*1c110*/  @!P3 IMAD.MOV R52, RZ, RZ, -R52 ;  /* 0x000000ffff34b224 */ /* 0x000fe200078e0a34 */
[----:B------:R-:W-:-:S05]  /*1c120*/  IABS R18, R126 ;  /* 0x0000007e00127213 */ /* 0x000fca0000000000 */
[----:B-1----:R-:W-:-:S04]  /*1c130*/  IMAD.HI.U32 R19, R250, R18, RZ ;  /* 0x00000012fa137227 */ /* 0x002fc800078e00ff */
[----:B------:R-:W-:Y:S01]  /*1c140*/  @!P5 IMAD.IADD R53, R53, 0x1, -R249 ;  /* 0x000000013535d824 */ /* 0x000fe200078e0af9 */
[----:B------:R-:W-:-:S05]  /*1c150*/  IADD3 R19, PT, PT, -R19, RZ, RZ ;  /* 0x000000ff13137210 */ /* 0x000fca0007ffe1ff */
[----:B------:R-:W-:Y:S01]  /*1c160*/  IMAD R43, R249, R19, R18 ;  /* 0x00000013f92b7224 */ /* 0x000fe200078e0212 */
[----:B---3--:R-:W-:Y:S02]  /*1c170*/  ISETP.GE.AND P4, PT, R124, RZ, PT ;  /* 0x000000ff7c00720c */ /* 0x008fe40003f86270 */
[----:B------:R-:W3:Y:S04]  /*1c180*/  LDL R124, [R1+0x4440] ;  /* 0x00444000017c7983 */ /* 0x000ee80000100800 */
[----:B------:R1:W-:Y:S01]  /*1c190*/  STL [R1+0x1650], R21 ;  /* 0x0016501501007387 */ /* 0x0003e20000100800 */
[----:B--2---:R-:W-:-:S03]  /*1c1a0*/  ISETP.GE.AND P3, PT, R125, RZ, PT ;  /* 0x000000ff7d00720c */ /* 0x004fc60003f66270 */
[----:B------:R-:W2:Y:S03]  /*1c1b0*/  LDL R125, [R1+0x443c] ;  /* 0x00443c00017d7983 */ /* 0x000ea60000100800 */
[----:B------:R-:W-:-:S05]  /*1c1c0*/  @!P4 IMAD.MOV R53, RZ, RZ, -R53 ;  /* 0x000000ffff35c224 */ /* 0x000fca00078e0a35 */
[----:B------:R-:W-:-:S05]  /*1c1d0*/  SEL R53, R251, R53, !P0 ;  /* 0x00000035fb357207 */ /* 0x000fca0004000000 */
[----:B------:R-:W-:Y:S01]  /*1c1e0*/  IMAD R18, R53, UR68, RZ ;  /* 0x0000004435127c24 */ /* 0x000fe2000f8e02ff */
[C---:B------:R-:W-:Y:S01]  /*1c1f0*/  ISETP.GT.U32.AND P2, PT, R249.reuse, R54, PT ;  /* 0x00000036f900720c */ /* 0x040fe20003f44070 */
[----:B------:R-:W2:Y:S03]  /*1c200*/  LDCU UR68, c[0x0][0x3b0] ;  /* 0x00007600ff4477ac */ /* 0x000ea60008000800 */
[----:B------:R4:W-:Y:S04]  /*1c210*/  STL [R1+0x20], R18 ;  /* 0x0000201201007387 */ /* 0x0009e80000100800 */
[----:B-1----:R-:W2:Y:S05]  /*1c220*/  LDL R21, [R1+0x4438] ;  /* 0x0044380001157983 */ /* 0x002eaa0000100800 */
[----:B------:R-:W-:Y:S01]  /*1c230*/  @!P2 IMAD.IADD R54, R54, 0x1, -R249 ;  /* 0x000000013636a824 */ /* 0x000fe200078e0af9 */
[----:B------:R-:W-:-:S02]  /*1c240*/  ISETP.GT.U32.AND P2, PT, R249, R55, PT ;  /* 0x00000037f900720c */ /* 0x000fc40003f44070 */
[C---:B------:R-:W-:Y:S02]  /*1c250*/  ISETP.GT.U32.AND P1, PT, R249.reuse, R56, PT ;  /* 0x00000038f900720c */ /* 0x040fe40003f24070 */
[----:B------:R-:W-:-:S09]  /*1c260*/  ISETP.GT.U32.AND P5, PT, R249, R54, PT ;  /* 0x00000036f900720c */ /* 0x000fd20003fa4070 */
[--C-:B------:R-:W-:Y:S02]  /*1c270*/  @!P2 IMAD.IADD R55, R55, 0x1, -R249.reuse ;  /* 0x000000013737a824 */ /* 0x100fe400078e0af9 */
[----:B------:R-:W-:Y:S02]  /*1c280*/  @!P1 IADD3 R56, PT, PT, R56, -R249, RZ ;  /* 0x800000f938389210 */ /* 0x000fe40007ffe0ff */
[----:B------:R-:W-:Y:S01]  /*1c290*/  @!P5 IMAD.IADD R54, R54, 0x1, -R249 ;  /* 0x000000013636d824 */ /* 0x000fe200078e0af9 */
[----:B------:R-:W-:-:S03]  /*1c2a0*/  ISETP.GT.U32.AND P1, PT, R249, R55, PT ;  /* 0x00000037f900720c */ /* 0x000fc60003f24070 */
[----:B------:R-:W-:Y:S01]  /*1c2b0*/  @!P3 IMAD.MOV R54, RZ, RZ, -R54 ;  /* 0x000000ffff36b224 */ /* 0x000fe200078e0a36 */
[----:B----4-:R-:W-:-:S04]  /*1c2c0*/  ISETP.GE.AND P4, PT, R127, RZ, PT ;  /* 0x000000ff7f00720c */ /* 0x010fc80003f86270 */
[----:B------:R-:W-:-:S05]  /*1c2d0*/  SEL R54, R251, R54, !P0 ;  /* 0x00000036fb367207 */ /* 0x000fca0004000000 */
[----:B------:R-:W-:Y:S02]  /*1c2e0*/  @!P1 IMAD.IADD R55, R55, 0x1, -R249 ;  /* 0x0000000137379824 */ /* 0x000fe400078e0af9 */
[----:B------:R-:W-:Y:S01]  /*1c2f0*/  IMAD R18, R54, UR69, RZ ;  /* 0x0000004536127c24 */ /* 0x000fe2000f8e02ff */
[----:B------:R-:W-:Y:S01]  /*1c300*/  ISETP.GT.U32.AND P5, PT, R249, R56, PT ;  /* 0x00000038f900720c */ /* 0x000fe20003fa4070 */
[----:B------:R-:W1:Y:S01]  /*1c310*/  LDCU UR69, c[0x0][0x3b0] ;  /* 0x00007600ff4577ac */ /* 0x000e620008000800 */
[----:B------:R-:W-:Y:S01]  /*1c320*/  @!P4 IMAD.MOV R55, RZ, RZ, -R55 ;  /* 0x000000ffff37c224 */ /* 0x000fe200078e0a37 */
[----:B------:R-:W-:-:S04]  /*1c330*/  IADD3 R127, PT, PT, R10, 0x1fc, RZ ;  /* 0x000001fc0a7f7810 */ /* 0x000fc80007ffe0ff */
[----:B------:R-:W-:-:S06]  /*1c340*/  SEL R55, R251, R55, !P0 ;  /* 0x00000037fb377207 */ /* 0x000fcc0004000000 */
[----:B------:R-:W-:Y:S02]  /*1c350*/  @!P5 IMAD.IADD R56, R56, 0x1, -R249 ;  /* 0x000000013838d824 */ /* 0x000fe400078e0af9 */
[----:B------:R-:W-:Y:S01]  /*1c360*/  IMAD R19, R55, UR71, RZ ;  /* 0x0000004737137c24 */ /* 0x000fe2000f8e02ff */
[----:B---3--:R-:W-:Y:S01]  /*1c370*/  ISETP.GE.AND P3, PT, R124, RZ, PT ;  /* 0x000000ff7c00720c */ /* 0x008fe20003f66270 */
[----:B------:R-:W3:Y:S01]  /*1c380*/  LDCU UR71, c[0x0][0x3b0] ;  /* 0x00007600ff4777ac */ /* 0x000ee20008000800 */
[----:B------:R-:W4:Y:S04]  /*1c390*/  LDL R124, [R1+0x4428] ;  /* 0x00442800017c7983 */ /* 0x000f280000100800 */
[----:B------:R-:W-:Y:S01]  /*1c3a0*/  STL [R1+0x10c8], R18 ;  /* 0x0010c81201007387 */ /* 0x000fe20000100800 */
[----:B--2---:R-:W-:-:S03]  /*1c3b0*/  ISETP.GE.AND P4, PT, R125, RZ, PT ;  /* 0x000000ff7d00720c */ /* 0x004fc60003f86270 */
[----:B------:R-:W2:Y:S03]  /*1c3c0*/  LDL R125, [R1+0x4424] ;  /* 0x00442400017d7983 */ /* 0x000ea60000100800 */
[----:B------:R-:W-:-:S04]  /*1c3d0*/  @!P3 IADD3 R56, PT, PT, -R56, RZ, RZ ;  /* 0x000000ff3838b210 */ /* 0x000fc80007ffe1ff */
[----:B------:R-:W-:Y:S01]  /*1c3e0*/  SEL R56, R251, R56, !P0 ;  /* 0x00000038fb387207 */ /* 0x000fe20004000000 */
[----:B------:R-:W-:Y:S04]  /*1c3f0*/  STL [R1+0x3f28], R127 ;  /* 0x003f287f01007387 */ /* 0x000fe80000100800 */
[----:B------:R1:W-:Y:S02]  /*1c400*/  STL [R1+0x14e8], R19 ;  /* 0x0014e81301007387 */ /* 0x0003e40000100800 */
[----:B-1----:R-:W-:Y:S01]  /*1c410*/  IMAD R19, R56, UR72, RZ ;  /* 0x0000004838137c24 */ /* 0x002fe2000f8e02ff */
[----:B------:R-:W-:Y:S01]  /*1c420*/  ISETP.GE.AND P3, PT, R21, RZ, PT ;  /* 0x000000ff1500720c */ /* 0x000fe20003f66270 */
[----:B------:R-:W1:Y:S03]  /*1c430*/  LDCU UR72, c[0x0][0x3b0] ;  /* 0x00007600ff4877ac */ /* 0x000e660008000800 */
[----:B------:R1:W-:Y:S04]  /*1c440*/  STL [R1+0x15a0], R19 ;  /* 0x0015a01301007387 */ /* 0x0003e80000100800 */
[----:B------:R-:W3:Y:S01]  /*1c450*/  LDL R21, [R1+0x4420] ;  /* 0x0044200001157983 */ /* 0x000ee20000100800 */
[----:B------:R-:W-:-:S02]  /*1c460*/  ISETP.GT.U32.AND P2, PT, R249, R57, PT ;  /* 0x00000039f900720c */ /* 0x000fc40003f44070 */
[----:B------:R-:W-:-:S11]  /*1c470*/  ISETP.GT.U32.AND P1, PT, R249, R59, PT ;  /* 0x0000003bf900720c */ /* 0x000fd60003f24070 */
[----:B------:R-:W-:Y:S02]  /*1c480*/  @!P2 IADD3 R57, PT, PT, R57, -R249, RZ ;  /* 0x800000f93939a210 */ /* 0x000fe40007ffe0ff */
[C---:B------:R-:W-:Y:S02]  /*1c490*/  ISETP.GT.U32.AND P2, PT, R249.reuse, R58, PT ;  /* 0x0000003af900720c */ /* 0x040fe40003f44070 */
[----:B------:R-:W-:Y:S01]  /*1c4a0*/  ISETP.GT.U32.AND P5, PT, R249, R57, PT ;  /* 0x00000039f900720c */ /* 0x000fe20003fa4070 */
[----:B------:R-:W-:-:S10]  /*1c4b0*/  @!P1 IMAD.IADD R59, R59, 0x1, -R249 ;  /* 0x000000013b3b9824 */ /* 0x000fd400078e0af9 */
[--C-:B------:R-:W-:Y:S02]  /*1c4c0*/  @!P2 IMAD.IADD R58, R58, 0x1, -R249.reuse ;  /* 0x000000013a3aa824 */ /* 0x100fe400078e0af9 */
[----:B------:R-:W-:-:S03]  /*1c4d0*/  @!P5 IMAD.IADD R57, R57, 0x1, -R249 ;  /* 0x000000013939d824 */ /* 0x000fc600078e0af9 */
[----:B------:R-:W-:Y:S02]  /*1c4e0*/  ISETP.GT.U32.AND P1, PT, R249, R58, PT ;  /* 0x0000003af900720c */ /* 0x000fe40003f24070 */
[----:B------:R-:W-:-:S04]  /*1c4f0*/  @!P4 IADD3 R57, PT, PT, -R57, RZ, RZ ;  /* 0x000000ff3939c210 */ /* 0x000fc80007ffe1ff */
[----:B------:R-:W-:Y:S02]  /*1c500*/  SEL R57, R251, R57, !P0 ;  /* 0x00000039fb397207 */ /* 0x000fe40004000000 */
[----:B------:R-:W-:-:S03]  /*1c510*/  ISETP.GT.U32.AND P5, PT, R249, R59, PT ;  /* 0x0000003bf900720c */ /* 0x000fc60003fa4070 */
[----:B------:R-:W-:Y:S01]  /*1c520*/  IMAD R22, R57, UR73, RZ ;  /* 0x0000004939167c24 */ /* 0x000fe2000f8e02ff */
[----:B------:R-:W-:Y:S01]  /*1c530*/  IABS R18, R127 ;  /* 0x0000007f00127213 */ /* 0x000fe20000000000 */
[----:B------:R-:W-:Y:S01]  /*1c540*/  @!P1 IMAD.IADD R58, R58, 0x1, -R249 ;  /* 0x000000013a3a9824 */ /* 0x000fe200078e0af9 */
[----:B------:R-:W-:Y:S01]  /*1c550*/  ISETP.GT.U32.AND P2, PT, R249, R60, PT ;  /* 0x0000003cf900720c */ /* 0x000fe20003f44070 */
[----:B------:R-:W2:Y:S02]  /*1c560*/  LDCU UR73, c[0x0][0x3b0] ;  /* 0x00007600ff4977ac */ /* 0x000ea40008000800 */
[----:B------:R-:W-:-:S04]  /*1c570*/  @!P3 IMAD.MOV R58, RZ, RZ, -R58 ;  /* 0x000000ffff3ab224 */ /* 0x000fc800078e0a3a */
[----:B------:R-:W-:Y:S01]  /*1c580*/  @!P5 IADD3 R59, PT, PT, R59, -R249, RZ ;  /* 0x800000f93b3bd210 */ /* 0x000fe20007ffe0ff */
[----:B-1----:R-:W-:-:S04]  /*1c590*/  IMAD.HI.U32 R19, R250, R18, RZ ;  /* 0x00000012fa137227 */ /* 0x002fc800078e00ff */
[----:B------:R-:W-:-:S04]  /*1c5a0*/  IMAD.MOV R19, RZ, RZ, -R19 ;  /* 0x000000ffff137224 */ /* 0x000fc800078e0a13 */
[----:B------:R-:W-:Y:S01]  /*1c5b0*/  IMAD R44, R249, R19, R18 ;  /* 0x00000013f92c7224 */ /* 0x000fe200078e0212 */
[----:B----4-:R-:W-:Y:S02]  /*1c5c0*/  ISETP.GE.AND P4, PT, R124, RZ, PT ;  /* 0x000000ff7c00720c */ /* 0x010fe40003f86270 */
[----:B------:R-:W4:Y:S04]  /*1c5d0*/  LDL R124, [R1+0x441c] ;  /* 0x00441c00017c7983 */ /* 0x000f280000100800 */
[----:B------:R1:W-:Y:S01]  /*1c5e0*/  STL [R1+0x1644], R22 ;  /* 0x0016441601007387 */ /* 0x0003e20000100800 */
[----:B--2---:R-:W-:-:S03]  /*1c5f0*/  ISETP.GE.AND P3, PT, R125, RZ, PT ;  /* 0x000000ff7d00720c */ /* 0x004fc60003f66270 */
[----:B------:R-:W2:Y:S03]  /*1c600*/  LDL R125, [R1+0x4418] ;  /* 0x00441800017d7983 */ /* 0x000ea60000100800 */
[----:B------:R-:W-:-:S05]  /*1c610*/  @!P4 IMAD.MOV R59, RZ, RZ, -R59 ;  /* 0x000000ffff3bc224 */ /* 0x000fca00078e0a3b */
[----:B------:R-:W-:-:S05]  /*1c620*/  SEL R59, R251, R59, !P0 ;  /* 0x0000003bfb3b7207 */ /* 0x000fca0004000000 */
[----:B------:R-:W-:Y:S02]  /*1c630*/  IMAD R18, R59, UR75, RZ ;  /* 0x0000004b3b127c24 */ /* 0x000fe4000f8e02ff */
[----:B------:R-:W-:Y:S01]  /*1c640*/  @!P2 IMAD.IADD R60, R60, 0x1, -R249 ;  /* 0x000000013c3ca824 */ /* 0x000fe200078e0af9 */
[----:B------:R-:W-:Y:S01]  /*1c650*/  ISETP.GT.U32.AND P1, PT, R249, R62, PT ;  /* 0x0000003ef900720c */ /* 0x000fe20003f24070 */
[----:B------:R-:W2:Y:S01]  /*1c660*/  LDCU UR75, c[0x0][0x3b0] ;  /* 0x00007600ff4b77ac */ /* 0x000ea20008000800 */
[----:B------:R3:W-:Y:S04]  /*1c670*/  STL [R1+0x107c], R18 ;  /* 0x00107c1201007387 */ /* 0x0007e80000100800 */
[----:B-1----:R-:W2:Y:S01]  /*1c680*/  LDL R22, [R1+0x4408] ;  /* 0x0044080001167983 */ /* 0x002ea20000100800 */
[----:B---3--:R-:W-:-:S03]  /*1c690*/  ISETP.GE.AND P4, PT, R21, RZ, PT ;  /* 0x000000ff1500720c */ /* 0x008fc60003f86270 */
[----:B------:R-:W3:Y:S01]  /*1c6a0*/  LDL R21, [R1+0x4404] ;  /* 0x0044040001157983 */ /* 0x000ee20000100800 */
[C---:B------:R-:W-:Y:S02]  /*1c6b0*/  ISETP.GT.U32.AND P2, PT, R249.reuse, R61, PT ;  /* 0x0000003df900720c */ /* 0x040fe40003f44070 */
[----:B------:R-:W-:Y:S01]  /*1c6c0*/  ISETP.GT.U32.AND P5, PT, R249, R60, PT ;  /* 0x0000003cf900720c */ /* 0x000fe20003fa4070 */
[----:B------:R-:W-:-:S10]  /*1c6d0*/  @!P1 IMAD.IADD R62, R62, 0x1, -R249 ;  /* 0x000000013e3e9824 */ /* 0x000fd400078e0af9 */
[-C--:B------:R-:W-:Y:S02]  /*1c6e0*/  @!P2 IADD3 R61, PT, PT, R61, -R249.reuse, RZ ;  /* 0x800000f93d3da210 */ /* 0x080fe40007ffe0ff */
[----:B------:R-:W-:Y:S02]  /*1c6f0*/  @!P5 IADD3 R60, PT, PT, R60, -R249, RZ ;  /* 0x800000f93c3cd210 */ /* 0x000fe40007ffe0ff */
[----:B------:R-:W-:-:S03]  /*1c700*/  ISETP.GT.U32.AND P1, PT, R249, R61, PT ;  /* 0x0000003df900720c */ /* 0x000fc60003f24070 */
[----:B------:R-:W-:-:S05]  /*1c710*/  @!P3 IMAD.MOV R60, RZ, RZ, -R60 ;  /* 0x000000ffff3cb224 */ /* 0x000fca00078e0a3c */
[----:B------:R-:W-:Y:S02]  /*1c720*/  SEL R60, R251, R60, !P0 ;  /* 0x0000003cfb3c7207 */ /* 0x000fe40004000000 */
[----:B------:R-:W-:-:S03]  /*1c730*/  ISETP.GT.U32.AND P5, PT, R249, R62, PT ;  /* 0x0000003ef900720c */ /* 0x000fc60003fa4070 */
[----:B------:R-:W-:Y:S01]  /*1c740*/  @!P1 IADD3 R61, PT, PT, R61, -R249, RZ ;  /* 0x800000f93d3d9210 */ /* 0x000fe20007ffe0ff */
[----:B------:R-:W-:Y:S01]  /*1c750*/  IMAD R18, R60, UR76, RZ ;  /* 0x0000004c3c127c24 */ /* 0x000fe2000f8e02ff */
[----:B------:R-:W-:Y:S01]  /*1c760*/  ISETP.GT.U32.AND P2, PT, R249, R63, PT ;  /* 0x0000003ff900720c */ /* 0x000fe20003f44070 */
[----:B------:R-:W1:Y:S01]  /*1c770*/  LDCU UR76, c[0x0][0x3b0] ;  /* 0x00007600ff4c77ac */ /* 0x000e620008000800 */
[----:B------:R-:W-:Y:S02]  /*1c780*/  @!P4 IADD3 R61, PT, PT, -R61, RZ, RZ ;  /* 0x000000ff3d3dc210 */ /* 0x000fe40007ffe1ff */
[----:B------:R-:W-:Y:S04]  /*1c790*/  STL [R1+0x14dc], R18 ;  /* 0x0014dc1201007387 */ /* 0x000fe80000100800 */
[----:B------:R-:W-:Y:S01]  /*1c7a0*/  @!P5 IMAD.IADD R62, R62, 0x1, -R249 ;  /* 0x000000013e3ed824 */ /* 0x000fe200078e0af9 */
[----:B------:R-:W-:-:S05]  /*1c7b0*/  SEL R61, R251, R61, !P0 ;  /* 0x0000003dfb3d7207 */ /* 0x000fca0004000000 */
[----:B------:R-:W-:Y:S01]  /*1c7c0*/  IMAD R19, R61, UR42, RZ ;  /* 0x0000002a3d137c24 */ /* 0x000fe2000f8e02ff */
[----:B----4-:R-:W-:Y:S02]  /*1c7d0*/  ISETP.GE.AND P3, PT, R124, RZ, PT ;  /* 0x000000ff7c00720c */ /* 0x010fe40003f66270 */
[----:B--2---:R-:W-:Y:S01]  /*1c7e0*/  ISETP.GE.AND P4, PT, R125, RZ, PT ;  /* 0x000000ff7d00720c */ /* 0x004fe20003f86270 */
[----:B------:R-:W-:Y:S01]  /*1c7f0*/  @!P2 IMAD.IADD R63, R63, 0x1, -R249 ;  /* 0x000000013f3fa824 */ /* 0x000fe200078e0af9 */
[----:B------:R-:W2:Y:S09]  /*1c800*/  LDL R125, [R1+0x4400] ;  /* 0x00440000017d7983 */ /* 0x000eb20000100800 */
[----:B------:R-:W-:Y:S01]  /*1c810*/  @!P3 IMAD.MOV R62, RZ, RZ, -R62 ;  /* 0x000000ffff3eb224 */ /* 0x000fe200078e0a3e */
[----:B------:R-:W-:Y:S01]  /*1c820*/  ISETP.GT.U32.AND P1, PT, R249, R65, PT ;  /* 0x00000041f900720c */ /* 0x000fe20003f24070 */
[----:B------:R-:W-:Y:S01]  /*1c830*/  VIADD R124, R10, 0x1fd ;  /* 0x000001fd0a7c7836 */ /* 0x000fe20000000000 */
[C---:B------:R-:W-:Y:S01]  /*1c840*/  SEL R252, R251.reuse, R46, !P0 ;  /* 0x0000002efbfc7207 */ /* 0x040fe20004000000 */
[----:B------:R-:W4:Y:S01]  /*1c850*/  LDCU UR42, c[0x0][0x3b0] ;  /* 0x00007600ff2a77ac */ /* 0x000f220008000800 */
[----:B------:R-:W-:-:S02]  /*1c860*/  SEL R62, R251, R62, !P0 ;  /* 0x0000003efb3e7207 */ /* 0x000fc40004000000 */
[----:B------:R-:W-:Y:S04]  /*1c870*/  STL [R1+0x3f24], R124 ;  /* 0x003f247c01007387 */ /* 0x000fe80000100800 */
[----:B------:R1:W-:Y:S01]  /*1c880*/  STL [R1+0x1590], R19 ;  /* 0x0015901301007387 */ /* 0x0003e20000100800 */
[C---:B------:R-:W-:Y:S01]  /*1c890*/  ISETP.GT.U32.AND P5, PT, R249.reuse, R63, PT ;  /* 0x0000003ff900720c */ /* 0x040fe20003fa4070 */
[----:B-1----:R-:W-:Y:S01]  /*1c8a0*/  IMAD R19, R62, UR43, RZ ;  /* 0x0000002b3e137c24 */ /* 0x002fe2000f8e02ff */
[----:B------:R-:W-:Y:S02]  /*1c8b0*/  ISETP.GE.AND P3, PT, R22, RZ, PT ;  /* 0x000000ff1600720c */ /* 0x000fe40003f66270 */
[----:B------:R-:W-:-:S09]  /*1c8c0*/  ISETP.GT.U32.AND P2, PT, R249, R64, PT ;  /* 0x00000040f900720c */ /* 0x000fd20003f44070 */
[----:B------:R-:W-:Y:S01]  /*1c8d0*/  @!P5 IMAD.IADD R63, R63, 0x1, -R249 ;  /* 0x000000013f3fd824 */ /* 0x000fe200078e0af9 */
[----:B------:R1:W-:Y:S01]  /*1c8e0*/  STL [R1+0x162c], R19 ;  /* 0x00162c1301007387 */ /* 0x0003e20000100800 */
[----:B------:R-:W-:Y:S02]  /*1c8f0*/  @!P1 IADD3 R65, PT, PT, R65, -R249, RZ ;  /* 0x800000f941419210 */ /* 0x000fe40007ffe0ff */
[----:B------:R-:W-:Y:S01]  /*1c900*/  IABS R18, R124 ;  /* 0x0000007c00127213 */ /* 0x000fe20000000000 */
[----:B------:R-:W4:Y:S01]  /*1c910*/  LDL R22, [R1+0x43fc] ;  /* 0x0043fc0001167983 */ /* 0x000f220000100800 */
[----:B------:R-:W-:Y:S01]  /*1c920*/  @!P4 IMAD.MOV R63, RZ, RZ, -R63 ;  /* 0x000000ffff3fc224 */ /* 0x000fe200078e0a3f */
[----:B---3--:R-:W-:Y:S01]  /*1c930*/  ISETP.GE.AND P4, PT, R21, RZ, PT ;  /* 0x000000ff1500720c */ /* 0x008fe20003f86270 */
[----:B------:R-:W-:Y:S01]  /*1c940*/  IMAD R252, R252, UR63, RZ ;  /* 0x0000003ffcfc7c24 */ /* 0x000fe2000f8e02ff */
[----:B------:R-:W3:Y:S01]  /*1c950*/  LDL R21, [R1+0x43f8] ;  /* 0x0043f80001157983 */ /* 0x000ee20000100800 */
[----:B------:R-:W-:Y:S01]  /*1c960*/  SEL R52, R251, R52, !P0 ;  /* 0x00000034fb347207 */ /* 0x000fe20004000000 */
[----:B------:R-:W2:Y:S01]  /*1c970*/  LDCU UR43, c[0x0][0x3b0] ;  /* 0x00007600ff2b77ac */ /* 0x000ea20008000800 */
[----:B------:R-:W-:Y:S01]  /*1c980*/  @!P2 IMAD.IADD R64, R64, 0x1, -R249 ;  /* 0x000000014040a824 */ /* 0x000fe200078e0af9 */
[C---:B------:R-:W-:Y:S01]  /*1c990*/  ISETP.GT.U32.AND P5, PT, R249.reuse, R65, PT ;  /* 0x00000041f900720c */ /* 0x040fe20003fa4070 */
[----:B-1----:R-:W-:Y:S01]  /*1c9a0*/  IMAD.HI.U32 R19, R250, R18, RZ ;  /* 0x00000012fa137227 */ /* 0x002fe200078e00ff */
[----:B------:R-:W1:Y:S02]  /*1c9b0*/  LDCU UR63, c[0x0][0x3b0] ;  /* 0x00007600ff3f77ac */ /* 0x000e640008000800 */
[----:B------:R-:W-:-:S09]  /*1c9c0*/  ISETP.GT.U32.AND P1, PT, R249, R64, PT ;  /* 0x00000040f900720c */ /* 0x000fd20003f24070 */
[----:B------:R-:W-:-:S04]  /*1c9d0*/  @!P5 IMAD.IADD R65, R65, 0x1, -R249 ;  /* 0x000000014141d824 */ /* 0x000fc800078e0af9 */
[----:B------:R-:W-:Y:S01]  /*1c9e0*/  @!P1 IMAD.IADD R64, R64, 0x1, -R249 ;  /* 0x0000000140409824 */ /* 0x000fe200078e0af9 */
[----:B------:R-:W-:-:S04]  /*1c9f0*/  @!P4 IADD3 R65, PT, PT, -R65, RZ, RZ ;  /* 0x000000ff4141c210 */ /* 0x000fc80007ffe1ff */
[----:B------:R-:W-:Y:S01]  /*1ca00*/  @!P3 IADD3 R64, PT, PT, -R64, RZ, RZ ;  /* 0x000000ff4040b210 */ /* 0x000fe20007ffe1ff */
[----:B------:R-:W-:Y:S01]  /*1ca10*/  IMAD.MOV R19, RZ, RZ, -R19 ;  /* 0x000000ffff137224 */ /* 0x000fe200078e0a13 */
[C---:B------:R-:W-:Y:S02]  /*1ca20*/  SEL R65, R251.reuse, R65, !P0 ;  /* 0x00000041fb417207 */ /* 0x040fe40004000000 */
[----:B------:R-:W-:Y:S01]  /*1ca30*/  SEL R64, R251, R64, !P0 ;  /* 0x00000040fb407207 */ /* 0x000fe20004000000 */
[----:B------:R-:W-:Y:S02]  /*1ca40*/  IMAD R46, R249, R19, R18 ;  /* 0x00000013f92e7224 */ /* 0x000fe400078e0212 */
[----:B------:R-:W-:Y:S01]  /*1ca50*/  IMAD R18, R65, UR10, RZ ;  /* 0x0000000a41127c24 */ /* 0x000fe2000f8e02ff */
[C---:B------:R-:W-:Y:S01]  /*1ca60*/  ISETP.GT.U32.AND P2, PT, R249.reuse, R66, PT ;  /* 0x00000042f900720c */ /* 0x040fe20003f44070 */
[----:B------:R-:W-:Y:S01]  /*1ca70*/  IMAD R23, R64, UR9, RZ ;  /* 0x0000000940177c24 */ /* 0x000fe2000f8e02ff */
[----:B------:R-:W-:Y:S01]  /*1ca80*/  ISETP.GT.U32.AND P1, PT, R249, R68, PT ;  /* 0x00000044f900720c */ /* 0x000fe20003f24070 */
[----:B------:R-:W-:Y:S01]  /*1ca90*/  IMAD R52, R52, UR67, RZ ;  /* 0x0000004334347c24 */ /* 0x000fe2000f8e02ff */
[----:B------:R-:W1:Y:S01]  /*1caa0*/  LDCU UR67, c[0x0][0x3b0] ;  /* 0x00007600ff4377ac */ /* 0x000e620008000800 */
[----:B------:R-:W-:-:S02]  /*1cab0*/  SEL R51, R251, R58, !P0 ;  /* 0x0000003afb337207 */ /* 0x000fc40004000000 */
[----:B------:R-:W-:Y:S01]  /*1cac0*/  SEL R50, R251, R63, !P0 ;  /* 0x0000003ffb327207 */ /* 0x000fe20004000000 */
[----:B------:R-:W1:Y:S01]  /*1cad0*/  LDCU UR9, c[0x0][0x3b0] ;  /* 0x00007600ff0977ac */ /* 0x000e620008000800 */
[----:B------:R-:W1:Y:S04]  /*1cae0*/  LDCU UR10, c[0x0][0x3b0] ;  /* 0x00007600ff0a77ac */ /* 0x000e680008000800 */
[----:B------:R-:W-:-:S04]  /*1caf0*/  @!P2 IADD3 R66, PT, PT, R66, -R249, RZ ;  /* 0x800000f94242a210 */ /* 0x000fc80007ffe0ff */
[----:B------:R-:W-:-:S13]  /*1cb00*/  ISETP.GT.U32.AND P5, PT, R249, R66, PT ;  /* 0x00000042f900720c */ /* 0x000fda0003fa4070 */
[----:B------:R-:W-:Y:S01]  /*1cb10*/  @!P5 IMAD.IADD R66, R66, 0x1, -R249 ;  /* 0x000000014242d824 */ /* 0x000fe200078e0af9 */
[----:B--2---:R-:W-:Y:S02]  /*1cb20*/  ISETP.GE.AND P3, PT, R125, RZ, PT ;  /* 0x000000ff7d00720c */ /* 0x004fe40003f66270 */
[----:B------:R-:W2:Y:S04]  /*1cb30*/  LDL.LU R125, [R1+0x42c] ;  /* 0x00042c00017d7983 */ /* 0x000ea80000300800 */
[----:B------:R-:W2:Y:S04]  /*1cb40*/  LDL R24, [R1+0x43e8] ;  /* 0x0043e80001187983 */ /* 0x000ea80000100800 */
[----:B------:R1:W-:Y:S04]  /*1cb50*/  STL [R1+0x1078], R23 ;  /* 0x0010781701007387 */ /* 0x0003e80000100800 */
[----:B------:R3:W-:Y:S04]  /*1cb60*/  STL [R1+0x1450], R18 ;  /* 0x0014501201007387 */ /* 0x0007e80000100800 */
[----:B-1----:R-:W2:Y:S01]  /*1cb70*/  LDL R23, [R1+0x43e4] ;  /* 0x0043e40001177983 */ /* 0x002ea20000100800 */
[----:B----4-:R-:W-:-:S03]  /*1cb80*/  ISETP.GE.AND P4, PT, R22, RZ, PT ;  /* 0x000000ff1600720c */ /* 0x010fc60003f86270 */
[----:B------:R-:W4:Y:S01]  /*1cb90*/  LDL R22, [R1+0x43e0] ;  /* 0x0043e00001167983 */ /* 0x000f220000100800 */
[----:B------:R-:W-:Y:S02]  /*1cba0*/  @!P3 IADD3 R66, PT, PT, -R66, RZ, RZ ;  /* 0x000000ff4242b210 */ /* 0x000fe40007ffe1ff */
[----:B---3--:R-:W-:Y:S02]  /*1cbb0*/  ISETP.GE.AND P3, PT, R21, RZ, PT ;  /* 0x000000ff1500720c */ /* 0x008fe40003f66270 */
[----:B------:R-:W3:Y:S01]  /*1cbc0*/  LDL.LU R21, [R1+0x430] ;  /* 0x0004300001157983 */ /* 0x000ee20000300800 */
[----:B------:R-:W-:Y:S01]  /*1cbd0*/  ISETP.GT.U32.AND P2, PT, R249, R67, PT ;  /* 0x00000043f900720c */ /* 0x000fe20003f44070 */
[----:B------:R-:W-:-:S05]  /*1cbe0*/  @!P1 IMAD.IADD R68, R68, 0x1, -R249 ;  /* 0x0000000144449824 */ /* 0x000fca00078e0af9 */
[----:B------:R-:W-:-:S07]  /*1cbf0*/  ISETP.GT.U32.AND P5, PT, R249, R68, PT ;  /* 0x00000044f900720c */ /* 0x000fce0003fa4070 */
[----:B------:R-:W-:Y:S01]  /*1cc00*/  @!P2 IMAD.IADD R67, R67, 0x1, -R249 ;  /* 0x000000014343a824 */ /* 0x000fe200078e0af9 */
[----:B------:R-:W-:-:S04]  /*1cc10*/  ISETP.GT.U32.AND P2, PT, R249, R69, PT ;  /* 0x00000045f900720c */ /* 0x000fc80003f44070 */
[----:B------:R-:W-:Y:S02]  /*1cc20*/  ISETP.GT.U32.AND P1, PT, R249, R67, PT ;  /* 0x00000043f900720c */ /* 0x000fe40003f24070 */
[----:B------:R-:W-:-:S07]  /*1cc30*/  @!P5 IADD3 R68, PT, PT, R68, -R249, RZ ;  /* 0x800000f94444d210 */ /* 0x000fce0007ffe0ff */
[----:B------:R-:W-:Y:S01]  /*1cc40*/  @!P2 IMAD.IADD R69, R69, 0x1, -R249 ;  /* 0x000000014545a824 */ /* 0x000fe200078e0af9 */
[----:B------:R-:W-:-:S03]  /*1cc50*/  ISETP.GT.U32.AND P2, PT, R249, R70, PT ;  /* 0x00000046f900720c */ /* 0x000fc60003f44070 */
[----:B------:R-:W-:Y:S01]  /*1cc60*/  @!P1 IMAD.IADD R67, R67, 0x1, -R249 ;  /* 0x0000000143439824 */ /* 0x000fe200078e0af9 */
[C---:B------:R-:W-:Y:S02]  /*1cc70*/  ISETP.GT.U32.AND P1, PT, R249.reuse, R71, PT ;  /* 0x00000047f900720c */ /* 0x040fe40003f24070 */
[----:B------:R-:W-:Y:S01]  /*1cc80*/  ISETP.GT.U32.AND P5, PT, R249, R69, PT ;  /* 0x00000045f900720c */ /* 0x000fe20003fa4070 */
[----:B------:R-:W-:Y:S01]  /*1cc90*/  @!P4 IMAD.MOV R67, RZ, RZ, -R67 ;  /* 0x000000ffff43c224 */ /* 0x000fe200078e0a43 */
[----:B------:R-:W-:-:S05]  /*1cca0*/  MOV R48, R68 ;  /* 0x0000004400307202 */ /* 0x000fca0000000f00 */
[----:B------:R-:W-:Y:S01]  /*1ccb0*/  @!P2 IMAD.IADD R70, R70, 0x1, -R249 ;  /* 0x000000014646a824 */ /* 0x000fe200078e0af9 */
[----:B------:R-:W-:-:S03]  /*1ccc0*/  SEL R66, R251, R66, !P0 ;  /* 0x00000042fb427207 */ /* 0x000fc60004000000 */
[----:B------:R-:W-:Y:S02]  /*1ccd0*/  @!P1 IADD3 R71, PT, PT, R71, -R249, RZ ;  /* 0x800000f947479210 */ /* 0x000fe40007ffe0ff */
[----:B------:R-:W-:Y:S01]  /*1cce0*/  ISETP.GT.U32.AND P1, PT, R249, R70, PT ;  /* 0x00000046f900720c */ /* 0x000fe20003f24070 */
[----:B------:R-:W-:Y:S02]  /*1ccf0*/  @!P5 IMAD.IADD R69, R69, 0x1, -R249 ;  /* 0x000000014545d824 */ /* 0x000fe400078e0af9 */
[----:B------:R-:W-:Y:S01]  /*1cd00*/  @!P3 IMAD.MOV R48, RZ, RZ, -R48 ;  /* 0x000000ffff30b224 */ /* 0x000fe200078e0a30 */
[----:B------:R-:W-:Y:S01]  /*1cd10*/  SEL R67, R251, R67, !P0 ;  /* 0x00000043fb437207 */ /* 0x000fe20004000000 */
[----:B------:R-:W-:-:S08]  /*1cd20*/  IMAD R18, R66, UR11, RZ ;  /* 0x0000000b42127c24 */ /* 0x000fd0000f8e02ff */
[----:B------:R-:W-:Y:S01]  /*1cd30*/  @!P1 IMAD.IADD R70, R70, 0x1, -R249 ;  /* 0x0000000146469824 */ /* 0x000fe200078e0af9 */
[----:B------:R1:W-:Y:S01]  /*1cd40*/  STL [R1+0x157c], R18 ;  /* 0x00157c1201007387 */ /* 0x0003e20000100800 */
[----:B--2---:R-:W-:Y:S01]  /*1cd50*/  ISETP.GE.AND P4, PT, R24, RZ, PT ;  /* 0x000000ff1800720c */ /* 0x004fe20003f86270 */
[----:B------:R-:W-:Y:S01]  /*1cd60*/  IMAD R125, R125, 0x40, R25 ;  /* 0x000000407d7d7824 */ /* 0x000fe200078e0219 */
[----:B------:R-:W-:-:S11]  /*1cd70*/  ISETP.GE.AND P3, PT, R23, RZ, PT ;  /* 0x000000ff1700720c */ /* 0x000fd60003f66270 */
[----:B------:R-:W-:Y:S01]  /*1cd80*/  @!P4 IMAD.MOV R69, RZ, RZ, -R69 ;  /* 0x000000ffff45c224 */ /* 0x000fe200078e0a45 */
[----:B------:R-:W-:Y:S01]  /*1cd90*/  ISETP.GT.U32.AND P2, PT, R249, R72, PT ;  /* 0x00000048f900720c */ /* 0x000fe20003f44070 */
[----:B-1----:R-:W-:Y:S01]  /*1cda0*/  IMAD R18, R67, UR12, RZ ;  /* 0x0000000c43127c24 */ /* 0x002fe2000f8e02ff */
[----:B------:R-:W-:Y:S01]  /*1cdb0*/  STL [R1+0x3f08], R125 ;  /* 0x003f087d01007387 */ /* 0x000fe20000100800 */
[----:B------:R-:W-:Y:S01]  /*1cdc0*/  IABS R47, R125 ;  /* 0x0000007d002f7213 */ /* 0x000fe20000000000 */
[----:B------:R-:W-:Y:S01]  /*1cdd0*/  IMAD R51, R51, UR74, RZ ;  /* 0x0000004a33337c24 */ /* 0x000fe2000f8e02ff */
[----:B------:R-:W-:Y:S01]  /*1cde0*/  SEL R69, R251, R69, !P0 ;  /* 0x00000045fb457207 */ /* 0x000fe20004000000 */
[----:B------:R3:W-:Y:S01]  /*1cdf0*/  STL [R1+0x1620], R18 ;  /* 0x0016201201007387 */ /* 0x0007e20000100800 */
[----:B------:R-:W-:Y:S01]  /*1ce00*/  ISETP.GT.U32.AND P5, PT, R249, R71, PT ;  /* 0x00000047f900720c */ /* 0x000fe20003fa4070 */
[----:B------:R-:W1:Y:S02]  /*1ce10*/  LDCU UR74, c[0x0][0x3b0] ;  /* 0x00007600ff4a77ac */ /* 0x000e640008000800 */
[----:B------:R-:W-:Y:S01]  /*1ce20*/  IMAD R19, R69, UR14, RZ ;  /* 0x0000000e45137c24 */ /* 0x000fe2000f8e02ff */
[----:B----4-:R-:W-:Y:S01]  /*1ce30*/  ISETP.GE.AND P4, PT, R22, RZ, PT ;  /* 0x000000ff1600720c */ /* 0x010fe20003f86270 */
[----:B------:R-:W2:Y:S01]  /*1ce40*/  LDL R23, [R1+0x43d8] ;  /* 0x0043d80001177983 */ /* 0x000ea20000100800 */
[----:B------:R-:W-:Y:S01]  /*1ce50*/  @!P3 IADD3 R70, PT, PT, -R70, RZ, RZ ;  /* 0x000000ff4646b210 */ /* 0x000fe20007ffe1ff */
[----:B------:R-:W-:Y:S01]  /*1ce60*/  IMAD R50, R50, UR8, RZ ;  /* 0x0000000832327c24 */ /* 0x000fe2000f8e02ff */
[----:B------:R-:W-:Y:S01]  /*1ce70*/  ISETP.GE.AND P3, PT, R248, RZ, PT ;  /* 0x000000fff800720c */ /* 0x000fe20003f66270 */
[----:B------:R-:W4:Y:S01]  /*1ce80*/  LDL R22, [R1+0x43d0] ;  /* 0x0043d00001167983 */ /* 0x000f220000100800 */
[----:B---3--:R-:W-:Y:S01]  /*1ce90*/  IMAD.HI.U32 R18, R21, R47, RZ ;  /* 0x0000002f15127227 */ /* 0x008fe200078e00ff */
[----:B------:R-:W-:Y:S01]  /*1cea0*/  @!P2 IADD3 R72, PT, PT, R72, -R249, RZ ;  /* 0x800000f94848a210 */ /* 0x000fe20007ffe0ff */
[----:B------:R-:W3:Y:S01]  /*1ceb0*/  LDCU UR8, c[0x0][0x3b0] ;  /* 0x00007600ff0877ac */ /* 0x000ee20008000800 */
[----:B------:R1:W-:Y:S01]  /*1cec0*/  STL [R1+0x106c], R19 ;  /* 0x00106c1301007387 */ /* 0x0003e20000100800 */
[----:B------:R-:W-:Y:S01]  /*1ced0*/  @!P5 IMAD.IADD R71, R71, 0x1, -R249 ;  /* 0x000000014747d824 */ /* 0x000fe200078e0af9 */
[----:B------:R-:W-:Y:S01]  /*1cee0*/  ISETP.GT.U32.AND P1, PT, R249, R74, PT ;  /* 0x0000004af900720c */ /* 0x000fe20003f24070 */
[----:B------:R-:W1:Y:S01]  /*1cef0*/  LDCU UR14, c[0x0][0x3b0] ;  /* 0x00007600ff0e77ac */ /* 0x000e620008000800 */
[----:B------:R-:W2:Y:S01]  /*1cf00*/  LDL.LU R248, [R1+0x4898] ;  /* 0x0048980001f87983 */ /* 0x000ea20000300800 */
[----:B------:R-:W-:Y:S01]  /*1cf10*/  SEL R48, R251, R48, !P0 ;  /* 0x00000030fb307207 */ /* 0x000fe20004000000 */
[----:B------:R-:W1:Y:S02]  /*1cf20*/  LDCU UR11, c[0x0][0x3b0] ;  /* 0x00007600ff0b77ac */ /* 0x000e640008000800 */
[----:B------:R-:W3:Y:S01]  /*1cf30*/  LDL R21, [R1+0x43c8] ;  /* 0x0043c80001157983 */ /* 0x000ee20000100800 */
[----:B------:R-:W-:-:S02]  /*1cf40*/  ISETP.GT.U32.AND P2, PT, R249, R73, PT ;  /* 0x00000049f900720c */ /* 0x000fc40003f44070 */
[----:B------:R-:W-:Y:S01]  /*1cf50*/  ISETP.GT.U32.AND P5, PT, R249, R72, PT ;  /* 0x00000048f900720c */ /* 0x000fe20003fa4070 */
[----:B------:R-:W2:Y:S01]  /*1cf60*/  LDCU UR12, c[0x0][0x3b0] ;  /* 0x00007600ff0c77ac */ /* 0x000ea20008000800 */
[----:B------:R-:W-:Y:S01]  /*1cf70*/  @!P4 IADD3 R71, PT, PT, -R71, RZ, RZ ;  /* 0x000000ff4747c210 */ /* 0x000fe20007ffe1ff */
[----:B------:R-:W-:Y:S01]  /*1cf80*/  IMAD.MOV R18, RZ, RZ, -R18 ;  /* 0x000000ffff127224 */ /* 0x000fe200078e0a12 */
[C---:B------:R-:W-:Y:S02]  /*1cf90*/  SEL R70, R251.reuse, R70, !P0 ;  /* 0x00000046fb467207 */ /* 0x040fe40004000000 */
[----:B------:R-:W-:-:S05]  /*1cfa0*/  SEL R71, R251, R71, !P0 ;  /* 0x00000047fb477207 */ /* 0x000fca0004000000 */
[--C-:B------:R-:W-:Y:S01]  /*1cfb0*/  @!P2 IMAD.IADD R73, R73, 0x1, -R249.reuse ;  /* 0x000000014949a824 */ /* 0x100fe200078e0af9 */
[C---:B------:R-:W-:Y:S01]  /*1cfc0*/  ISETP.GT.U32.AND P2, PT, R249.reuse, R75, PT ;  /* 0x0000004bf900720c */ /* 0x040fe20003f44070 */
[----:B-1----:R-:W-:Y:S01]  /*1cfd0*/  IMAD R19, R70, UR15, RZ ;  /* 0x0000000f46137c24 */ /* 0x002fe2000f8e02ff */
[----:B------:R-:W1:Y:S01]  /*1cfe0*/  LDCU UR15, c[0x0][0x3b0] ;  /* 0x00007600ff0f77ac */ /* 0x000e620008000800 */
[----:B------:R-:W-:Y:S01]  /*1cff0*/  @!P5 IMAD.IADD R72, R72, 0x1, -R249 ;  /* 0x000000014848d824 */ /* 0x000fe200078e0af9 */
[----:B------:R-:W-:Y:S02]  /*1d000*/  ISETP.GT.U32.AND P5, PT, R249, R76, PT ;  /* 0x0000004cf900720c */ /* 0x000fe40003fa4070 */
[----:B------:R-:W-:Y:S02]  /*1d010*/  STL [R1+0x1418], R19 ;  /* 0x0014181301007387 */ /* 0x000fe40000100800 */
[----:B------:R-:W-:-:S05]  /*1d020*/  @!P3 IADD3 R72, PT, PT, -R72, RZ, RZ ;  /* 0x000000ff4848b210 */ /* 0x000fca0007ffe1ff */
[----:B------:R-:W-:Y:S01]  /*1d030*/  @!P2 IMAD.IADD R75, R75, 0x1, -R249 ;  /* 0x000000014b4ba824 */ /* 0x000fe200078e0af9 */
[----:B------:R-:W-:-:S03]  /*1d040*/  SEL R72, R251, R72, !P0 ;  /* 0x00000048fb487207 */ /* 0x000fc60004000000 */
[----:B------:R-:W-:Y:S01]  /*1d050*/  @!P5 IMAD.IADD R76, R76, 0x1, -R249 ;  /* 0x000000014c4cd824 */ /* 0x000fe200078e0af9 */
[----:B----4-:R-:W-:Y:S01]  /*1d060*/  ISETP.GE.AND P2, PT, R22, RZ, PT ;  /* 0x000000ff1600720c */ /* 0x010fe20003f46270 */
[----:B--2---:R-:W-:Y:S02]  /*1d070*/  IMAD R47, R248, R18, R47 ;  /* 0x00000012f82f7224 */ /* 0x004fe400078e022f */
[----:B------:R-:W-:Y:S01]  /*1d080*/  IMAD R18, R71, UR16, RZ ;  /* 0x0000001047127c24 */ /* 0x000fe2000f8e02ff */
[----:B------:R-:W-:Y:S01]  /*1d090*/  ISETP.GE.AND P3, PT, R23, RZ, PT ;  /* 0x000000ff1700720c */ /* 0x000fe20003f66270 */
[--C-:B------:R-:W-:Y:S01]  /*1d0a0*/  @!P1 IMAD.IADD R74, R74, 0x1, -R249.reuse ;  /* 0x000000014a4a9824 */ /* 0x100fe200078e0af9 */
[----:B---3--:R-:W-:Y:S01]  /*1d0b0*/  ISETP.GE.AND P5, PT, R21, RZ, PT ;  /* 0x000000ff1500720c */ /* 0x008fe20003fa6270 */
[----:B------:R-:W2:Y:S01]  /*1d0c0*/  LDCU UR16, c[0x0][0x3b0] ;  /* 0x00007600ff1077ac */ /* 0x000ea20008000800 */
[----:B------:R3:W-:Y:S04]  /*1d0d0*/  STL [R1+0x153c], R18 ;  /* 0x00153c1201007387 */ /* 0x0007e80000100800 */
[----:B------:R-:W4:Y:S04]  /*1d0e0*/  LDL R22, [R1+0x43c4] ;  /* 0x0043c40001167983 */ /* 0x000f280000100800 */
[----:B------:R-:W2:Y:S01]  /*1d0f0*/  LDL R24, [R1+0x43c0] ;  /* 0x0043c00001187983 */ /* 0x000ea20000100800 */
[----:B---3--:R-:W-:Y:S01]  /*1d100*/  IMAD R18, R72, UR17, RZ ;  /* 0x0000001148127c24 */ /* 0x008fe2000f8e02ff */
[C---:B------:R-:W-:Y:S01]  /*1d110*/  ISETP.GT.U32.AND P1, PT, R249.reuse, R73, PT ;  /* 0x00000049f900720c */ /* 0x040fe20003f24070 */
[----:B------:R-:W-:Y:S01]  /*1d120*/  IMAD R48, R48, UR13, RZ ;  /* 0x0000000d30307c24 */ /* 0x000fe2000f8e02ff */
[----:B------:R-:W-:Y:S01]  /*1d130*/  ISETP.GT.U32.AND P4, PT, R249, R74, PT ;  /* 0x0000004af900720c */ /* 0x000fe20003f84070 */
[----:B------:R-:W3:Y:S01]  /*1d140*/  LDCU UR17, c[0x0][0x3b0] ;  /* 0x00007600ff1177ac */ /* 0x000ee20008000800 */
[----:B------:R1:W-:Y:S01]  /*1d150*/  STL [R1+0x1600], R18 ;  /* 0x0016001201007387 */ /* 0x0003e20000100800 */
[----:B------:R-:W2:Y:S03]  /*1d160*/  LDCU UR13, c[0x0][0x3b0] ;  /* 0x00007600ff0d77ac */ /* 0x000ea60008000800 */
[----:B------:R-:W3:Y:S04]  /*1d170*/  LDL R21, [R1+0x43b8] ;  /* 0x0043b80001157983 */ /* 0x000ee80000100800 */
[----:B------:R-:W3:Y:S01]  /*1d180*/  LDL R23, [R1+0x43bc] ;  /* 0x0043bc0001177983 */ /* 0x000ee20000100800 */
[----:B------:R-:W-:Y:S01]  /*1d190*/  @!P1 IMAD.IADD R73, R73, 0x1, -R249 ;  /* 0x0000000149499824 */ /* 0x000fe200078e0af9 */
[----:B------:R-:W-:-:S02]  /*1d1a0*/  ISETP.GT.U32.AND P1, PT, R249, R77, PT ;  /* 0x0000004df900720c */ /* 0x000fc40003f24070 */
[----:B------:R-:W-:Y:S02]  /*1d1b0*/  @!P4 IADD3 R74, PT, PT, R74, -R249, RZ ;  /* 0x800000f94a4ac210 */ /* 0x000fe40007ffe0ff */
[----:B------:R-:W-:-:S03]  /*1d1c0*/  ISETP.GT.U32.AND P4, PT, R249, R75, PT ;  /* 0x0000004bf900720c */ /* 0x000fc60003f84070 */
[----:B-1----:R-:W-:Y:S01]  /*1d1d0*/  IMAD.MOV.U32 R18, RZ, RZ, R74 ;  /* 0x000000ffff127224 */ /* 0x002fe200078e004a */
[----:B------:R-:W-:Y:S02]  /*1d1e0*/  @!P3 IADD3 R73, PT, PT, -R73, RZ, RZ ;  /* 0x000000ff4949b210 */ /* 0x000fe40007ffe1ff */
[----:B------:R-:W-:Y:S01]  /*1d1f0*/  ISETP.GT.U32.AND P3, PT, R249, R78, PT ;  /* 0x0000004ef900720c */ /* 0x000fe20003f64070 */
[----:B------:R-:W-:Y:S02]  /*1d200*/  @!P2 IMAD.MOV R18, RZ, RZ, -R18 ;  /* 0x000000ffff12a224 */ /* 0x000fe400078e0a12 */
[----:B------:R-:W-:Y:S01]  /*1d210*/  @!P1 IMAD.IADD R77, R77, 0x1, -R249 ;  /* 0x000000014d4d9824 */ /* 0x000fe200078e0af9 */
[----:B------:R-:W-:Y:S02]  /*1d220*/  ISETP.GT.U32.AND P1, PT, R249, R76, PT ;  /* 0x0000004cf900720c */ /* 0x000fe40003f24070 */
[----:B------:R-:W-:Y:S02]  /*1d230*/  SEL R18, R251, R18, !P0 ;  /* 0x00000012fb127207 */ /* 0x000fe40004000000 */
[----:B------:R-:W-:-:S02]  /*1d240*/  @!P4 IADD3 R75, PT, PT, R75, -R249, RZ ;  /* 0x800000f94b4bc210 */ /* 0x000fc40007ffe0ff */
[C---:B------:R-:W-:Y:S01]  /*1d250*/  ISETP.GT.U32.AND P4, PT, R249.reuse, R77, PT ;  /* 0x0000004df900720c */ /* 0x040fe20003f84070 */
[----:B------:R-:W-:Y:S02]  /*1d260*/  IMAD R18, R18, UR19, RZ ;  /* 0x0000001312127c24 */ /* 0x000fe4000f8e02ff */
[----:B------:R-:W-:Y:S01]  /*1d270*/  @!P3 IMAD.IADD R78, R78, 0x1, -R249 ;  /* 0x000000014e4eb824 */ /* 0x000fe200078e0af9 */
[----:B------:R-:W-:Y:S01]  /*1d280*/  ISETP.GT.U32.AND P2, PT, R249, R79, PT ;  /* 0x0000004ff900720c */ /* 0x000fe20003f44070 */
[----:B------:R-:W-:Y:S01]  /*1d290*/  @!P5 IMAD.MOV R75, RZ, RZ, -R75 ;  /* 0x000000ffff4bd224 */ /* 0x000fe200078e0a4b */
[----:B------:R1:W-:Y:S01]  /*1d2a0*/  STL [R1+0x2c], R18 ;  /* 0x00002c1201007387 */ /* 0x0003e20000100800 */
[----:B------:R-:W-:Y:S01]  /*1d2b0*/  @!P1 IADD3 R76, PT, PT, R76, -R249, RZ ;  /* 0x800000f94c4c9210 */ /* 0x000fe20007ffe0ff */
[----:B------:R-:W2:Y:S02]  /*1d2c0*/  LDCU UR19, c[0x0][0x3b0] ;  /* 0x00007600ff1377ac */ /* 0x000ea40008000800 */
[----:B------:R-:W-:-:S03]  /*1d2d0*/  SEL R75, R251, R75, !P0 ;  /* 0x0000004bfb4b7207 */ /* 0x000fc60004000000 */
[--C-:B------:R-:W-:Y:S02]  /*1d2e0*/  @!P4 IMAD.IADD R77, R77, 0x1, -R249.reuse ;  /* 0x000000014d4dc824 */ /* 0x100fe400078e0af9 */
[----:B-1----:R-:W-:Y:S01]  /*1d2f0*/  IMAD R18, R75, UR20, RZ ;  /* 0x000000144b127c24 */ /* 0x002fe2000f8e02ff */
[----:B----4-:R-:W-:Y:S01]  /*1d300*/  ISETP.GE.AND P3, PT, R22, RZ, PT ;  /* 0x000000ff1600720c */ /* 0x010fe20003f66270 */
[----:B------:R-:W-:Y:S01]  /*1d310*/  @!P2 IMAD.IADD R79, R79, 0x1, -R249 ;  /* 0x000000014f4fa824 */ /* 0x000fe200078e0af9 */
[----:B------:R-:W4:Y:S01]  /*1d320*/  LDL R22, [R1+0x43b4] ;  /* 0x0043b40001167983 */ /* 0x000f220000100800 */
[----:B------:R-:W-:Y:S01]  /*1d330*/  ISETP.GT.U32.AND P5, PT, R249, R80, PT ;  /* 0x00000050f900720c */ /* 0x000fe20003fa4070 */
[----:B------:R-:W1:Y:S01]  /*1d340*/  LDCU UR20, c[0x0][0x3b0] ;  /* 0x00007600ff1477ac */ /* 0x000e620008000800 */
[----:B--2---:R-:W-:Y:S01]  /*1d350*/  ISETP.GE.AND P1, PT, R24, RZ, PT ;  /* 0x000000ff1800720c */ /* 0x004fe20003f26270 */
[----:B------:R2:W-:-:S12]  /*1d360*/  STL [R1+0x1068], R18 ;  /* 0x0010681201007387 */ /* 0x0005d80000100800 */
[----:B------:R-:W-:Y:S01]  /*1d370*/  @!P1 IMAD.MOV R77, RZ, RZ, -R77 ;  /* 0x000000ffff4d9224 */ /* 0x000fe200078e0a4d */
[----:B---3--:R-:W-:Y:S02]  /*1d380*/  ISETP.GE.AND P1, PT, R21, RZ, PT ;  /* 0x000000ff1500720c */ /* 0x008fe40003f26270 */
[----:B------:R-:W3:Y:S01]  /*1d390*/  LDL R21, [R1+0x43a4] ;  /* 0x0043a40001157983 */ /* 0x000ee20000100800 */
[----:B------:R-:W-:Y:S02]  /*1d3a0*/  @!P3 IADD3 R76, PT, PT, -R76, RZ, RZ ;  /* 0x000000ff4c4cb210 */ /* 0x000fe40007ffe1ff */
[----:B------:R-:W-:Y:S02]  /*1d3b0*/  ISETP.GE.AND P3, PT, R23, RZ, PT ;  /* 0x000000ff1700720c */ /* 0x000fe40003f66270 */
[----:B------:R-:W3:Y:S01]  /*1d3c0*/  LDL R23, [R1+0x43a8] ;  /* 0x0043a80001177983 */ /* 0x000ee20000100800 */
[----:B------:R-:W-:Y:S01]  /*1d3d0*/  ISETP.GT.U32.AND P2, PT, R249, R78, PT ;  /* 0x0000004ef900720c */ /* 0x000fe20003f44070 */
[----:B------:R-:W-:Y:S01]  /*1d3e0*/  @!P5 IMAD.IADD R80, R80, 0x1, -R249 ;  /* 0x000000015050d824 */ /* 0x000fe200078e0af9 */
[----:B------:R-:W-:-:S02]  /*1d3f0*/  SEL R76, R251, R76, !P0 ;  /* 0x0000004cfb4c7207 */ /* 0x000fc40004000000 */
[----:B------:R-:W-:Y:S02]  /*1d400*/  ISETP.GT.U32.AND P5, PT, R249, R81, PT ;  /* 0x00000051f900720c */ /* 0x000fe40003fa4070 */
[----:B------:R-:W-:Y:S01]  /*1d410*/  SEL R77, R251, R77, !P0 ;  /* 0x0000004dfb4d7207 */ /* 0x000fe20004000000 */
[----:B--2---:R-:W-:Y:S01]  /*1d420*/  IMAD R18, R76, UR21, RZ ;  /* 0x000000154c127c24 */ /* 0x004fe2000f8e02ff */
[C---:B------:R-:W-:Y:S01]  /*1d430*/  ISETP.GT.U32.AND P4, PT, R249.reuse, R79, PT ;  /* 0x0000004ff900720c */ /* 0x040fe20003f84070 */
[----:B------:R-:W2:Y:S04]  /*1d440*/  LDCU UR21, c[0x0][0x3b0] ;  /* 0x00007600ff1577ac */ /* 0x000ea80008000800 */
[----:B------:R-:W-:Y:S02]  /*1d450*/  @!P2 IADD3 R78, PT, PT, R78, -R249, RZ ;  /* 0x800000f94e4ea210 */ /* 0x000fe40007ffe0ff */
[----:B------:R-:W-:Y:S01]  /*1d460*/  ISETP.GT.U32.AND P2, PT, R249, R82, PT ;  /* 0x00000052f900720c */ /* 0x000fe20003f44070 */
[----:B------:R1:W-:Y:S01]  /*1d470*/  STL [R1+0x12a4], R18 ;  /* 0x0012a41201007387 */ /* 0x0003e20000100800 */
[----:B------:R-:W-:Y:S01]  /*1d480*/  @!P5 IMAD.IADD R81, R81, 0x1, -R249 ;  /* 0x000000015151d824 */ /* 0x000fe200078e0af9 */
[----:B------:R-:W-:Y:S01]  /*1d490*/  @!P3 IADD3 R78, PT, PT, -R78, RZ, RZ ;  /* 0x000000ff4e4eb210 */ /* 0x000fe20007ffe1ff */
[----:B-1----:R-:W-:-:S09]  /*1d4a0*/  IMAD R18, R77, UR22, RZ ;  /* 0x000000164d127c24 */ /* 0x002fd2000f8e02ff */
[--C-:B------:R-:W-:Y:S01]  /*1d4b0*/  @!P2 IMAD.IADD R82, R82, 0x1, -R249.reuse ;  /* 0x000000015252a824 */ /* 0x100fe200078e0af9 */
[----:B------:R-:W-:Y:S01]  /*1d4c0*/  ISETP.GT.U32.AND P2, PT, R248, R47, PT ;  /* 0x0000002ff800720c */ /* 0x000fe20003f44070 */
[----:B------:R-:W-:Y:S01]  /*1d4d0*/  @!P4 IMAD.IADD R79, R79, 0x1, -R249 ;  /* 0x000000014f4fc824 */ /* 0x000fe200078e0af9 */
[----:B------:R1:W-:Y:S01]  /*1d4e0*/  STL [R1+0x1530], R18 ;  /* 0x0015301201007387 */ /* 0x0003e20000100800 */
[----:B------:R-:W-:Y:S01]  /*1d4f0*/  SEL R78, R251, R78, !P0 ;  /* 0x0000004efb4e7207 */ /* 0x000fe20004000000 */
[----:B------:R-:W2:Y:S04]  /*1d500*/  LDCU UR22, c[0x0][0x3b0] ;  /* 0x00007600ff1677ac */ /* 0x000ea80008000800 */
[----:B-1----:R-:W-:-:S05]  /*1d510*/  IMAD R18, R78, UR23, RZ ;  /* 0x000000174e127c24 */ /* 0x002fca000f8e02ff */
[----:B------:R-:W-:Y:S02]  /*1d520*/  @!P2 IADD3 R47, PT, PT, R47, -R248, RZ ;  /* 0x800000f82f2fa210 */ /* 0x000fe40007ffe0ff */
[----:B----4-:R-:W-:Y:S02]  /*1d530*/  ISETP.GE.AND P5, PT, R22, RZ, PT ;  /* 0x000000ff1600720c */ /* 0x010fe40003fa6270 */
[C---:B------:R-:W-:Y:S01]  /*1d540*/  ISETP.GT.U32.AND P4, PT, R249.reuse, R80, PT ;  /* 0x00000050f900720c */ /* 0x040fe20003f84070 */
[----:B------:R-:W4:Y:S01]  /*1d550*/  LDL R22, [R1+0x43a0] ;  /* 0x0043a00001167983 */ /* 0x000f220000100800 */
[----:B------:R-:W-:Y:S01]  /*1d560*/  @!P1 IMAD.MOV R79, RZ, RZ, -R79 ;  /* 0x000000ffff4f9224 */ /* 0x000fe200078e0a4f */
[----:B------:R-:W-:Y:S01]  /*1d570*/  ISETP.GT.U32.AND P3, PT, R249, R83, PT ;  /* 0x00000053f900720c */ /* 0x000fe20003f64070 */
[----:B------:R-:W1:Y:S01]  /*1d580*/  LDCU UR23, c[0x0][0x3b0] ;  /* 0x00007600ff1777ac */ /* 0x000e620008000800 */
[----:B------:R1:W-:Y:S01]  /*1d590*/  STL [R1+0x15e4], R18 ;  /* 0x0015e41201007387 */ /* 0x0003e20000100800 */
[----:B---3--:R-:W-:-:S03]  /*1d5a0*/  ISETP.GE.AND P2, PT, R21, RZ, PT ;  /* 0x000000ff1500720c */ /* 0x008fc60003f46270 */
[----:B------:R-:W3:Y:S04]  /*1d5b0*/  LDL R21, [R1+0x4398] ;  /* 0x0043980001157983 */ /* 0x000ee80000100800 */
[----:B------:R-:W-:-:S05]  /*1d5c0*/  @!P4 IADD3 R80, PT, PT, R80, -R249, RZ ;  /* 0x800000f95050c210 */ /* 0x000fca0007ffe0ff */
[----:B------:R-:W-:Y:S01]  /*1d5d0*/  @!P5 IMAD.MOV R80, RZ, RZ, -R80 ;  /* 0x000000ffff50d224 */ /* 0x000fe200078e0a50 */
[----:B------:R-:W-:Y:S02]  /*1d5e0*/  ISETP.GE.AND P5, PT, R23, RZ, PT ;  /* 0x000000ff1700720c */ /* 0x000fe40003fa6270 */
[----:B------:R-:W2:Y:S01]  /*1d5f0*/  LDL R23, [R1+0x439c] ;  /* 0x00439c0001177983 */ /* 0x000ea20000100800 */
[C---:B------:R-:W-:Y:S02]  /*1d600*/  ISETP.GT.U32.AND P1, PT, R249.reuse, R81, PT ;  /* 0x00000051f900720c */ /* 0x040fe40003f24070 */
[----:B------:R-:W-:-:S11]  /*1d610*/  ISETP.GT.U32.AND P4, PT, R249, R82, PT ;  /* 0x00000052f900720c */ /* 0x000fd60003f84070 */
[--C-:B------:R-:W-:Y:S02]  /*1d620*/  @!P1 IMAD.IADD R81, R81, 0x1, -R249.reuse ;  /* 0x0000000151519824 */ /* 0x100fe400078e0af9 */
[----:B------:R-:W-:Y:S02]  /*1d630*/  @!P4 IMAD.IADD R82, R82, 0x1, -R249 ;  /* 0x000000015252c824 */ /* 0x000fe400078e0af9 */
[----:B------:R-:W-:Y:S02]  /*1d640*/  @!P5 IMAD.MOV R81, RZ, RZ, -R81 ;  /* 0x000000ffff51d224 */ /* 0x000fe400078e0a51 */
[----:B------:R-:W-:Y:S01]  /*1d650*/  @!P2 IMAD.MOV R82, RZ, RZ, -R82 ;  /* 0x000000ffff52a224 */ /* 0x000fe200078e0a52 */
[----:B------:R-:W-:Y:S02]  /*1d660*/  ISETP.GT.U32.AND P2, PT, R249, R87, PT ;  /* 0x00000057f900720c */ /* 0x000fe40003f44070 */
[C---:B------:R-:W-:Y:S02]  /*1d670*/  SEL R81, R251.reuse, R81, !P0 ;  /* 0x00000051fb517207 */ /* 0x040fe40004000000 */
[----:B------:R-:W-:-:S03]  /*1d680*/  SEL R82, R251, R82, !P0 ;  /* 0x00000052fb527207 */ /* 0x000fc60004000000 */
[----:B-1----:R-:W-:Y:S02]  /*1d690*/  IMAD R18, R81, UR26, RZ ;  /* 0x0000001a51127c24 */ /* 0x002fe4000f8e02ff */
[--C-:B------:R-:W-:Y:S01]  /*1d6a0*/  @!P3 IMAD.IADD R83, R83, 0x1, -R249.reuse ;  /* 0x000000015353b824 */ /* 0x100fe200078e0af9 */
[----:B------:R-:W-:Y:S01]  /*1d6b0*/  ISETP.GT.U32.AND P1, PT, R249, R85, PT ;  /* 0x00000055f900720c */ /* 0x000fe20003f24070 */
[----:B------:R-:W1:Y:S02]  /*1d6c0*/  LDCU UR26, c[0x0][0x3b0] ;  /* 0x00007600ff1a77ac */ /* 0x000e640008000800 */
[----:B------:R-:W-:Y:S01]  /*1d6d0*/  @!P2 IMAD.IADD R87, R87, 0x1, -R249 ;  /* 0x000000015757a824 */ /* 0x000fe200078e0af9 */
[C---:B------:R-:W-:Y:S02]  /*1d6e0*/  ISETP.GT.U32.AND P4, PT, R249.reuse, R83, PT ;  /* 0x00000053f900720c */ /* 0x040fe40003f84070 */
[----:B----4-:R-:W-:Y:S02]  /*1d6f0*/  ISETP.GE.AND P5, PT, R22, RZ, PT ;  /* 0x000000ff1600720c */ /* 0x010fe40003fa6270 */
[----:B------:R-:W4:Y:S04]  /*1d700*/  LDL R22, [R1+0x4388] ;  /* 0x0043880001167983 */ /* 0x000f280000100800 */
[----:B------:R1:W-:Y:S02]  /*1d710*/  STL [R1+0x1064], R18 ;  /* 0x0010641201007387 */ /* 0x0003e40000100800 */
[----:B-1----:R-:W-:Y:S01]  /*1d720*/  IMAD R18, R82, UR27, RZ ;  /* 0x0000001b52127c24 */ /* 0x002fe2000f8e02ff */
[----:B------:R-:W-:-:S02]  /*1d730*/  ISETP.GT.U32.AND P3, PT, R249, R84, PT ;  /* 0x00000054f900720c */ /* 0x000fc40003f64070 */
[----:B---3--:R-:W-:Y:S01]  /*1d740*/  ISETP.GE.AND P2, PT, R21, RZ, PT ;  /* 0x000000ff1500720c */ /* 0x008fe20003f46270 */
[----:B------:R-:W-:Y:S01]  /*1d750*/  @!P4 IMAD.IADD R83, R83, 0x1, -R249 ;  /* 0x000000015353c824 */ /* 0x000fe200078e0af9 */
[----:B------:R1:W-:Y:S01]  /*1d760*/  STL [R1+0x12a0], R18 ;  /* 0x0012a01201007387 */ /* 0x0003e20000100800 */
[-C--:B------:R-:W-:Y:S01]  /*1d770*/  @!P1 IADD3 R85, PT, PT, R85, -R249.reuse, RZ ;  /* 0x800000f955559210 */ /* 0x080fe20007ffe0ff */
[----:B------:R-:W3:Y:S02]  /*1d780*/  LDCU UR27, c[0x0][0x3b0] ;  /* 0x00007600ff1b77ac */ /* 0x000ee40008000800 */
[----:B------:R-:W3:Y:S01]  /*1d790*/  LDL R21, [R1+0x4380] ;  /* 0x0043800001157983 */ /* 0x000ee20000100800 */
[----:B------:R-:W-:Y:S02]  /*1d7a0*/  @!P5 IADD3 R83, PT, PT, -R83, RZ, RZ ;  /* 0x000000ff5353d210 */ /* 0x000fe40007ffe1ff */
[----:B--2---:R-:W-:Y:S02]  /*1d7b0*/  ISETP.GE.AND P5, PT, R23, RZ, PT ;  /* 0x000000ff1700720c */ /* 0x004fe40003fa6270 */
[----:B------:R-:W2:Y:S01]  /*1d7c0*/  LDL R23, [R1+0x4384] ;  /* 0x0043840001177983 */ /* 0x000ea20000100800 */
[----:B------:R-:W-:-:S02]  /*1d7d0*/  @!P3 IADD3 R84, PT, PT, R84, -R249, RZ ;  /* 0x800000f95454b210 */ /* 0x000fc40007ffe0ff */
[----:B------:R-:W-:Y:S02]  /*1d7e0*/  ISETP.GT.U32.AND P3, PT, R248, R47, PT ;  /* 0x0000002ff800720c */ /* 0x000fe40003f64070 */
[C---:B------:R-:W-:Y:S02]  /*1d7f0*/  ISETP.GT.U32.AND P1, PT, R249.reuse, R84, PT ;  /* 0x00000054f900720c */ /* 0x040fe40003f24070 */
[----:B------:R-:W-:Y:S02]  /*1d800*/  ISETP.GT.U32.AND P4, PT, R249, R85, PT ;  /* 0x00000055f900720c */ /* 0x000fe40003f84070 */
[----:B------:R-:W-:-:S07]  /*1d810*/  SEL R83, R251, R83, !P0 ;  /* 0x00000053fb537207 */ /* 0x000fce0004000000 */
[----:B------:R-:W-:Y:S01]  /*1d820*/  @!P3 IMAD.IADD R47, R47, 0x1, -R248 ;  /* 0x000000012f2fb824 */ /* 0x000fe200078e0af8 */
[----:B------:R-:W-:Y:S01]  /*1d830*/  ISETP.GT.U32.AND P3, PT, R249, R88, PT ;  /* 0x00000058f900720c */ /* 0x000fe20003f64070 */
[----:B------:R-:W-:Y:S02]  /*1d840*/  @!P1 IMAD.IADD R84, R84, 0x1, -R249 ;  /* 0x0000000154549824 */ /* 0x000fe400078e0af9 */
[----:B------:R-:W-:Y:S01]  /*1d850*/  @!P4 IADD3 R85, PT, PT, R85, -R249, RZ ;  /* 0x800000f95555c210 */ /* 0x000fe20007ffe0ff */
[----:B-1----:R-:W-:Y:S01]  /*1d860*/  IMAD R18, R83, UR28, RZ ;  /* 0x0000001c53127c24 */ /* 0x002fe2000f8e02ff */
[----:B------:R-:W-:Y:S01]  /*1d870*/  ISETP.GT.U32.AND P4, PT, R249, R87, PT ;  /* 0x00000057f900720c */ /* 0x000fe20003f84070 */
[----:B------:R-:W-:-:S07]  /*1d880*/  @!P5 IMAD.MOV R84, RZ, RZ, -R84 ;  /* 0x000000ffff54d224 */ /* 0x000fce00078e0a54 */
[--C-:B------:R-:W-:Y:S01]  /*1d890*/  @!P3 IMAD.IADD R88, R88, 0x1, -R249.reuse ;  /* 0x000000015858b824 */ /* 0x100fe200078e0af9 */
[----:B------:R1:W-:Y:S01]  /*1d8a0*/  STL [R1+0x1514], R18 ;  /* 0x0015141201007387 */ /* 0x0003e20000100800 */
[----:B------:R-:W-:Y:S01]  /*1d8b0*/  SEL R84, R251, R84, !P0 ;  /* 0x00000054fb547207 */ /* 0x000fe20004000000 */
[----:B------:R-:W2:Y:S02]  /*1d8c0*/  LDCU UR28, c[0x0][0x3b0] ;  /* 0x00007600ff1c77ac */ /* 0x000ea40008000800 */
[----:B------:R-:W-:Y:S02]  /*1d8d0*/  @!P4 IMAD.IADD R87, R87, 0x1, -R249 ;  /* 0x000000015757c824 */ /* 0x000fe400078e0af9 */
[----:B-1----:R-:W-:Y:S01]  /*1d8e0*/  IMAD R18, R84, UR29, RZ ;  /* 0x0000001d54127c24 */ /* 0x002fe2000f8e02ff */
[----:B------:R-:W-:Y:S01]  /*1d8f0*/  ISETP.GT.U32.AND P1, PT, R249, R89, PT ;  /* 0x00000059f900720c */ /* 0x000fe20003f24070 */
[----:B------:R-:W1:Y:S01]  /*1d900*/  LDCU UR29, c[0x0][0x3b0] ;  /* 0x00007600ff1d77ac */ /* 0x000e620008000800 */
[----:B----4-:R-:W-:-:S02]  /*1d910*/  ISETP.GE.AND P3, PT, R22, RZ, PT ;  /* 0x000000ff1600720c */ /* 0x010fc40003f66270 */
[----:B------:R-:W4:Y:S04]  /*1d920*/  LDL R22, [R1+0x4378] ;  /* 0x0043780001167983 */ /* 0x000f280000100800 */
[----:B------:R1:W-:Y:S07]  /*1d930*/  STL [R1+0x15c8], R18 ;  /* 0x0015c81201007387 */ /* 0x0003ee0000100800 */
[----:B------:R-:W-:Y:S01]  /*1d940*/  @!P3 IMAD.MOV R87, RZ, RZ, -R87 ;  /* 0x000000ffff57b224 */ /* 0x000fe200078e0a57 */
[----:B---3--:R-:W-:-:S02]  /*1d950*/  ISETP.GE.AND P3, PT, R21, RZ, PT ;  /* 0x000000ff1500720c */ /* 0x008fc40003f66270 */
[----:B------:R-:W3:Y:S01]  /*1d960*/  LDL R21, [R1+0x4370] ;  /* 0x0043700001157983 */ /* 0x000ee20000100800 */
[----:B------:R-:W-:Y:S01]  /*1d970*/  @!P1 IMAD.IADD R89, R89, 0x1, -R249 ;  /* 0x0000000159599824 */ /* 0x000fe200078e0af9 */
[----:B------:R-:W-:-:S04]  /*1d980*/  ISETP.GT.U32.AND P5, PT, R249, R90, PT ;  /* 0x0000005af900720c */ /* 0x000fc80003fa4070 */
[----:B------:R-:W-:Y:S02]  /*1d990*/  ISETP.GT.U32.AND P4, PT, R249, R89, PT ;  /* 0x00000059f900720c */ /* 0x000fe40003f84070 */
[----:B------:R-:W-:Y:S02]  /*1d9a0*/  SEL R87, R251, R87, !P0 ;  /* 0x00000057fb577207 */ /* 0x000fe40004000000 */
[----:B------:R-:W-:-:S03]  /*1d9b0*/  ISETP.GT.U32.AND P1, PT, R249, R88, PT ;  /* 0x00000058f900720c */ /* 0x000fc60003f24070 */
[----:B-1----:R-:W-:Y:S01]  /*1d9c0*/  IMAD R18, R87, UR31, RZ ;  /* 0x0000001f57127c24 */ /* 0x002fe2000f8e02ff */
[----:B------:R-:W-:Y:S01]  /*1d9d0*/  @!P2 IADD3 R85, PT, PT, -R85, RZ, RZ ;  /* 0x000000ff5555a210 */ /* 0x000fe20007ffe1ff */
[----:B------:R-:W1:Y:S01]  /*1d9e0*/  LDCU UR31, c[0x0][0x3b0] ;  /* 0x00007600ff1f77ac */ /* 0x000e620008000800 */
[----:B------:R-:W-:Y:S02]  /*1d9f0*/  @!P5 IADD3 R90, PT, PT, R90, -R249, RZ ;  /* 0x800000f95a5ad210 */ /* 0x000fe40007ffe0ff */
[----:B--2---:R-:W-:Y:S01]  /*1da00*/  ISETP.GE.AND P5, PT, R23, RZ, PT ;  /* 0x000000ff1700720c */ /* 0x004fe20003fa6270 */
[----:B------:R-:W-:Y:S01]  /*1da10*/  @!P4 IMAD.IADD R89, R89, 0x1, -R249 ;  /* 0x000000015959c824 */ /* 0x000fe200078e0af9 */
[----:B------:R2:W-:Y:S04]  /*1da20*/  STL [R1+0x1060], R18 ;  /* 0x0010601201007387 */ /* 0x0005e80000100800 */
[----:B------:R-:W-:-:S02]  /*1da30*/  @!P3 IADD3 R89, PT, PT, -R89, RZ, RZ ;  /* 0x000000ff5959b210 */ /* 0x000fc40007ffe1ff */
[----:B------:R-:W-:Y:S02]  /*1da40*/  ISETP.GE.AND P3, PT, R86, RZ, PT ;  /* 0x000000ff5600720c */ /* 0x000fe40003f66270 */
[----:B------:R-:W3:Y:S01]  /*1da50*/  LDL.LU R86, [R1+0x4894] ;  /* 0x0048940001567983 */ /* 0x000ee20000300800 */
[----:B------:R-:W-:-:S03]  /*1da60*/  @!P1 IMAD.IADD R88, R88, 0x1, -R249 ;  /* 0x0000000158589824 */ /* 0x000fc600078e0af9 */
[----:B------:R-:W3:Y:S01]  /*1da70*/  LDL R24, [R1+0x4368] ;  /* 0x0043680001187983 */ /* 0x000ee20000100800 */
[----:B------:R-:W-:-:S05]  /*1da80*/  @!P5 IMAD.MOV R88, RZ, RZ, -R88 ;  /* 0x000000ffff58d224 */ /* 0x000fca00078e0a58 */
[C---:B------:R-:W-:Y:S02]  /*1da90*/  SEL R88, R251.reuse, R88, !P0 ;  /* 0x00000058fb587207 */ /* 0x040fe40004000000 */
[----:B------:R-:W-:-:S03]  /*1daa0*/  SEL R89, R251, R89, !P0 ;  /* 0x00000059fb597207 */ /* 0x000fc60004000000 */
[----:B--2---:R-:W-:Y:S01]  /*1dab0*/  IMAD R18, R88, UR32, RZ ;  /* 0x0000002058127c24 */ /* 0x004fe2000f8e02ff */
[----:B------:R-:W-:Y:S01]  /*1dac0*/  ISETP.GT.U32.AND P2, PT, R249, R91, PT ;  /* 0x0000005bf900720c */ /* 0x000fe20003f44070 */
[----:B------:R-:W2:Y:S03]  /*1dad0*/  LDCU UR32, c[0x0][0x3b0] ;  /* 0x00007600ff2077ac */ /* 0x000ea60008000800 */
[----:B------:R1:W-:Y:S02]  /*1dae0*/  STL [R1+0x11dc], R18 ;  /* 0x0011dc1201007387 */ /* 0x0003e40000100800 */
[----:B-1----:R-:W-:-:S07]  /*1daf0*/  IMAD R18, R89, UR33, RZ ;  /* 0x0000002159127c24 */ /* 0x002fce000f8e02ff */
[----:B------:R-:W-:Y:S01]  /*1db00*/  @!P2 IADD3 R91, PT, PT, R91, -R249, RZ ;  /* 0x800000f95b5ba210 */ /* 0x000fe20007ffe0ff */
[----:B------:R-:W1:Y:S01]  /*1db10*/  LDCU UR33, c[0x0][0x3b0] ;  /* 0x00007600ff2177ac */ /* 0x000e620008000800 */
[----:B------:R1:W-:Y:S04]  /*1db20*/  STL [R1+0x1508], R18 ;  /* 0x0015081201007387 */ /* 0x0003e80000100800 */
[----:B------:R-:W2:Y:S01]  /*1db30*/  LDL R23, [R1+0x4364] ;  /* 0x0043640001177983 */ /* 0x000ea20000100800 */
[----:B------:R-:W-:-:S13]  /*1db40*/  ISETP.GT.U32.AND P2, PT, R249, R90, PT ;  /* 0x0000005af900720c */ /* 0x000fda0003f44070 */
[----:B------:R-:W-:Y:S01]  /*1db50*/  @!P2 IMAD.IADD R90, R90, 0x1, -R249 ;  /* 0x000000015a5aa824 */ /* 0x000fe200078e0af9 */
[----:B----4-:R-:W-:Y:S02]  /*1db60*/  ISETP.GE.AND P5, PT, R22, RZ, PT ;  /* 0x000000ff1600720c */ /* 0x010fe40003fa6270 */
[----:B------:R-:W4:Y:S11]  /*1db70*/  LDL R22, [R1+0x4360] ;  /* 0x0043600001167983 */ /* 0x000f360000100800 */
[----:B------:R-:W-:Y:S01]  /*1db80*/  @!P5 IMAD.MOV R90, RZ, RZ, -R90 ;  /* 0x000000ffff5ad224 */ /* 0x000fe200078e0a5a */
[----:B---3--:R-:W-:-:S02]  /*1db90*/  ISETP.GE.AND P5, PT, R21, RZ, PT ;  /* 0x000000ff1500720c */ /* 0x008fc40003fa6270 */
[----:B------:R-:W3:Y:S01]  /*1dba0*/  LDL R21, [R1+0x435c] ;  /* 0x00435c0001157983 */ /* 0x000ee20000100800 */
[----:B------:R-:W-:-:S13]  /*1dbb0*/  ISETP.GT.U32.AND P1, PT, R249, R92, PT ;  /* 0x0000005cf900720c */ /* 0x000fda0003f24070 */
[----:B------:R-:W-:-:S05]  /*1dbc0*/  @!P1 IMAD.IADD R92, R92, 0x1, -R249 ;  /* 0x000000015c5c9824 */ /* 0x000fca00078e0af9 */
[----:B------:R-:W-:Y:S02]  /*1dbd0*/  ISETP.GT.U32.AND P2, PT, R249, R92, PT ;  /* 0x0000005cf900720c */ /* 0x000fe40003f44070 */
[----:B------:R-:W-:Y:S02]  /*1dbe0*/  SEL R90, R251, R90, !P0 ;  /* 0x0000005afb5a7207 */ /* 0x000fe40004000000 */
[----:B------:R-:W-:-:S03]  /*1dbf0*/  ISETP.GT.U32.AND P1, PT, R249, R93, PT ;  /* 0x0000005df900720c */ /* 0x000fc60003f24070 */
[----:B-1----:R-:W-:Y:S01]  /*1dc00*/  IMAD R18, R90, UR34, RZ ;  /* 0x000000225a127c24 */ /* 0x002fe2000f8e02ff */
[----:B------:R-:W-:Y:S01]  /*1dc10*/  ISETP.GT.U32.AND P4, PT, R249, R91, PT ;  /* 0x0000005bf900720c */ /* 0x000fe20003f84070 */
[----:B------:R-:W1:Y:S04]  /*1dc20*/  LDCU UR34, c[0x0][0x3b0] ;  /* 0x00007600ff2277ac */ /* 0x000e680008000800 */
[----:B------:R-:W-:Y:S01]  /*1dc30*/  @!P2 IMAD.IADD R92, R92, 0x1, -R249 ;  /* 0x000000015c5ca824 */ /* 0x000fe200078e0af9 */
[----:B------:R1:W-:Y:S03]  /*1dc40*/  STL [R1+0x15c0], R18 ;  /* 0x0015c01201007387 */ /* 0x0003e60000100800 */
[----:B------:R-:W-:Y:S01]  /*1dc50*/  @!P5 IMAD.MOV R92, RZ, RZ, -R92 ;  /* 0x000000ffff5cd224 */ /* 0x000fe200078e0a5c */
[----:B------:R-:W-:-:S02]  /*1dc60*/  ISETP.GE.AND P5, PT, R24, RZ, PT ;  /* 0x000000ff1800720c */ /* 0x000fc40003fa6270 */
[----:B------:R-:W3:Y:S01]  /*1dc70*/  LDL R24, [R1+0x4358] ;  /* 0x0043580001187983 */ /* 0x000ee20000100800 */
[----:B------:R-:W-:Y:S01]  /*1dc80*/  @!P1 IMAD.IADD R93, R93, 0x1, -R249 ;  /* 0x000000015d5d9824 */ /* 0x000fe200078e0af9 */
[----:B------:R-:W-:-:S04]  /*1dc90*/  ISETP.GT.U32.AND P1, PT, R249, R94, PT ;  /* 0x0000005ef900720c */ /* 0x000fc80003f24070 */
[----:B------:R-:W-:-:S09]  /*1dca0*/  ISETP.GT.U32.AND P2, PT, R249, R93, PT ;  /* 0x0000005df900720c */ /* 0x000fd20003f44070 */
[----:B------:R-:W-:-:S04]  /*1dcb0*/  @!P1 IADD3 R94, PT, PT, R94, -R249, RZ ;  /* 0x800000f95e5e9210 */ /* 0x000fc80007ffe0ff */
[----:B------:R-:W-:Y:S02]  /*1dcc0*/  @!P2 IADD3 R93, PT, PT, R93, -R249, RZ ;  /* 0x800000f95d5da210 */ /* 0x000fe40007ffe0ff */
[----:B------:R-:W-:Y:S02]  /*1dcd0*/  ISETP.GT.U32.AND P2, PT, R249, R94, PT ;  /* 0x0000005ef900720c */ /* 0x000fe40003f44070 */
[----:B------:R-:W-:Y:S02]  /*1dce0*/  @!P5 IADD3 R93, PT, PT, -R93, RZ, RZ ;  /* 0x000000ff5d5dd210 */ /* 0x000fe40007ffe1ff */
[----:B--2---:R-:W-:Y:S02]  /*1dcf0*/  ISETP.GE.AND P5, PT, R23, RZ, PT ;  /* 0x000000ff1700720c */ /* 0x004fe40003fa6270 */
[----:B------:R-:W2:Y:S07]  /*1dd00*/  LDL R23, [R1+0x4354] ;  /* 0x0043540001177983 */ /* 0x000eae0000100800 */
[----:B------:R-:W-:-:S05]  /*1dd10*/  @!P2 IMAD.IADD R94, R94, 0x1, -R249 ;  /* 0x000000015e5ea824 */ /* 0x000fca00078e0af9 */
[----:B------:R-:W-:-:S04]  /*1dd20*/  @!P5 IADD3 R94, PT, PT, -R94, RZ, RZ ;  /* 0x000000ff5e5ed210 */ /* 0x000fc80007ffe1ff */
[----:B------:R-:W-:-:S05]  /*1dd30*/  SEL R94, R251, R94, !P0 ;  /* 0x0000005efb5e7207 */ /* 0x000fca0004000000 */
[----:B------:R-:W-:Y:S01]  /*1dd40*/  IMAD R19, R94, UR38, RZ ;  /* 0x000000265e137c24 */ /* 0x000fe2000f8e02ff */
[----:B------:R-:W-:Y:S01]  /*1dd50*/  @!P4 IADD3 R91, PT, PT, R91, -R249, RZ ;  /* 0x800000f95b5bc210 */ /* 0x000fe20007ffe0ff */
[----:B------:R-:W1:Y:S01]  /*1dd60*/  LDCU UR38, c[0x0][0x3b0] ;  /* 0x00007600ff2677ac */ /* 0x000e620008000800 */
[----:B------:R-:W-:Y:S02]  /*1dd70*/  ISETP.GT.U32.AND P4, PT, R249, R86, PT ;  /* 0x00000056f900720c */ /* 0x000fe40003f84070 */
[----:B----4-:R-:W-:Y:S02]  /*1dd80*/  ISETP.GE.AND P2, PT, R22, RZ, PT ;  /* 0x000000ff1600720c */ /* 0x010fe40003f46270 */
[----:B------:R-:W4:Y:S04]  /*1dd90*/  LDL R22, [R1+0x4344] ;  /* 0x0043440001167983 */ /* 0x000f280000100800 */
[----:B------:R-:W-:Y:S01]  /*1dda0*/  STL [R1+0xc50], R19 ;  /* 0x000c501301007387 */ /* 0x000fe20000100800 */
[----:B---3--:R-:W-:-:S03]  /*1ddb0*/  ISETP.GE.AND P5, PT, R21, RZ, PT ;  /* 0x000000ff1500720c */ /* 0x008fc60003fa6270 */
[----:B------:R-:W3:Y:S01]  /*1ddc0*/  LDL R21, [R1+0x4340] ;  /* 0x0043400001157983 */ /* 0x000ee20000100800 */
[----:B------:R-:W-:Y:S02]  /*1ddd0*/  @!P3 IADD3 R91, PT, PT, -R91, RZ, RZ ;  /* 0x000000ff5b5bb210 */ /* 0x000fe40007ffe1ff */
[C---:B------:R-:W-:Y:S01]  /*1dde0*/  ISETP.GT.U32.AND P3, PT, R249.reuse, R95, PT ;  /* 0x0000005ff900720c */ /* 0x040fe20003f64070 */
[----:B------:R-:W-:Y:S01]  /*1ddf0*/  @!P4 IMAD.IADD R86, R86, 0x1, -R249 ;  /* 0x000000015656c824 */ /* 0x000fe200078e0af9 */
[----:B------:R-:W-:-:S11]  /*1de00*/  ISETP.GT.U32.AND P4, PT, R249, R96, PT ;  /* 0x00000060f900720c */ /* 0x000fd60003f84070 */
[--C-:B------:R-:W-:Y:S02]  /*1de10*/  @!P3 IMAD.IADD R95, R95, 0x1, -R249.reuse ;  /* 0x000000015f5fb824 */ /* 0x100fe400078e0af9 */
[----:B------:R-:W-:-:S03]  /*1de20*/  @!P4 IMAD.IADD R96, R96, 0x1, -R249 ;  /* 0x000000016060c824 */ /* 0x000fc600078e0af9 */
[C---:B------:R-:W-:Y:S02]  /*1de30*/  ISETP.GT.U32.AND P4, PT, R249.reuse, R95, PT ;  /* 0x0000005ff900720c */ /* 0x040fe40003f84070 */
[----:B------:R-:W-:-:S11]  /*1de40*/  ISETP.GT.U32.AND P1, PT, R249, R97, PT ;  /* 0x00000061f900720c */ /* 0x000fd60003f24070 */
[----:B------:R-:W-:Y:S02]  /*1de50*/  @!P4 IADD3 R95, PT, PT, R95, -R249, RZ ;  /* 0x800000f95f5fc210 */ /* 0x000fe40007ffe0ff */
[----:B------:R-:W-:-:S03]  /*1de60*/  ISETP.GT.U32.AND P4, PT, R249, R96, PT ;  /* 0x00000060f900720c */ /* 0x000fc60003f84070 */
[----:B-1----:R-:W-:-:S04]  /*1de70*/  IMAD.MOV.U32 R18, RZ, RZ, R95 ;  /* 0x000000ffff127224 */ /* 0x002fc800078e005f */
[----:B------:R-:W-:-:S06]  /*1de80*/  @!P2 IMAD.MOV R18, RZ, RZ, -R18 ;  /* 0x000000ffff12a224 */ /* 0x000fcc00078e0a12 */
[----:B------:R-:W-:Y:S02]  /*1de90*/  @!P4 IADD3 R96, PT, PT, R96, -R249, RZ ;  /* 0x800000f96060c210 */ /* 0x000fe40007ffe0ff */
[----:B------:R-:W-:Y:S02]  /*1dea0*/  SEL R18, R251, R18, !P0 ;  /* 0x00000012fb127207 */ /* 0x000fe40004000000 */
[----:B------:R-:W-:Y:S01]  /*1deb0*/  @!P5 IADD3 R96, PT, PT, -R96, RZ, RZ ;  /* 0x000000ff6060d210 */ /* 0x000fe20007ffe1ff */
[----:B------:R-:W-:Y:S02]  /*1dec0*/  @!P1 IMAD.IADD R97, R97, 0x1, -R249 ;  /* 0x0000000161619824 */ /* 0x000fe400078e0af9 */
[----:B------:R-:W-:Y:S01]  /*1ded0*/  IMAD R18, R18, UR39, RZ ;  /* 0x0000002712127c24 */ /* 0x000fe2000f8e02ff */
[----:B------:R-:W-:Y:S01]  /*1dee0*/  SEL R96, R251, R96, !P0 ;  /* 0x00000060fb607207 */ /* 0x000fe20004000000 */
[----:B------:R-:W1:Y:S01]  /*1def0*/  LDCU UR39, c[0x0][0x3b0] ;  /* 0x00007600ff2777ac */ /* 0x000e620008000800 */
[----:B------:R-:W-:-:S02]  /*1df00*/  ISETP.GT.U32.AND P4, PT, R249, R97, PT ;  /* 0x00000061f900720c */ /* 0x000fc40003f84070 */
[----:B------:R2:W-:Y:S01]  /*1df10*/  STL [R1+0x11d8], R18 ;  /* 0x0011d81201007387 */ /* 0x0005e20000100800 */
[----:B------:R-:W-:Y:S01]  /*1df20*/  ISETP.GE.AND P5, PT, R24, RZ, PT ;  /* 0x000000ff1800720c */ /* 0x000fe20003fa6270 */
[----:B--2---:R-:W-:Y:S01]  /*1df30*/  IMAD R18, R96, UR40, RZ ;  /* 0x0000002860127c24 */ /* 0x004fe2000f8e02ff */
[----:B------:R-:W-:-:S08]  /*1df40*/  ISETP.GT.U32.AND P3, PT, R249, R98, PT ;  /* 0x00000062f900720c */ /* 0x000fd00003f64070 */
[----:B------:R-:W-:Y:S01]  /*1df50*/  @!P4 IMAD.IADD R97, R97, 0x1, -R249 ;  /* 0x000000016161c824 */ /* 0x000fe200078e0af9 */
[----:B------:R-:W-:Y:S01]  /*1df60*/  ISETP.GT.U32.AND P1, PT, R249, R99, PT ;  /* 0x00000063f900720c */ /* 0x000fe20003f24070 */
[----:B------:R-:W2:Y:S01]  /*1df70*/  LDCU UR40, c[0x0][0x3b0] ;  /* 0x00007600ff2877ac */ /* 0x000ea20008000800 */
[----:B------:R1:W-:Y:S04]  /*1df80*/  STL [R1+0x14ec], R18 ;  /* 0x0014ec1201007387 */ /* 0x0003e80000100800 */
[----:B------:R-:W2:Y:S01]  /*1df90*/  LDL R24, [R1+0x433c] ;  /* 0x00433c0001187983 */ /* 0x000ea20000100800 */
[----:B------:R-:W-:-:S05]  /*1dfa0*/  @!P5 IMAD.MOV R97, RZ, RZ, -R97 ;  /* 0x000000ffff61d224 */ /* 0x000fca00078e0a61 */
[----:B------:R-:W-:Y:S01]  /*1dfb0*/  SEL R97, R251, R97, !P0 ;  /* 0x00000061fb617207 */ /* 0x000fe20004000000 */
[----:B------:R-:W-:-:S04]  /*1dfc0*/  @!P3 IMAD.IADD R98, R98, 0x1, -R249 ;  /* 0x000000016262b824 */ /* 0x000fc800078e0af9 */
[----:B-1----:R-:W-:Y:S01]  /*1dfd0*/  IMAD R18, R97, UR41, RZ ;  /* 0x0000002961127c24 */ /* 0x002fe2000f8e02ff */
[----:B------:R-:W-:Y:S01]  /*1dfe0*/  ISETP.GT.U32.AND P4, PT, R249, R98, PT ;  /* 0x00000062f900720c */ /* 0x000fe20003f84070 */
[--C-:B------:R-:W-:Y:S01]  /*1dff0*/  @!P1 IMAD.IADD R99, R99, 0x1, -R249.reuse ;  /* 0x0000000163639824 */ /* 0x100fe200078e0af9 */
[----:B------:R-:W-:Y:S01]  /*1e000*/  ISETP.GE.AND P5, PT, R23, RZ, PT ;  /* 0x000000ff1700720c */ /* 0x000fe20003fa6270 */
[----:B------:R-:W1:Y:S01]  /*1e010*/  LDCU UR41, c[0x0][0x3b0] ;  /* 0x00007600ff2977ac */ /* 0x000e620008000800 */
[----:B------:R1:W-:Y:S04]  /*1e020*/  STL [R1+0x15b0], R18 ;  /* 0x0015b01201007387 */ /* 0x0003e80000100800 */
[----:B------:R-:W2:Y:S05]  /*1e030*/  LDL R23, [R1+0x4338] ;  /* 0x0043380001177983 */ /* 0x000eaa0000100800 */
[----:B------:R-:W-:-:S04]  /*1e040*/  @!P4 IMAD.IADD R98, R98, 0x1, -R249 ;  /* 0x000000016262c824 */ /* 0x000fc800078e0af9 */
[----:B------:R-:W-:Y:S01]  /*1e050*/  @!P5 IMAD.MOV R98, RZ, RZ, -R98 ;  /* 0x000000ffff62d224 */ /* 0x000fe200078e0a62 */
[----:B----4-:R-:W-:Y:S02]  /*1e060*/  ISETP.GE.AND P4, PT, R22, RZ, PT ;  /* 0x000000ff1600720c */ /* 0x010fe40003f86270 */
[----:B------:R-:W4:Y:S01]  /*1e070*/  LDL R22, [R1+0x4334] ;  /* 0x0043340001167983 */ /* 0x000f220000100800 */
[----:B---3--:R-:W-:-:S03]  /*1e080*/  ISETP.GE.AND P5, PT, R21, RZ, PT ;  /* 0x000000ff1500720c */ /* 0x008fc60003fa6270 */
[----:B------:R-:W3:Y:S01]  /*1e090*/  LDL R21, [R1+0x4330] ;  /* 0x0043300001157983 */ /* 0x000ee20000100800 */
[C---:B------:R-:W-:Y:S02]  /*1e0a0*/  ISETP.GT.U32.AND P1, PT, R249.reuse, R101, PT ;  /* 0x00000065f900720c */ /* 0x040fe40003f24070 */
[----:B------:R-:W-:-:S11]  /*1e0b0*/  ISETP.GT.U32.AND P3, PT, R249, R100, PT ;  /* 0x00000064f900720c */ /* 0x000fd60003f64070 */
[--C-:B------:R-:W-:Y:S01]  /*1e0c0*/  @!P1 IMAD.IADD R101, R101, 0x1, -R249.reuse ;  /* 0x0000000165659824 */ /* 0x100fe200078e0af9 */
[----:B------:R-:W-:Y:S01]  /*1e0d0*/  ISETP.GT.U32.AND P1, PT, R249, R104, PT ;  /* 0x00000068f900720c */ /* 0x000fe20003f24070 */
[----:B------:R-:W-:-:S12]  /*1e0e0*/  @!P3 IMAD.IADD R100, R100, 0x1, -R249 ;  /* 0x000000016464b824 */ /* 0x000fd800078e0af9 */
[----:B------:R-:W-:Y:S02]  /*1e0f0*/  @!P1 IADD3 R104, PT, PT, R104, -R249, RZ ;  /* 0x800000f968689210 */ /* 0x000fe40007ffe0ff */
[----:B------:R-:W-:-:S13]  /*1e100*/  ISETP.GT.U32.AND P1, PT, R249, R99, PT ;  /* 0x00000063f900720c */ /* 0x000fda0003f24070 */
[----:B------:R-:W-:Y:S01]  /*1e110*/  @!P1 IMAD.IADD R99, R99, 0x1, -R249 ;  /* 0x0000000163639824 */ /* 0x000fe200078e0af9 */
[----:B------:R-:W-:-:S13]  /*1e120*/  ISETP.GT.U32.AND P1, PT, R249, R100, PT ;  /* 0x00000064f900720c */ /* 0x000fda0003f24070 */
[----:B------:R-:W-:-:S04]  /*1e130*/  @!P1 IMAD.IADD R100, R100, 0x1, -R249 ;  /* 0x0000000164649824 */ /* 0x000fc800078e0af9 */
[----:B------:R-:W-:-:S05]  /*1e140*/  @!P5 IMAD.MOV R100, RZ, RZ, -R100 ;  /* 0x000000ffff64d224 */ /* 0x000fca00078e0a64 */
[----:B------:R-:W-:Y:S02]  /*1e150*/  SEL R100, R251, R100, !P0 ;  /* 0x00000064fb647207 */ /* 0x000fe40004000000 */
[----:B------:R-:W-:-:S03]  /*1e160*/  ISETP.GT.U32.AND P1, PT, R249, R101, PT ;  /* 0x00000065f900720c */ /* 0x000fc60003f24070 */
[----:B-1----:R-:W-:Y:S01]  /*1e170*/  IMAD R18, R100, UR46, RZ ;  /* 0x0000002e64127c24 */ /* 0x002fe2000f8e02ff */
[----:B------:R-:W-:Y:S01]  /*1e180*/  ISETP.GT.U32.AND P3, PT, R249, R102, PT ;  /* 0x00000066f900720c */ /* 0x000fe20003f64070 */
[----:B------:R-:W1:Y:S03]  /*1e190*/  LDCU UR46, c[0x0][0x3b0] ;  /* 0x00007600ff2e77ac */ /* 0x000e660008000800 */
[----:B------:R1:W-:Y:S01]  /*1e1a0*/  STL [R1+0x1164], R18 ;  /* 0x0011641201007387 */ /* 0x0003e20000100800 */
[----:B--2---:R-:W-:-:S03]  /*1e1b0*/  ISETP.GE.AND P5, PT, R24, RZ, PT ;  /* 0x000000ff1800720c */ /* 0x004fc60003fa6270 */
[----:B------:R-:W2:Y:S01]  /*1e1c0*/  LDL R24, [R1+0x4324] ;  /* 0x0043240001187983 */ /* 0x000ea20000100800 */
[----:B------:R-:W-:-:S09]  /*1e1d0*/  @!P1 IADD3 R101, PT, PT, R101, -R249, RZ ;  /* 0x800000f965659210 */ /* 0x000fd20007ffe0ff */
[----:B------:R-:W-:-:S04]  /*1e1e0*/  @!P5 IADD3 R101, PT, PT, -R101, RZ, RZ ;  /* 0x000000ff6565d210 */ /* 0x000fc80007ffe1ff */
[----:B------:R-:W-:Y:S01]  /*1e1f0*/  SEL R101, R251, R101, !P0 ;  /* 0x00000065fb657207 */ /* 0x000fe20004000000 */
[----:B------:R-:W-:-:S04]  /*1e200*/  @!P3 IMAD.IADD R102, R102, 0x1, -R249 ;  /* 0x000000016666b824 */ /* 0x000fc800078e0af9 */
[----:B-1----:R-:W-:Y:S01]  /*1e210*/  IMAD R18, R101, UR47, RZ ;  /* 0x0000002f65127c24 */ /* 0x002fe2000f8e02ff */
[----:B------:R-:W-:Y:S01]  /*1e220*/  ISETP.GT.U32.AND P1, PT, R249, R102, PT ;  /* 0x00000066f900720c */ /* 0x000fe20003f24070 */
[----:B------:R-:W1:Y:S01]  /*1e230*/  LDCU UR47, c[0x0][0x3b0] ;  /* 0x00007600ff2f77ac */ /* 0x000e620008000800 */
[----:B------:R-:W-:Y:S02]  /*1e240*/  ISETP.GE.AND P5, PT, R23, RZ, PT ;  /* 0x000000ff1700720c */ /* 0x000fe40003fa6270 */
        /* <DEDUP_REMOVED lines=8> */
[----:B------:R-:W-:-:S13]  /*1e2d0*/  ISETP.GT.U32.AND P3, PT, R249, R105, PT ;  /* 0x00000069f900720c */ /* 0x000fda0003f64070 */
[----:B------:R-:W-:Y:S01]  /*1e2e0*/  @!P3 IMAD.IADD R105, R105, 0x1, -R249 ;  /* 0x000000016969b824 */ /* 0x000fe200078e0af9 */
[C---:B------:R-:W-:Y:S02]  /*1e2f0*/  ISETP.GT.U32.AND P3, PT, R249.reuse, R107, PT ;  /* 0x0000006bf900720c */ /* 0x040fe40003f64070 */
[----:B------:R-:W-:-:S11]  /*1e300*/  ISETP.GT.U32.AND P2, PT, R249, R103, PT ;  /* 0x00000067f900720c */ /* 0x000fd60003f44070 */
[----:B------:R-:W-:Y:S02]  /*1e310*/  @!P3 IADD3 R107, PT, PT, R107, -R249, RZ ;  /* 0x800000f96b6bb210 */ /* 0x000fe40007ffe0ff */
[----:B------:R-:W-:Y:S01]  /*1e320*/  ISETP.GT.U32.AND P3, PT, R249, R109, PT ;  /* 0x0000006df900720c */ /* 0x000fe20003f64070 */
[----:B------:R-:W-:-:S12]  /*1e330*/  @!P2 IMAD.IADD R103, R103, 0x1, -R249 ;  /* 0x000000016767a824 */ /* 0x000fd800078e0af9 */
[----:B------:R-:W-:Y:S01]  /*1e340*/  @!P3 IMAD.IADD R109, R109, 0x1, -R249 ;  /* 0x000000016d6db824 */ /* 0x000fe200078e0af9 */
[----:B------:R-:W-:-:S13]  /*1e350*/  ISETP.GT.U32.AND P3, PT, R249, R112, PT ;  /* 0x00000070f900720c */ /* 0x000fda0003f64070 */
[----:B------:R-:W-:Y:S01]  /*1e360*/  @!P3 IMAD.IADD R112, R112, 0x1, -R249 ;  /* 0x000000017070b824 */ /* 0x000fe200078e0af9 */
[----:B------:R-:W-:Y:S02]  /*1e370*/  ISETP.GT.U32.AND P3, PT, R249, R103, PT ;  /* 0x00000067f900720c */ /* 0x000fe40003f64070 */
[----:B------:R-:W-:-:S11]  /*1e380*/  SEL R102, R251, R102, !P0 ;  /* 0x00000066fb667207 */ /* 0x000fd60004000000 */
[----:B------:R-:W-:Y:S02]  /*1e390*/  @!P3 IADD3 R103, PT, PT, R103, -R249, RZ ;  /* 0x800000f96767b210 */ /* 0x000fe40007ffe0ff */
[C---:B------:R-:W-:Y:S01]  /*1e3a0*/  ISETP.GT.U32.AND P3, PT, R249.reuse, R104, PT ;  /* 0x00000068f900720c */ /* 0x040fe20003f64070 */
[----:B-1----:R-:W-:Y:S01]  /*1e3b0*/  IMAD R18, R102, UR48, RZ ;  /* 0x0000003066127c24 */ /* 0x002fe2000f8e02ff */
[----:B------:R-:W-:Y:S02]  /*1e3c0*/  ISETP.GT.U32.AND P2, PT, R249, R106, PT ;  /* 0x0000006af900720c */ /* 0x000fe40003f44070 */
[----:B------:R-:W-:Y:S01]  /*1e3d0*/  @!P4 IADD3 R99, PT, PT, -R99, RZ, RZ ;  /* 0x000000ff6363c210 */ /* 0x000fe20007ffe1ff */
[----:B------:R-:W-:Y:S01]  /*1e3e0*/  @!P1 IMAD.MOV R103, RZ, RZ, -R103 ;  /* 0x000000ffff679224 */ /* 0x000fe200078e0a67 */
[----:B------:R1:W-:Y:S01]  /*1e3f0*/  STL [R1+0x1594], R18 ;  /* 0x0015941201007387 */ /* 0x0003e20000100800 */
[----:B------:R-:W-:Y:S01]  /*1e400*/  SEL R84, R251, R93, !P0 ;  /* 0x0000005dfb547207 */ /* 0x000fe20004000000 */
[----:B------:R-:W1:Y:S05]  /*1e410*/  LDCU UR48, c[0x0][0x3b0] ;  /* 0x00007600ff3077ac */ /* 0x000e6a0008000800 */
[----:B------:R-:W-:-:S04]  /*1e420*/  @!P3 IMAD.IADD R104, R104, 0x1, -R249 ;  /* 0x000000016868b824 */ /* 0x000fc800078e0af9 */
[----:B------:R-:W-:Y:S01]  /*1e430*/  @!P5 IMAD.MOV R104, RZ, RZ, -R104 ;  /* 0x000000ffff68d224 */ /* 0x000fe200078e0a68 */
[----:B--2---:R-:W-:Y:S02]  /*1e440*/  ISETP.GE.AND P5, PT, R24, RZ, PT ;  /* 0x000000ff1800720c */ /* 0x004fe40003fa6270 */
[----:B------:R-:W2:Y:S01]  /*1e450*/  LDL R24, [R1+0x4314] ;  /* 0x0043140001187983 */ /* 0x000ea20000100800 */
[----:B------:R-:W-:Y:S02]  /*1e460*/  ISETP.GT.U32.AND P3, PT, R249, R105, PT ;  /* 0x00000069f900720c */ /* 0x000fe40003f64070 */
[----:B------:R-:W-:-:S11]  /*1e470*/  @!P2 IADD3 R106, PT, PT, R106, -R249, RZ ;  /* 0x800000f96a6aa210 */ /* 0x000fd60007ffe0ff */
[----:B------:R-:W-:Y:S01]  /*1e480*/  @!P3 IMAD.IADD R105, R105, 0x1, -R249 ;  /* 0x000000016969b824 */ /* 0x000fe200078e0af9 */
[----:B------:R-:W-:-:S03]  /*1e490*/  ISETP.GT.U32.AND P3, PT, R249, R106, PT ;  /* 0x0000006af900720c */ /* 0x000fc60003f64070 */
[----:B------:R-:W-:Y:S01]  /*1e4a0*/  @!P5 IMAD.MOV R105, RZ, RZ, -R105 ;  /* 0x000000ffff69d224 */ /* 0x000fe200078e0a69 */
[----:B------:R-:W-:Y:S02]  /*1e4b0*/  ISETP.GE.AND P5, PT, R23, RZ, PT ;  /* 0x000000ff1700720c */ /* 0x000fe40003fa6270 */
[----:B------:R-:W2:Y:S07]  /*1e4c0*/  LDL R23, [R1+0x4304] ;  /* 0x0043040001177983 */ /* 0x000eae0000100800 */
[----:B------:R-:W-:-:S04]  /*1e4d0*/  @!P3 IADD3 R106, PT, PT, R106, -R249, RZ ;  /* 0x800000f96a6ab210 */ /* 0x000fc80007ffe0ff */
[----:B------:R-:W-:-:S04]  /*1e4e0*/  @!P5 IADD3 R106, PT, PT, -R106, RZ, RZ ;  /* 0x000000ff6a6ad210 */ /* 0x000fc80007ffe1ff */
[----:B------:R-:W-:-:S05]  /*1e4f0*/  SEL R106, R251, R106, !P0 ;  /* 0x0000006afb6a7207 */ /* 0x000fca0004000000 */
[----:B-1----:R-:W-:Y:S01]  /*1e500*/  IMAD R18, R106, UR52, RZ ;  /* 0x000000346a127c24 */ /* 0x002fe2000f8e02ff */
[----:B------:R-:W-:Y:S01]  /*1e510*/  ISETP.GT.U32.AND P2, PT, R249, R108, PT ;  /* 0x0000006cf900720c */ /* 0x000fe20003f44070 */
[----:B------:R-:W1:Y:S01]  /*1e520*/  LDCU UR52, c[0x0][0x3b0] ;  /* 0x00007600ff3477ac */ /* 0x000e620008000800 */
[----:B----4-:R-:W-:Y:S02]  /*1e530*/  ISETP.GE.AND P3, PT, R22, RZ, PT ;  /* 0x000000ff1600720c */ /* 0x010fe40003f66270 */
[----:B------:R-:W4:Y:S04]  /*1e540*/  LDL R22, [R1+0x4300] ;  /* 0x0043000001167983 */ /* 0x000f280000100800 */
[----:B------:R1:W-:Y:S01]  /*1e550*/  STL [R1+0x1160], R18 ;  /* 0x0011601201007387 */ /* 0x0003e20000100800 */
[----:B---3--:R-:W-:-:S03]  /*1e560*/  ISETP.GE.AND P5, PT, R21, RZ, PT ;  /* 0x000000ff1500720c */ /* 0x008fc60003fa6270 */
[----:B------:R-:W3:Y:S01]  /*1e570*/  LDL R21, [R1+0x42fc] ;  /* 0x0042fc0001157983 */ /* 0x000ee20000100800 */
[----:B------:R-:W-:Y:S01]  /*1e580*/  @!P2 IMAD.IADD R108, R108, 0x1, -R249 ;  /* 0x000000016c6ca824 */ /* 0x000fe200078e0af9 */
[----:B------:R-:W-:-:S13]  /*1e590*/  ISETP.GT.U32.AND P2, PT, R249, R110, PT ;  /* 0x0000006ef900720c */ /* 0x000fda0003f44070 */
[----:B------:R-:W-:Y:S02]  /*1e5a0*/  @!P2 IADD3 R110, PT, PT, R110, -R249, RZ ;  /* 0x800000f96e6ea210 */ /* 0x000fe40007ffe0ff */
[----:B------:R-:W-:-:S13]  /*1e5b0*/  ISETP.GT.U32.AND P2, PT, R249, R113, PT ;  /* 0x00000071f900720c */ /* 0x000fda0003f44070 */
[----:B------:R-:W-:Y:S01]  /*1e5c0*/  @!P2 IMAD.IADD R113, R113, 0x1, -R249 ;  /* 0x000000017171a824 */ /* 0x000fe200078e0af9 */
[----:B------:R-:W-:-:S13]  /*1e5d0*/  ISETP.GT.U32.AND P2, PT, R249, R115, PT ;  /* 0x00000073f900720c */ /* 0x000fda0003f44070 */
[----:B------:R-:W-:Y:S01]  /*1e5e0*/  @!P2 IMAD.IADD R115, R115, 0x1, -R249 ;  /* 0x000000017373a824 */ /* 0x000fe200078e0af9 */
[----:B------:R-:W-:-:S13]  /*1e5f0*/  ISETP.GT.U32.AND P2, PT, R249, R117, PT ;  /* 0x00000075f900720c */ /* 0x000fda0003f44070 */
[----:B------:R-:W-:Y:S02]  /*1e600*/  @!P2 IADD3 R117, PT, PT, R117, -R249, RZ ;  /* 0x800000f97575a210 */ /* 0x000fe40007ffe0ff */
[----:B------:R-:W-:-:S13]  /*1e610*/  ISETP.GT.U32.AND P2, PT, R249, R120, PT ;  /* 0x00000078f900720c */ /* 0x000fda0003f44070 */
[----:B------:R-:W-:Y:S01]  /*1e620*/  @!P2 IMAD.IADD R120, R120, 0x1, -R249 ;  /* 0x000000017878a824 */ /* 0x000fe200078e0af9 */
[----:B------:R-:W-:-:S13]  /*1e630*/  ISETP.GT.U32.AND P2, PT, R249, R107, PT ;  /* 0x0000006bf900720c */ /* 0x000fda0003f44070 */
[----:B------:R-:W-:Y:S01]  /*1e640*/  @!P2 IMAD.IADD R107, R107, 0x1, -R249 ;  /* 0x000000016b6ba824 */ /* 0x000fe200078e0af9 */
[----:B------:R-:W-:-:S03]  /*1e650*/  ISETP.GT.U32.AND P2, PT, R249, R108, PT ;  /* 0x0000006cf900720c */ /* 0x000fc60003f44070 */
[----:B------:R-:W-:-:S05]  /*1e660*/  @!P3 IMAD.MOV R107, RZ, RZ, -R107 ;  /* 0x000000ffff6bb224 */ /* 0x000fca00078e0a6b */
[----:B------:R-:W-:-:S05]  /*1e670*/  SEL R107, R251, R107, !P0 ;  /* 0x0000006bfb6b7207 */ /* 0x000fca0004000000 */
[----:B------:R-:W-:Y:S01]  /*1e680*/  @!P2 IADD3 R108, PT, PT, R108, -R249, RZ ;  /* 0x800000f96c6ca210 */ /* 0x000fe20007ffe0ff */
[----:B-1----:R-:W-:Y:S01]  /*1e690*/  IMAD R18, R107, UR53, RZ ;  /* 0x000000356b127c24 */ /* 0x002fe2000f8e02ff */
[----:B------:R-:W-:Y:S01]  /*1e6a0*/  ISETP.GT.U32.AND P2, PT, R249, R109, PT ;  /* 0x0000006df900720c */ /* 0x000fe20003f44070 */
[----:B------:R-:W1:Y:S01]  /*1e6b0*/  LDCU UR53, c[0x0][0x3b0] ;  /* 0x00007600ff3577ac */ /* 0x000e620008000800 */
[----:B------:R-:W-:-:S04]  /*1e6c0*/  @!P5 IADD3 R108, PT, PT, -R108, RZ, RZ ;  /* 0x000000ff6c6cd210 */ /* 0x000fc80007ffe1ff */
[----:B------:R-:W-:Y:S01]  /*1e6d0*/  SEL R108, R251, R108, !P0 ;  /* 0x0000006cfb6c7207 */ /* 0x000fe20004000000 */
[----:B------:R1:W-:Y:S01]  /*1e6e0*/  STL [R1+0x14d8], R18 ;  /* 0x0014d81201007387 */ /* 0x0003e20000100800 */
[----:B--2---:R-:W-:-:S03]  /*1e6f0*/  ISETP.GE.AND P5, PT, R24, RZ, PT ;  /* 0x000000ff1800720c */ /* 0x004fc60003fa6270 */
[----:B-1----:R-:W-:Y:S01]  /*1e700*/  IMAD R18, R108, UR54, RZ ;  /* 0x000000366c127c24 */ /* 0x002fe2000f8e02ff */
[----:B------:R-:W-:Y:S01]  /*1e710*/  ISETP.GT.U32.AND P4, PT, R249, R111, PT ;  /* 0x0000006ff900720c */ /* 0x000fe20003f84070 */
[----:B------:R-:W-:Y:S01]  /*1e720*/  @!P2 IMAD.IADD R109, R109, 0x1, -R249 ;  /* 0x000000016d6da824 */ /* 0x000fe200078e0af9 */
[C---:B------:R-:W-:Y:S01]  /*1e730*/  ISETP.GT.U32.AND P1, PT, R249.reuse, R119, PT ;  /* 0x00000077f900720c */ /* 0x040fe20003f24070 */
[----:B------:R-:W1:Y:S01]  /*1e740*/  LDCU UR54, c[0x0][0x3b0] ;  /* 0x00007600ff3677ac */ /* 0x000e620008000800 */
[----:B------:R2:W-:Y:S04]  /*1e750*/  STL [R1+0x1580], R18 ;  /* 0x0015801201007387 */ /* 0x0005e80000100800 */
[----:B------:R-:W2:Y:S01]  /*1e760*/  LDL R24, [R1+0x42f8] ;  /* 0x0042f80001187983 */ /* 0x000ea20000100800 */
[----:B------:R-:W-:Y:S01]  /*1e770*/  @!P5 IMAD.MOV R109, RZ, RZ, -R109 ;  /* 0x000000ffff6dd224 */ /* 0x000fe200078e0a6d */
[----:B------:R-:W-:-:S02]  /*1e780*/  ISETP.GT.U32.AND P2, PT, R249, R110, PT ;  /* 0x0000006ef900720c */ /* 0x000fc40003f44070 */
[----:B------:R-:W-:Y:S02]  /*1e790*/  ISETP.GE.AND P5, PT, R23, RZ, PT ;  /* 0x000000ff1700720c */ /* 0x000fe40003fa6270 */
[----:B------:R-:W2:Y:S09]  /*1e7a0*/  LDL R23, [R1+0x42f4] ;  /* 0x0042f40001177983 */ /* 0x000eb20000100800 */
[----:B------:R-:W-:-:S04]  /*1e7b0*/  @!P2 IMAD.IADD R110, R110, 0x1, -R249 ;  /* 0x000000016e6ea824 */ /* 0x000fc800078e0af9 */
[----:B------:R-:W-:Y:S02]  /*1e7c0*/  @!P5 IMAD.MOV R110, RZ, RZ, -R110 ;  /* 0x000000ffff6ed224 */ /* 0x000fe400078e0a6e */
[----:B------:R-:W-:Y:S01]  /*1e7d0*/  @!P4 IMAD.IADD R111, R111, 0x1, -R249 ;  /* 0x000000016f6fc824 */ /* 0x000fe200078e0af9 */
[----:B------:R-:W-:Y:S02]  /*1e7e0*/  ISETP.GT.U32.AND P4, PT, R249, R114, PT ;  /* 0x00000072f900720c */ /* 0x000fe40003f84070 */
[----:B----4-:R-:W-:Y:S02]  /*1e7f0*/  ISETP.GE.AND P2, PT, R22, RZ, PT ;  /* 0x000000ff1600720c */ /* 0x010fe40003f46270 */
[----:B------:R-:W4:Y:S01]  /*1e800*/  LDL R22, [R1+0x42f0] ;  /* 0x0042f00001167983 */ /* 0x000f220000100800 */
[----:B---3--:R-:W-:-:S03]  /*1e810*/  ISETP.GE.AND P5, PT, R21, RZ, PT ;  /* 0x000000ff1500720c */ /* 0x008fc60003fa6270 */
[----:B------:R-:W3:Y:S05]  /*1e820*/  LDL R21, [R1+0x42e4] ;  /* 0x0042e40001157983 */ /* 0x000eea0000100800 */
[----:B------:R-:W-:Y:S01]  /*1e830*/  @!P4 IMAD.IADD R114, R114, 0x1, -R249 ;  /* 0x000000017272c824 */ /* 0x000fe200078e0af9 */
[----:B------:R-:W-:-:S13]  /*1e840*/  ISETP.GT.U32.AND P4, PT, R249, R116, PT ;  /* 0x00000074f900720c */ /* 0x000fda0003f84070 */
[----:B------:R-:W-:Y:S02]  /*1e850*/  @!P4 IADD3 R116, PT, PT, R116, -R249, RZ ;  /* 0x800000f97474c210 */ /* 0x000fe40007ffe0ff */
        /* <DEDUP_REMOVED lines=12> */
[----:B------:R-:W-:-:S03]  /*1e920*/  ISETP.GT.U32.AND P4, PT, R249, R112, PT ;  /* 0x00000070f900720c */ /* 0x000fc60003f84070 */
[----:B--2---:R-:W-:-:S04]  /*1e930*/  IMAD.MOV.U32 R18, RZ, RZ, R111 ;  /* 0x000000ffff127224 */ /* 0x004fc800078e006f */
[----:B------:R-:W-:-:S06]  /*1e940*/  @!P2 IMAD.MOV R18, RZ, RZ, -R18 ;  /* 0x000000ffff12a224 */ /* 0x000fcc00078e0a12 */
[----:B------:R-:W-:Y:S01]  /*1e950*/  @!P4 IMAD.IADD R112, R112, 0x1, -R249 ;  /* 0x000000017070c824 */ /* 0x000fe200078e0af9 */
[----:B------:R-:W-:-:S03]  /*1e960*/  SEL R18, R251, R18, !P0 ;  /* 0x00000012fb127207 */ /* 0x000fc60004000000 */
[----:B------:R-:W-:Y:S02]  /*1e970*/  @!P5 IMAD.MOV R112, RZ, RZ, -R112 ;  /* 0x000000ffff70d224 */ /* 0x000fe400078e0a70 */
[----:B------:R-:W-:Y:S01]  /*1e980*/  IMAD R18, R18, UR57, RZ ;  /* 0x0000003912127c24 */ /* 0x000fe2000f8e02ff */
[----:B------:R-:W-:Y:S02]  /*1e990*/  ISETP.GT.U32.AND P4, PT, R249, R113, PT ;  /* 0x00000071f900720c */ /* 0x000fe40003f84070 */
[C---:B------:R-:W-:Y:S02]  /*1e9a0*/  SEL R39, R251.reuse, R91, !P0 ;  /* 0x0000005bfb277207 */ /* 0x040fe40004000000 */
[C---:B------:R-:W-:Y:S02]  /*1e9b0*/  SEL R45, R251.reuse, R73, !P0 ;  /* 0x00000049fb2d7207 */ /* 0x040fe40004000000 */
[----:B------:R-:W-:Y:S01]  /*1e9c0*/  SEL R112, R251, R112, !P0 ;  /* 0x00000070fb707207 */ /* 0x000fe20004000000 */
[----:B------:R2:W-:Y:S01]  /*1e9d0*/  STL [R1+0x1134], R18 ;  /* 0x0011341201007387 */ /* 0x0005e20000100800 */
[----:B------:R-:W-:-:S02]  /*1e9e0*/  ISETP.GE.AND P5, PT, R24, RZ, PT ;  /* 0x000000ff1800720c */ /* 0x000fc40003fa6270 */
[C---:B------:R-:W-:Y:S02]  /*1e9f0*/  SEL R42, R251.reuse, R79, !P0 ;  /* 0x0000004ffb2a7207 */ /* 0x040fe40004000000 */
[C---:B------:R-:W-:Y:S02]  /*1ea00*/  SEL R38, R251.reuse, R98, !P0 ;  /* 0x00000062fb267207 */ /* 0x040fe40004000000 */
[C---:B------:R-:W-:Y:S02]  /*1ea10*/  SEL R69, R251.reuse, R80, !P0 ;  /* 0x00000050fb457207 */ /* 0x040fe40004000000 */
[----:B------:R-:W-:Y:S01]  /*1ea20*/  SEL R248, R251, R99, !P0 ;  /* 0x00000063fbf87207 */ /* 0x000fe20004000000 */
[----:B--2---:R-:W-:Y:S01]  /*1ea30*/  IMAD R18, R112, UR58, RZ ;  /* 0x0000003a70127c24 */ /* 0x004fe2000f8e02ff */
[----:B------:R-:W-:Y:S01]  /*1ea40*/  @!P1 IADD3 R119, PT, PT, R119, -R249, RZ ;  /* 0x800000f977779210 */ /* 0x000fe20007ffe0ff */
[----:B------:R-:W-:Y:S01]  /*1ea50*/  @!P4 IMAD.IADD R113, R113, 0x1, -R249 ;  /* 0x000000017171c824 */ /* 0x000fe200078e0af9 */
[----:B------:R-:W-:-:S02]  /*1ea60*/  ISETP.GT.U32.AND P3, PT, R249, R131, PT ;  /* 0x00000083f900720c */ /* 0x000fc40003f64070 */
[----:B------:R-:W-:Y:S01]  /*1ea70*/  ISETP.GT.U32.AND P2, PT, R249, R139, PT ;  /* 0x0000008bf900720c */ /* 0x000fe20003f44070 */
[----:B------:R2:W-:Y:S01]  /*1ea80*/  STL [R1+0x141c], R18 ;  /* 0x00141c1201007387 */ /* 0x0005e20000100800 */
[----:B------:R-:W-:Y:S01]  /*1ea90*/  VIADD R73, R10, 0x1fe ;  /* 0x000001fe0a497836 */ /* 0x000fe20000000000 */
[----:B------:R-:W1:Y:S02]  /*1eaa0*/  LDCU UR58, c[0x0][0x3b0] ;  /* 0x00007600ff3a77ac */ /* 0x000e640008000800 */
[----:B------:R-:W3:Y:S01]  /*1eab0*/  LDL R24, [R1+0x42e0] ;  /* 0x0042e00001187983 */ /* 0x000ee20000100800 */
[----:B------:R-:W-:Y:S01]  /*1eac0*/  @!P5 IMAD.MOV R113, RZ, RZ, -R113 ;  /* 0x000000ffff71d224 */ /* 0x000fe200078e0a71 */
[C---:B------:R-:W-:Y:S02]  /*1ead0*/  SEL R40, R251.reuse, R85, !P0 ;  /* 0x00000055fb287207 */ /* 0x040fe40004000000 */
[C---:B------:R-:W-:Y:S02]  /*1eae0*/  SEL R67, R251.reuse, R92, !P0 ;  /* 0x0000005cfb437207 */ /* 0x040fe40004000000 */
[C---:B------:R-:W-:Y:S01]  /*1eaf0*/  SEL R37, R251.reuse, R103, !P0 ;  /* 0x00000067fb257207 */ /* 0x040fe20004000000 */
[----:B------:R-:W-:Y:S01]  /*1eb00*/  IMAD R84, R84, UR37, RZ ;  /* 0x0000002554547c24 */ /* 0x000fe2000f8e02ff */
[----:B------:R-:W-:Y:S01]  /*1eb10*/  SEL R113, R251, R113, !P0 ;  /* 0x00000071fb717207 */ /* 0x000fe20004000000 */
[----:B------:R-:W1:Y:S04]  /*1eb20*/  LDCU UR57, c[0x0][0x3b0] ;  /* 0x00007600ff3977ac */ /* 0x000e680008000800 */
[----:B--2---:R-:W-:Y:S01]  /*1eb30*/  IMAD R18, R113, UR59, RZ ;  /* 0x0000003b71127c24 */ /* 0x004fe2000f8e02ff */
[----:B------:R-:W-:-:S02]  /*1eb40*/  ISETP.GT.U32.AND P4, PT, R249, R114, PT ;  /* 0x00000072f900720c */ /* 0x000fc40003f84070 */
[----:B------:R-:W-:Y:S01]  /*1eb50*/  ISETP.GT.U32.AND P1, PT, R249, R122, PT ;  /* 0x0000007af900720c */ /* 0x000fe20003f24070 */
[----:B------:R-:W-:Y:S01]  /*1eb60*/  @!P3 IMAD.IADD R131, R131, 0x1, -R249 ;  /* 0x000000018383b824 */ /* 0x000fe200078e0af9 */
[----:B------:R-:W-:Y:S01]  /*1eb70*/  ISETP.GE.AND P5, PT, R23, RZ, PT ;  /* 0x000000ff1700720c */ /* 0x000fe20003fa6270 */
[----:B------:R2:W-:Y:S01]  /*1eb80*/  STL [R1+0x1578], R18 ;  /* 0x0015781201007387 */ /* 0x0005e20000100800 */
[----:B------:R-:W-:Y:S01]  /*1eb90*/  @!P2 IADD3 R139, PT, PT, R139, -R249, RZ ;  /* 0x800000f98b8ba210 */ /* 0x000fe20007ffe0ff */
[----:B------:R-:W1:Y:S02]  /*1eba0*/  LDCU UR59, c[0x0][0x3b0] ;  /* 0x00007600ff3b77ac */ /* 0x000e640008000800 */
[----:B------:R-:W2:Y:S01]  /*1ebb0*/  LDL R23, [R1+0x42dc] ;  /* 0x0042dc0001177983 */ /* 0x000ea20000100800 */
[C---:B------:R-:W-:Y:S02]  /*1ebc0*/  SEL R102, R251.reuse, R110, !P0 ;  /* 0x0000006efb667207 */ /* 0x040fe40004000000 */
[----:B------:R-:W-:-:S02]  /*1ebd0*/  SEL R65, R251, R104, !P0 ;  /* 0x00000068fb417207 */ /* 0x000fc40004000000 */
[C---:B------:R-:W-:Y:S02]  /*1ebe0*/  SEL R36, R251.reuse, R109, !P0 ;  /* 0x0000006dfb247207 */ /* 0x040fe40004000000 */
[----:B------:R-:W-:Y:S01]  /*1ebf0*/  SEL R105, R251, R105, !P0 ;  /* 0x00000069fb697207 */ /* 0x000fe20004000000 */
[----:B------:R-:W-:Y:S01]  /*1ec00*/  IMAD R45, R45, UR18, RZ ;  /* 0x000000122d2d7c24 */ /* 0x000fe2000f8e02ff */
[----:B------:R-:W-:Y:S01]  /*1ec10*/  @!P4 IADD3 R114, PT, PT, R114, -R249, RZ ;  /* 0x800000f97272c210 */ /* 0x000fe20007ffe0ff */
[----:B------:R-:W-:Y:S01]  /*1ec20*/  @!P1 IMAD.IADD R122, R122, 0x1, -R249 ;  /* 0x000000017a7a9824 */ /* 0x000fe200078e0af9 */
[C---:B------:R-:W-:Y:S01]  /*1ec30*/  ISETP.GT.U32.AND P3, PT, R249.reuse, R134, PT ;  /* 0x00000086f900720c */ /* 0x040fe20003f64070 */
[----:B------:R-:W-:Y:S01]  /*1ec40*/  IMAD R42, R42, UR24, RZ ;  /* 0x000000182a2a7c24 */ /* 0x000fe2000f8e02ff */
[----:B------:R-:W-:Y:S01]  /*1ec50*/  ISETP.GT.U32.AND P2, PT, R249, R142, PT ;  /* 0x0000008ef900720c */ /* 0x000fe20003f44070 */
[----:B------:R-:W-:Y:S01]  /*1ec60*/  @!P5 IMAD.MOV R114, RZ, RZ, -R114 ;  /* 0x000000ffff72d224 */ /* 0x000fe200078e0a72 */
[----:B------:R-:W1:Y:S01]  /*1ec70*/  LDCU UR18, c[0x0][0x3b0] ;  /* 0x00007600ff1277ac */ /* 0x000e620008000800 */
[----:B------:R-:W-:-:S02]  /*1ec80*/  IMAD R40, R40, UR30, RZ ;  /* 0x0000001e28287c24 */ /* 0x000fc4000f8e02ff */
[----:B------:R-:W-:Y:S01]  /*1ec90*/  IMAD R39, R39, UR35, RZ ;  /* 0x0000002327277c24 */ /* 0x000fe2000f8e02ff */
[----:B------:R-:W1:Y:S01]  /*1eca0*/  LDCU UR37, c[0x0][0x3b0] ;  /* 0x00007600ff2577ac */ /* 0x000e620008000800 */
[----:B----4-:R-:W-:Y:S02]  /*1ecb0*/  ISETP.GE.AND P4, PT, R22, RZ, PT ;  /* 0x000000ff1600720c */ /* 0x010fe40003f86270 */
[----:B------:R-:W-:Y:S01]  /*1ecc0*/  ISETP.GT.U32.AND P1, PT, R249, R128, PT ;  /* 0x00000080f900720c */ /* 0x000fe20003f24070 */
[----:B------:R-:W4:Y:S01]  /*1ecd0*/  LDL R22, [R1+0x42d8] ;  /* 0x0042d80001167983 */ /* 0x000f220000100800 */
[----:B------:R-:W-:Y:S02]  /*1ece0*/  @!P3 IADD3 R134, PT, PT, R134, -R249, RZ ;  /* 0x800000f98686b210 */ /* 0x000fe40007ffe0ff */
[--C-:B------:R-:W-:Y:S01]  /*1ecf0*/  @!P2 IMAD.IADD R142, R142, 0x1, -R249.reuse ;  /* 0x000000018e8ea824 */ /* 0x100fe200078e0af9 */
[----:B------:R-:W1:Y:S01]  /*1ed00*/  LDCU UR24, c[0x0][0x3b0] ;  /* 0x00007600ff1877ac */ /* 0x000e620008000800 */
[----:B---3--:R-:W-:Y:S01]  /*1ed10*/  ISETP.GE.AND P5, PT, R21, RZ, PT ;  /* 0x000000ff1500720c */ /* 0x008fe20003fa6270 */
[----:B------:R-:W-:Y:S01]  /*1ed20*/  IMAD R38, R38, UR44, RZ ;  /* 0x0000002c26267c24 */ /* 0x000fe2000f8e02ff */
[----:B------:R-:W3:Y:S05]  /*1ed30*/  LDL R21, [R1+0x42d4] ;  /* 0x0042d40001157983 */ /* 0x000eea0000100800 */
[--C-:B------:R-:W-:Y:S01]  /*1ed40*/  @!P1 IMAD.IADD R128, R128, 0x1, -R249.reuse ;  /* 0x0000000180809824 */ /* 0x100fe200078e0af9 */
[----:B------:R-:W-:Y:S01]  /*1ed50*/  ISETP.GT.U32.AND P1, PT, R249, R130, PT ;  /* 0x00000082f900720c */ /* 0x000fe20003f24070 */
[----:B------:R-:W-:Y:S01]  /*1ed60*/  IMAD R37, R37, UR49, RZ ;  /* 0x0000003125257c24 */ /* 0x000fe2000f8e02ff */
[C---:B------:R-:W-:Y:S01]  /*1ed70*/  ISETP.GT.U32.AND P3, PT, R249.reuse, R136, PT ;  /* 0x00000088f900720c */ /* 0x040fe20003f64070 */
[----:B------:R-:W-:Y:S01]  /*1ed80*/  IMAD R36, R36, UR55, RZ ;  /* 0x0000003724247c24 */ /* 0x000fe2000f8e02ff */
[----:B------:R-:W-:Y:S01]  /*1ed90*/  ISETP.GT.U32.AND P2, PT, R249, R144, PT ;  /* 0x00000090f900720c */ /* 0x000fe20003f44070 */
[----:B------:R-:W1:Y:S01]  /*1eda0*/  LDCU UR35, c[0x0][0x3b0] ;  /* 0x00007600ff2377ac */ /* 0x000e620008000800 */
[----:B------:R-:W-:Y:S01]  /*1edb0*/  SEL R35, R251, R114, !P0 ;  /* 0x00000072fb237207 */ /* 0x000fe20004000000 */
[----:B------:R-:W1:Y:S06]  /*1edc0*/  LDCU UR49, c[0x0][0x3b0] ;  /* 0x00007600ff3177ac */ /* 0x000e6c0008000800 */
[--C-:B------:R-:W-:Y:S01]  /*1edd0*/  @!P1 IMAD.IADD R130, R130, 0x1, -R249.reuse ;  /* 0x0000000182829824 */ /* 0x100fe200078e0af9 */
[----:B------:R-:W-:Y:S01]  /*1ede0*/  ISETP.GT.U32.AND P1, PT, R249, R133, PT ;  /* 0x00000085f900720c */ /* 0x000fe20003f24070 */
[----:B------:R-:W1:Y:S01]  /*1edf0*/  LDCU UR55, c[0x0][0x3b0] ;  /* 0x00007600ff3777ac */ /* 0x000e620008000800 */
[----:B------:R-:W-:Y:S01]  /*1ee00*/  IMAD R69, R69, UR25, RZ ;  /* 0x0000001945457c24 */ /* 0x000fe2000f8e02ff */
[----:B------:R-:W-:Y:S01]  /*1ee10*/  @!P3 IADD3 R136, PT, PT, R136, -R249, RZ ;  /* 0x800000f98888b210 */ /* 0x000fe20007ffe0ff */
[----:B------:R-:W-:Y:S01]  /*1ee20*/  IMAD R67, R67, UR36, RZ ;  /* 0x0000002443437c24 */ /* 0x000fe2000f8e02ff */
[----:B------:R-:W1:Y:S01]  /*1ee30*/  LDCU UR30, c[0x0][0x3b0] ;  /* 0x00007600ff1e77ac */ /* 0x000e620008000800 */
[----:B------:R-:W-:Y:S01]  /*1ee40*/  IMAD R65, R65, UR50, RZ ;  /* 0x0000003241417c24 */ /* 0x000fe2000f8e02ff */
[----:B------:R-:W1:Y:S06]  /*1ee50*/  LDCU UR44, c[0x0][0x3b0] ;  /* 0x00007600ff2c77ac */ /* 0x000e6c0008000800 */
[--C-:B------:R-:W-:Y:S01]  /*1ee60*/  @!P1 IMAD.IADD R133, R133, 0x1, -R249.reuse ;  /* 0x0000000185859824 */ /* 0x100fe200078e0af9 */
[C---:B------:R-:W-:Y:S01]  /*1ee70*/  ISETP.GT.U32.AND P1, PT, R249.reuse, R135, PT ;  /* 0x00000087f900720c */ /* 0x040fe20003f24070 */
[----:B------:R-:W-:Y:S01]  /*1ee80*/  @!P2 IMAD.IADD R144, R144, 0x1, -R249 ;  /* 0x000000019090a824 */ /* 0x000fe200078e0af9 */
[----:B------:R-:W-:Y:S01]  /*1ee90*/  ISETP.GT.U32.AND P3, PT, R249, R138, PT ;  /* 0x0000008af900720c */ /* 0x000fe20003f64070 */
[----:B------:R-:W-:Y:S01]  /*1eea0*/  IMAD R35, R35, UR60, RZ ;  /* 0x0000003c23237c24 */ /* 0x000fe2000f8e02ff */
[----:B------:R-:W1:Y:S01]  /*1eeb0*/  LDCU UR36, c[0x0][0x3b0] ;  /* 0x00007600ff2477ac */ /* 0x000e620008000800 */
[----:B------:R-:W1:Y:S01]  /*1eec0*/  LDCU UR50, c[0x0][0x3b0] ;  /* 0x00007600ff3277ac */ /* 0x000e620008000800 */
[----:B------:R-:W-:-:S02]  /*1eed0*/  IMAD R102, R102, UR56, RZ ;  /* 0x0000003866667c24 */ /* 0x000fc4000f8e02ff */
[----:B------:R-:W-:Y:S01]  /*1eee0*/  IMAD R105, R105, UR51, RZ ;  /* 0x0000003369697c24 */ /* 0x000fe2000f8e02ff */
[----:B------:R-:W1:Y:S04]  /*1eef0*/  LDCU UR25, c[0x0][0x3b0] ;  /* 0x00007600ff1977ac */ /* 0x000e680008000800 */
[----:B------:R-:W-:Y:S02]  /*1ef00*/  @!P1 IADD3 R135, PT, PT, R135, -R249, RZ ;  /* 0x800000f987879210 */ /* 0x000fe40007ffe0ff */
[C---:B------:R-:W-:Y:S01]  /*1ef10*/  ISETP.GT.U32.AND P1, PT, R249.reuse, R137, PT ;  /* 0x00000089f900720c */ /* 0x040fe20003f24070 */
[----:B------:R-:W-:Y:S01]  /*1ef20*/  @!P3 IMAD.IADD R138, R138, 0x1, -R249 ;  /* 0x000000018a8ab824 */ /* 0x000fe200078e0af9 */
[----:B------:R-:W-:Y:S01]  /*1ef30*/  ISETP.GT.U32.AND P2, PT, R249, R146, PT ;  /* 0x00000092f900720c */ /* 0x000fe20003f44070 */
[----:B------:R-:W1:Y:S01]  /*1ef40*/  LDCU UR60, c[0x0][0x3b0] ;  /* 0x00007600ff3c77ac */ /* 0x000e620008000800 */
[----:B------:R-:W1:Y:S01]  /*1ef50*/  LDCU UR56, c[0x0][0x3b0] ;  /* 0x00007600ff3877ac */ /* 0x000e620008000800 */
[----:B------:R-:W1:Y:S08]  /*1ef60*/  LDCU UR51, c[0x0][0x3b0] ;  /* 0x00007600ff3377ac */ /* 0x000e700008000800 */
[----:B------:R-:W-:-:S02]  /*1ef70*/  @!P1 IADD3 R137, PT, PT, R137, -R249, RZ ;  /* 0x800000f989899210 */ /* 0x000fc40007ffe0ff */
[----:B------:R-:W-:-:S13]  /*1ef80*/  ISETP.GT.U32.AND P1, PT, R249, R140, PT ;  /* 0x0000008cf900720c */ /* 0x000fda0003f24070 */
[----:B------:R-:W-:Y:S01]  /*1ef90*/  @!P1 IMAD.IADD R140, R140, 0x1, -R249 ;  /* 0x000000018c8c9824 */ /* 0x000fe200078e0af9 */
[----:B------:R-:W-:-:S13]  /*1efa0*/  ISETP.GT.U32.AND P1, PT, R249, R115, PT ;  /* 0x00000073f900720c */ /* 0x000fda0003f24070 */
[----:B------:R-:W-:Y:S01]  /*1efb0*/  @!P1 IMAD.IADD R115, R115, 0x1, -R249 ;  /* 0x0000000173739824 */ /* 0x000fe200078e0af9 */
[----:B------:R-:W-:-:S13]  /*1efc0*/  ISETP.GT.U32.AND P1, PT, R249, R116, PT ;  /* 0x00000074f900720c */ /* 0x000fda0003f24070 */
[----:B------:R-:W-:Y:S01]  /*1efd0*/  @!P1 IMAD.IADD R116, R116, 0x1, -R249 ;  /* 0x0000000174749824 */ /* 0x000fe200078e0af9 */
[----:B------:R-:W-:-:S03]  /*1efe0*/  ISETP.GT.U32.AND P1, PT, R249, R117, PT ;  /* 0x00000075f900720c */ /* 0x000fc60003f24070 */
[----:B------:R-:W-:-:S10]  /*1eff0*/  @!P5 IMAD.MOV R116, RZ, RZ, -R116 ;  /* 0x000000ffff74d224 */ /* 0x000fd400078e0a74 */
[----:B------:R-:W-:Y:S02]  /*1f000*/  @!P1 IADD3 R117, PT, PT, R117, -R249, RZ ;  /* 0x800000f975759210 */ /* 0x000fe40007ffe0ff */
[----:B------:R-:W-:Y:S02]  /*1f010*/  ISETP.GT.U32.AND P1, PT, R249, R118, PT ;  /* 0x00000076f900720c */ /* 0x000fe40003f24070 */
[----:B------:R-:W-:Y:S02]  /*1f020*/  ISETP.GE.AND P5, PT, R24, RZ, PT ;  /* 0x000000ff1800720c */ /* 0x000fe40003fa6270 */
[----:B------:R-:W3:Y:S11]  /*1f030*/  LDL R24, [R1+0x42c4] ;  /* 0x0042c40001187983 */ /* 0x000ef60000100800 */
[----:B------:R-:W-:-:S04]  /*1f040*/  @!P5 IADD3 R117, PT, PT, -R117, RZ, RZ ;  /* 0x000000ff7575d210 */ /* 0x000fc80007ffe1ff */
[----:B------:R-:W-:-:S05]  /*1f050*/  SEL R117, R251, R117, !P0 ;  /* 0x00000075fb757207 */ /* 0x000fca0004000000 */
[----:B--2---:R-:W-:Y:S01]  /*1f060*/  IMAD R18, R117, UR63, RZ ;  /* 0x0000003f75127c24 */ /* 0x004fe2000f8e02ff */
[----:B------:R-:W-:Y:S01]  /*1f070*/  ISETP.GE.AND P5, PT, R23, RZ, PT ;  /* 0x000000ff1700720c */ /* 0x000fe20003fa6270 */
[----:B------:R-:W-:Y:S01]  /*1f080*/  @!P1 IMAD.IADD R118, R118, 0x1, -R249 ;  /* 0x0000000176769824 */ /* 0x000fe200078e0af9 */
[----:B------:R-:W-:Y:S01]  /*1f090*/  ISETP.GT.U32.AND P3, PT, R249, R141, PT ;  /* 0x0000008df900720c */ /* 0x000fe20003f64070 */
[----:B------:R-:W-:Y:S01]  /*1f0a0*/  IMAD R248, R248, UR45, RZ ;  /* 0x0000002df8f87c24 */ /* 0x000fe2000f8e02ff */
[----:B------:R2:W-:Y:S01]  /*1f0b0*/  STL [R1+0x1130], R18 ;  /* 0x0011301201007387 */ /* 0x0005e20000100800 */
[----:B------:R-:W-:Y:S01]  /*1f0c0*/  @!P2 IADD3 R146, PT, PT, R146, -R249, RZ ;  /* 0x800000f99292a210 */ /* 0x000fe20007ffe0ff */
[----:B------:R-:W1:Y:S02]  /*1f0d0*/  LDCU UR45, c[0x0][0x3b0] ;  /* 0x00007600ff2d77ac */ /* 0x000e640008000800 */
[----:B------:R-:W3:Y:S01]  /*1f0e0*/  LDL R23, [R1+0x42c0] ;  /* 0x0042c00001177983 */ /* 0x000ee20000100800 */
[----:B------:R-:W-:Y:S01]  /*1f0f0*/  MOV R62, R115 ;  /* 0x00000073003e7202 */ /* 0x000fe20000000f00 */
[----:B------:R-:W1:Y:S03]  /*1f100*/  LDCU UR63, c[0x0][0x3b0] ;  /* 0x00007600ff3f77ac */ /* 0x000e660008000800 */
[----:B------:R-:W-:-:S05]  /*1f110*/  @!P5 IMAD.MOV R118, RZ, RZ, -R118 ;  /* 0x000000ffff76d224 */ /* 0x000fca00078e0a76 */
[----:B------:R-:W-:-:S05]  /*1f120*/  SEL R118, R251, R118, !P0 ;  /* 0x00000076fb767207 */ /* 0x000fca0004000000 */
[----:B--2---:R-:W-:Y:S01]  /*1f130*/  IMAD R18, R118, UR64, RZ ;  /* 0x0000004076127c24 */ /* 0x004fe2000f8e02ff */
[----:B----4-:R-:W-:Y:S01]  /*1f140*/  ISETP.GE.AND P1, PT, R22, RZ, PT ;  /* 0x000000ff1600720c */ /* 0x010fe20003f26270 */
[----:B------:R-:W2:Y:S01]  /*1f150*/  LDCU UR64, c[0x0][0x3b0] ;  /* 0x00007600ff4077ac */ /* 0x000ea20008000800 */
[----:B------:R-:W4:Y:S04]  /*1f160*/  LDL R22, [R1+0x42bc] ;  /* 0x0042bc0001167983 */ /* 0x000f280000100800 */
[----:B------:R1:W-:Y:S01]  /*1f170*/  STL [R1+0x12dc], R18 ;  /* 0x0012dc1201007387 */ /* 0x0003e20000100800 */
[----:B---3--:R-:W-:-:S03]  /*1f180*/  ISETP.GE.AND P5, PT, R21, RZ, PT ;  /* 0x000000ff1500720c */ /* 0x008fc60003fa6270 */
[----:B------:R-:W3:Y:S01]  /*1f190*/  LDL R21, [R1+0x42b8] ;  /* 0x0042b80001157983 */ /* 0x000ee20000100800 */
[----:B------:R-:W-:Y:S02]  /*1f1a0*/  @!P3 IADD3 R141, PT, PT, R141, -R249, RZ ;  /* 0x800000f98d8db210 */ /* 0x000fe40007ffe0ff */
[----:B------:R-:W-:-:S13]  /*1f1b0*/  ISETP.GT.U32.AND P3, PT, R249, R143, PT ;  /* 0x0000008ff900720c */ /* 0x000fda0003f64070 */
[----:B------:R-:W-:Y:S01]  /*1f1c0*/  @!P3 IMAD.IADD R143, R143, 0x1, -R249 ;  /* 0x000000018f8fb824 */ /* 0x000fe200078e0af9 */
[----:B------:R-:W-:-:S13]  /*1f1d0*/  ISETP.GT.U32.AND P3, PT, R249, R145, PT ;  /* 0x00000091f900720c */ /* 0x000fda0003f64070 */
[----:B------:R-:W-:Y:S01]  /*1f1e0*/  @!P3 IMAD.IADD R145, R145, 0x1, -R249 ;  /* 0x000000019191b824 */ /* 0x000fe200078e0af9 */
[----:B------:R-:W-:-:S13]  /*1f1f0*/  ISETP.GT.U32.AND P3, PT, R249, R148, PT ;  /* 0x00000094f900720c */ /* 0x000fda0003f64070 */
[----:B------:R-:W-:Y:S01]  /*1f200*/  @!P3 IMAD.IADD R148, R148, 0x1, -R249 ;  /* 0x000000019494b824 */ /* 0x000fe200078e0af9 */
[----:B------:R-:W-:-:S13]  /*1f210*/  ISETP.GT.U32.AND P3, PT, R249, R119, PT ;  /* 0x00000077f900720c */ /* 0x000fda0003f64070 */
[----:B------:R-:W-:Y:S02]  /*1f220*/  @!P3 IADD3 R119, PT, PT, R119, -R249, RZ ;  /* 0x800000f97777b210 */ /* 0x000fe40007ffe0ff */
[----:B------:R-:W-:-:S03]  /*1f230*/  ISETP.GT.U32.AND P3, PT, R249, R120, PT ;  /* 0x00000078f900720c */ /* 0x000fc60003f64070 */
[----:B------:R-:W-:-:S05]  /*1f240*/  @!P1 IMAD.MOV R119, RZ, RZ, -R119 ;  /* 0x000000ffff779224 */ /* 0x000fca00078e0a77 */
[----:B------:R-:W-:-:S05]  /*1f250*/  SEL R119, R251, R119, !P0 ;  /* 0x00000077fb777207 */ /* 0x000fca0004000000 */
[--C-:B------:R-:W-:Y:S02]  /*1f260*/  @!P3 IMAD.IADD R120, R120, 0x1, -R249.reuse ;  /* 0x000000017878b824 */ /* 0x100fe400078e0af9 */
[----:B-1----:R-:W-:Y:S01]  /*1f270*/  IMAD R18, R119, UR65, RZ ;  /* 0x0000004177127c24 */ /* 0x002fe2000f8e02ff */
[C---:B------:R-:W-:Y:S01]  /*1f280*/  ISETP.GT.U32.AND P3, PT, R249.reuse, R121, PT ;  /* 0x00000079f900720c */ /* 0x040fe20003f64070 */
[----:B------:R-:W-:Y:S01]  /*1f290*/  @!P5 IMAD.MOV R120, RZ, RZ, -R120 ;  /* 0x000000ffff78d224 */ /* 0x000fe200078e0a78 */
[----:B------:R-:W-:Y:S01]  /*1f2a0*/  ISETP.GT.U32.AND P2, PT, R249, R149, PT ;  /* 0x00000095f900720c */ /* 0x000fe20003f44070 */
[----:B------:R-:W1:Y:S01]  /*1f2b0*/  LDCU UR65, c[0x0][0x3b0] ;  /* 0x00007600ff4177ac */ /* 0x000e620008000800 */
[----:B------:R1:W-:Y:S09]  /*1f2c0*/  STL [R1+0x1538], R18 ;  /* 0x0015381201007387 */ /* 0x0003f20000100800 */
[----:B------:R-:W-:Y:S01]  /*1f2d0*/  @!P3 IMAD.IADD R121, R121, 0x1, -R249 ;  /* 0x000000017979b824 */ /* 0x000fe200078e0af9 */
[----:B------:R-:W-:-:S13]  /*1f2e0*/  ISETP.GT.U32.AND P3, PT, R249, R122, PT ;  /* 0x0000007af900720c */ /* 0x000fda0003f64070 */
[----:B------:R-:W-:Y:S02]  /*1f2f0*/  @!P3 IADD3 R122, PT, PT, R122, -R249, RZ ;  /* 0x800000f97a7ab210 */ /* 0x000fe40007ffe0ff */
[----:B------:R-:W-:Y:S02]  /*1f300*/  ISETP.GE.AND P5, PT, R24, RZ, PT ;  /* 0x000000ff1800720c */ /* 0x000fe40003fa6270 */
[----:B------:R-:W2:Y:S11]  /*1f310*/  LDL R24, [R1+0x42b4] ;  /* 0x0042b40001187983 */ /* 0x000eb60000100800 */
[----:B------:R-:W-:Y:S01]  /*1f320*/  @!P5 IMAD.MOV R121, RZ, RZ, -R121 ;  /* 0x000000ffff79d224 */ /* 0x000fe200078e0a79 */
[----:B------:R-:W-:-:S02]  /*1f330*/  ISETP.GE.AND P5, PT, R23, RZ, PT ;  /* 0x000000ff1700720c */ /* 0x000fc40003fa6270 */
[----:B------:R-:W2:Y:S11]  /*1f340*/  LDL R23, [R1+0x42b0] ;  /* 0x0042b00001177983 */ /* 0x000eb60000100800 */
[----:B------:R-:W-:-:S05]  /*1f350*/  @!P5 IMAD.MOV R122, RZ, RZ, -R122 ;  /* 0x000000ffff7ad224 */ /* 0x000fca00078e0a7a */
[----:B------:R-:W-:-:S05]  /*1f360*/  SEL R122, R251, R122, !P0 ;  /* 0x0000007afb7a7207 */ /* 0x000fca0004000000 */
[----:B------:R-:W-:Y:S01]  /*1f370*/  IMAD R19, R122, UR70, RZ ;  /* 0x000000467a137c24 */ /* 0x000fe2000f8e02ff */
[----:B----4-:R-:W-:Y:S01]  /*1f380*/  ISETP.GE.AND P3, PT, R22, RZ, PT ;  /* 0x000000ff1600720c */ /* 0x010fe20003f66270 */
[----:B------:R-:W-:Y:S01]  /*1f390*/  @!P2 IMAD.IADD R149, R149, 0x1, -R249 ;  /* 0x000000019595a824 */ /* 0x000fe200078e0af9 */
[----:B------:R-:W4:Y:S01]  /*1f3a0*/  LDL R22, [R1+0x42a4] ;  /* 0x0042a40001167983 */ /* 0x000f220000100800 */
[----:B------:R-:W-:Y:S01]  /*1f3b0*/  @!P4 IADD3 R62, PT, PT, -R62, RZ, RZ ;  /* 0x000000ff3e3ec210 */ /* 0x000fe20007ffe1ff */
[----:B------:R-:W1:Y:S02]  /*1f3c0*/  LDCU UR70, c[0x0][0x3b0] ;  /* 0x00007600ff4677ac */ /* 0x000e640008000800 */
[----:B------:R-:W-:Y:S01]  /*1f3d0*/  STL [R1+0x111c], R19 ;  /* 0x00111c1301007387 */ /* 0x000fe20000100800 */
[----:B---3--:R-:W-:-:S03]  /*1f3e0*/  ISETP.GE.AND P5, PT, R21, RZ, PT ;  /* 0x000000ff1500720c */ /* 0x008fc60003fa6270 */
[----:B------:R-:W3:Y:S01]  /*1f3f0*/  LDL R21, [R1+0x42a0] ;  /* 0x0042a00001157983 */ /* 0x000ee20000100800 */
        /* <DEDUP_REMOVED lines=8> */
[----:B------:R-:W-:-:S04]  /*1f480*/  ISETP.GT.U32.AND P2, PT, R249, R128, PT ;  /* 0x00000080f900720c */ /* 0x000fc80003f44070 */
[----:B-1----:R-:W-:-:S04]  /*1f490*/  MOV R18, R123 ;  /* 0x0000007b00127202 */ /* 0x002fc80000000f00 */
[----:B------:R-:W-:-:S05]  /*1f4a0*/  @!P3 IADD3 R18, PT, PT, -R18, RZ, RZ ;  /* 0x000000ff1212b210 */ /* 0x000fca0007ffe1ff */
[----:B------:R-:W-:Y:S01]  /*1f4b0*/  @!P2 IMAD.IADD R128, R128, 0x1, -R249 ;  /* 0x000000018080a824 */ /* 0x000fe200078e0af9 */
[----:B------:R-:W-:-:S03]  /*1f4c0*/  SEL R18, R251, R18, !P0 ;  /* 0x00000012fb127207 */ /* 0x000fc60004000000 */
[----:B------:R-:W-:Y:S02]  /*1f4d0*/  @!P5 IMAD.MOV R128, RZ, RZ, -R128 ;  /* 0x000000ffff80d224 */ /* 0x000fe400078e0a80 */
[----:B------:R-:W-:Y:S01]  /*1f4e0*/  IMAD R18, R18, UR67, RZ ;  /* 0x0000004312127c24 */ /* 0x000fe2000f8e02ff */
[----:B------:R-:W-:Y:S01]  /*1f4f0*/  ISETP.GT.U32.AND P2, PT, R249, R129, PT ;  /* 0x00000081f900720c */ /* 0x000fe20003f44070 */
[----:B------:R-:W1:Y:S01]  /*1f500*/  LDCU UR67, c[0x0][0x3b0] ;  /* 0x00007600ff4377ac */ /* 0x000e620008000800 */
[----:B------:R-:W-:Y:S02]  /*1f510*/  SEL R128, R251, R128, !P0 ;  /* 0x00000080fb807207 */ /* 0x000fe40004000000 */
[----:B------:R1:W-:Y:S03]  /*1f520*/  STL [R1+0x12d8], R18 ;  /* 0x0012d81201007387 */ /* 0x0003e60000100800 */
[----:B-1----:R-:W-:-:S06]  /*1f530*/  IMAD R18, R128, UR68, RZ ;  /* 0x0000004480127c24 */ /* 0x002fcc000f8e02ff */
[----:B------:R-:W-:Y:S01]  /*1f540*/  @!P2 IADD3 R129, PT, PT, R129, -R249, RZ ;  /* 0x800000f98181a210 */ /* 0x000fe20007ffe0ff */
[----:B------:R-:W1:Y:S01]  /*1f550*/  LDCU UR68, c[0x0][0x3b0] ;  /* 0x00007600ff4477ac */ /* 0x000e620008000800 */
[----:B------:R1:W-:Y:S01]  /*1f560*/  STL [R1+0x1534], R18 ;  /* 0x0015341201007387 */ /* 0x0003e20000100800 */
[----:B------:R-:W-:Y:S02]  /*1f570*/  ISETP.GT.U32.AND P2, PT, R249, R130, PT ;  /* 0x00000082f900720c */ /* 0x000fe40003f44070 */
[----:B--2---:R-:W-:Y:S02]  /*1f580*/  ISETP.GE.AND P5, PT, R24, RZ, PT ;  /* 0x000000ff1800720c */ /* 0x004fe40003fa6270 */
[----:B------:R-:W2:Y:S11]  /*1f590*/  LDL R24, [R1+0x429c] ;  /* 0x00429c0001187983 */ /* 0x000eb60000100800 */
[----:B------:R-:W-:Y:S01]  /*1f5a0*/  @!P5 IADD3 R129, PT, PT, -R129, RZ, RZ ;  /* 0x000000ff8181d210 */ /* 0x000fe20007ffe1ff */
[----:B------:R-:W-:Y:S01]  /*1f5b0*/  @!P2 IMAD.IADD R130, R130, 0x1, -R249 ;  /* 0x000000018282a824 */ /* 0x000fe200078e0af9 */
[----:B------:R-:W-:-:S02]  /*1f5c0*/  ISETP.GE.AND P5, PT, R23, RZ, PT ;  /* 0x000000ff1700720c */ /* 0x000fc40003fa6270 */
[----:B------:R-:W2:Y:S11]  /*1f5d0*/  LDL R23, [R1+0x4298] ;  /* 0x0042980001177983 */ /* 0x000eb60000100800 */
[----:B------:R-:W-:-:S02]  /*1f5e0*/  @!P5 IADD3 R130, PT, PT, -R130, RZ, RZ ;  /* 0x000000ff8282d210 */ /* 0x000fc40007ffe1ff */
[----:B----4-:R-:W-:Y:S02]  /*1f5f0*/  ISETP.GE.AND P2, PT, R22, RZ, PT ;  /* 0x000000ff1600720c */ /* 0x010fe40003f46270 */
[----:B------:R-:W4:Y:S01]  /*1f600*/  LDL R22, [R1+0x4294] ;  /* 0x0042940001167983 */ /* 0x000f220000100800 */
[----:B---3--:R-:W-:-:S03]  /*1f610*/  ISETP.GE.AND P5, PT, R21, RZ, PT ;  /* 0x000000ff1500720c */ /* 0x008fc60003fa6270 */
[----:B------:R-:W3:Y:S01]  /*1f620*/  LDL R21, [R1+0x428c] ;  /* 0x00428c0001157983 */ /* 0x000ee20000100800 */
        /* <DEDUP_REMOVED lines=18> */
[----:B------:R-:W-:-:S13]  /*1f750*/  ISETP.GT.U32.AND P4, PT, R249, R132, PT ;  /* 0x00000084f900720c */ /* 0x000fda0003f84070 */
[----:B------:R-:W-:Y:S02]  /*1f760*/  @!P4 IADD3 R132, PT, PT, R132, -R249, RZ ;  /* 0x800000f98484c210 */ /* 0x000fe40007ffe0ff */
[----:B------:R-:W-:Y:S02]  /*1f770*/  ISETP.GT.U32.AND P4, PT, R249, R133, PT ;  /* 0x00000085f900720c */ /* 0x000fe40003f84070 */
[----:B------:R-:W-:Y:S02]  /*1f780*/  @!P5 IADD3 R132, PT, PT, -R132, RZ, RZ ;  /* 0x000000ff8484d210 */ /* 0x000fe40007ffe1ff */
[----:B--2---:R-:W-:Y:S02]  /*1f790*/  ISETP.GE.AND P5, PT, R24, RZ, PT ;  /* 0x000000ff1800720c */ /* 0x004fe40003fa6270 */
[----:B------:R-:W-:-:S05]  /*1f7a0*/  SEL R132, R251, R132, !P0 ;  /* 0x00000084fb847207 */ /* 0x000fca0004000000 */
[----:B-1----:R-:W-:Y:S01]  /*1f7b0*/  IMAD R18, R132, UR73, RZ ;  /* 0x0000004984127c24 */ /* 0x002fe2000f8e02ff */
[----:B------:R-:W-:Y:S01]  /*1f7c0*/  ISETP.GT.U32.AND P1, PT, R249, R155, PT ;  /* 0x0000009bf900720c */ /* 0x000fe20003f24070 */
[----:B------:R-:W-:Y:S01]  /*1f7d0*/  @!P4 IMAD.IADD R133, R133, 0x1, -R249 ;  /* 0x000000018585c824 */ /* 0x000fe200078e0af9 */
[----:B------:R-:W-:Y:S01]  /*1f7e0*/  ISETP.GT.U32.AND P3, PT, R249, R163, PT ;  /* 0x000000a3f900720c */ /* 0x000fe20003f64070 */
[----:B------:R-:W-:Y:S01]  /*1f7f0*/  IMAD.MOV.U32 R97, RZ, RZ, R131 ;  /* 0x000000ffff617224 */ /* 0x000fe200078e0083 */
[----:B------:R1:W-:Y:S01]  /*1f800*/  STL [R1+0x10ec], R18 ;  /* 0x0010ec1201007387 */ /* 0x0003e20000100800 */
[----:B------:R-:W-:Y:S01]  /*1f810*/  @!P5 IMAD.MOV R133, RZ, RZ, -R133 ;  /* 0x000000ffff85d224 */ /* 0x000fe200078e0a85 */
[C---:B------:R-:W-:Y:S01]  /*1f820*/  SEL R98, R251.reuse, R121, !P0 ;  /* 0x00000079fb627207 */ /* 0x040fe20004000000 */
[----:B------:R-:W2:Y:S01]  /*1f830*/  LDCU UR73, c[0x0][0x3b0] ;  /* 0x00007600ff4977ac */ /* 0x000ea20008000800 */
[----:B------:R-:W2:Y:S02]  /*1f840*/  LDL R24, [R1+0x4284] ;  /* 0x0042840001187983 */ /* 0x000ea40000100800 */
[----:B------:R-:W-:-:S05]  /*1f850*/  SEL R133, R251, R133, !P0 ;  /* 0x00000085fb857207 */ /* 0x000fca0004000000 */
[----:B-1----:R-:W-:Y:S01]  /*1f860*/  IMAD R18, R133, UR74, RZ ;  /* 0x0000004a85127c24 */ /* 0x002fe2000f8e02ff */
[----:B------:R-:W-:Y:S02]  /*1f870*/  ISETP.GT.U32.AND P4, PT, R249, R134, PT ;  /* 0x00000086f900720c */ /* 0x000fe40003f84070 */
[----:B------:R-:W-:Y:S02]  /*1f880*/  ISETP.GE.AND P5, PT, R23, RZ, PT ;  /* 0x000000ff1700720c */ /* 0x000fe40003fa6270 */
[----:B------:R1:W-:Y:S01]  /*1f890*/  STL [R1+0x12bc], R18 ;  /* 0x0012bc1201007387 */ /* 0x0003e20000100800 */
[----:B------:R-:W-:Y:S01]  /*1f8a0*/  @!P1 IADD3 R155, PT, PT, R155, -R249, RZ ;  /* 0x800000f99b9b9210 */ /* 0x000fe20007ffe0ff */
[----:B------:R-:W-:Y:S01]  /*1f8b0*/  @!P3 IMAD.IADD R163, R163, 0x1, -R249 ;  /* 0x00000001a3a3b824 */ /* 0x000fe200078e0af9 */
[C---:B------:R-:W-:Y:S01]  /*1f8c0*/  SEL R99, R251.reuse, R116, !P0 ;  /* 0x00000074fb637207 */ /* 0x040fe20004000000 */
[----:B------:R-:W2:Y:S01]  /*1f8d0*/  LDL R23, [R1+0x4280] ;  /* 0x0042800001177983 */ /* 0x000ea20000100800 */
[----:B------:R-:W-:Y:S01]  /*1f8e0*/  @!P2 IMAD.MOV R97, RZ, RZ, -R97 ;  /* 0x000000ffff61a224 */ /* 0x000fe200078e0a61 */
[----:B------:R-:W-:Y:S01]  /*1f8f0*/  SEL R62, R251, R62, !P0 ;  /* 0x0000003efb3e7207 */ /* 0x000fe20004000000 */
[----:B------:R-:W-:Y:S01]  /*1f900*/  IMAD R98, R98, UR4, RZ ;  /* 0x0000000462627c24 */ /* 0x000fe2000f8e02ff */
[----:B------:R-:W1:Y:S01]  /*1f910*/  LDCU UR74, c[0x0][0x3b0] ;  /* 0x00007600ff4a77ac */ /* 0x000e620008000800 */
[----:B------:R-:W-:Y:S01]  /*1f920*/  @!P4 IMAD.IADD R134, R134, 0x1, -R249 ;  /* 0x000000018686c824 */ /* 0x000fe200078e0af9 */
[----:B------:R-:W-:-:S02]  /*1f930*/  ISETP.GT.U32.AND P1, PT, R249, R158, PT ;  /* 0x0000009ef900720c */ /* 0x000fc40003f24070 */
[C---:B------:R-:W-:Y:S01]  /*1f940*/  ISETP.GT.U32.AND P3, PT, R249.reuse, R166, PT ;  /* 0x000000a6f900720c */ /* 0x040fe20003f64070 */
[----:B------:R-:W-:Y:S01]  /*1f950*/  @!P5 IMAD.MOV R134, RZ, RZ, -R134 ;  /* 0x000000ffff86d224 */ /* 0x000fe200078e0a86 */
[----:B------:R-:W-:Y:S01]  /*1f960*/  ISETP.GT.U32.AND P2, PT, R249, R171, PT ;  /* 0x000000abf900720c */ /* 0x000fe20003f44070 */
[----:B------:R-:W1:Y:S01]  /*1f970*/  LDCU UR4, c[0x0][0x3b0] ;  /* 0x00007600ff0477ac */ /* 0x000e620008000800 */
[----:B----4-:R-:W-:Y:S02]  /*1f980*/  ISETP.GE.AND P4, PT, R22, RZ, PT ;  /* 0x000000ff1600720c */ /* 0x010fe40003f86270 */
[----:B------:R-:W4:Y:S01]  /*1f990*/  LDL R22, [R1+0x427c] ;  /* 0x00427c0001167983 */ /* 0x000f220000100800 */
[----:B---3--:R-:W-:-:S03]  /*1f9a0*/  ISETP.GE.AND P5, PT, R21, RZ, PT ;  /* 0x000000ff1500720c */ /* 0x008fc60003fa6270 */
[----:B------:R-:W3:Y:S01]  /*1f9b0*/  LDL R21, [R1+0x4278] ;  /* 0x0042780001157983 */ /* 0x000ee20000100800 */
        /* <DEDUP_REMOVED lines=13> */
[----:B------:R-:W-:Y:S02]  /*1fa90*/  ISETP.GT.U32.AND P1, PT, R249, R135, PT ;  /* 0x00000087f900720c */ /* 0x000fe40003f24070 */
[----:B------:R-:W-:-:S11]  /*1faa0*/  SEL R134, R251, R134, !P0 ;  /* 0x00000086fb867207 */ /* 0x000fd60004000000 */
[--C-:B------:R-:W-:Y:S01]  /*1fab0*/  @!P1 IMAD.IADD R135, R135, 0x1, -R249.reuse ;  /* 0x0000000187879824 */ /* 0x100fe200078e0af9 */
[----:B------:R-:W-:Y:S01]  /*1fac0*/  ISETP.GT.U32.AND P1, PT, R249, R136, PT ;  /* 0x00000088f900720c */ /* 0x000fe20003f24070 */
[----:B-1----:R-:W-:Y:S01]  /*1fad0*/  IMAD R18, R134, UR75, RZ ;  /* 0x0000004b86127c24 */ /* 0x002fe2000f8e02ff */
[----:B------:R-:W-:Y:S01]  /*1fae0*/  SEL R97, R251, R97, !P0 ;  /* 0x00000061fb617207 */ /* 0x000fe20004000000 */
[--C-:B------:R-:W-:Y:S02]  /*1faf0*/  @!P3 IMAD.IADD R166, R166, 0x1, -R249.reuse ;  /* 0x00000001a6a6b824 */ /* 0x100fe400078e0af9 */
[--C-:B------:R-:W-:Y:S01]  /*1fb00*/  @!P2 IMAD.IADD R171, R171, 0x1, -R249.reuse ;  /* 0x00000001ababa824 */ /* 0x100fe200078e0af9 */
[----:B------:R1:W-:Y:S07]  /*1fb10*/  STL [R1+0x1518], R18 ;  /* 0x0015181201007387 */ /* 0x0003ee0000100800 */
[----:B------:R-:W-:Y:S01]  /*1fb20*/  @!P1 IMAD.IADD R136, R136, 0x1, -R249 ;  /* 0x0000000188889824 */ /* 0x000fe200078e0af9 */
[C---:B------:R-:W-:Y:S01]  /*1fb30*/  ISETP.GT.U32.AND P1, PT, R249.reuse, R137, PT ;  /* 0x00000089f900720c */ /* 0x040fe20003f24070 */
[----:B------:R-:W-:Y:S01]  /*1fb40*/  IMAD R62, R62, UR61, RZ ;  /* 0x0000003d3e3e7c24 */ /* 0x000fe2000f8e02ff */
[C---:B------:R-:W-:Y:S01]  /*1fb50*/  ISETP.GT.U32.AND P3, PT, R249.reuse, R168, PT ;  /* 0x000000a8f900720c */ /* 0x040fe20003f64070 */
[----:B------:R-:W-:Y:S01]  /*1fb60*/  @!P5 IMAD.MOV R136, RZ, RZ, -R136 ;  /* 0x000000ffff88d224 */ /* 0x000fe200078e0a88 */
[----:B------:R-:W-:-:S02]  /*1fb70*/  ISETP.GT.U32.AND P2, PT, R249, R174, PT ;  /* 0x000000aef900720c */ /* 0x000fc40003f44070 */
[----:B------:R-:W-:Y:S01]  /*1fb80*/  @!P4 IADD3 R135, PT, PT, -R135, RZ, RZ ;  /* 0x000000ff8787c210 */ /* 0x000fe20007ffe1ff */
[----:B------:R-:W-:Y:S01]  /*1fb90*/  IMAD R97, R97, UR72, RZ ;  /* 0x0000004861617c24 */ /* 0x000fe2000f8e02ff */
[----:B------:R-:W1:Y:S01]  /*1fba0*/  LDCU UR61, c[0x0][0x3b0] ;  /* 0x00007600ff3d77ac */ /* 0x000e620008000800 */
[----:B------:R-:W-:Y:S01]  /*1fbb0*/  IMAD R99, R99, UR62, RZ ;  /* 0x0000003e63637c24 */ /* 0x000fe2000f8e02ff */
[C---:B------:R-:W-:Y:S02]  /*1fbc0*/  SEL R33, R251.reuse, R129, !P0 ;  /* 0x00000081fb217207 */ /* 0x040fe40004000000 */
[----:B------:R-:W-:Y:S01]  /*1fbd0*/  SEL R34, R251, R120, !P0 ;  /* 0x00000078fb227207 */ /* 0x000fe20004000000 */
[----:B------:R-:W1:Y:S01]  /*1fbe0*/  LDCU UR72, c[0x0][0x3b0] ;  /* 0x00007600ff4877ac */ /* 0x000e620008000800 */
[----:B------:R-:W-:Y:S02]  /*1fbf0*/  @!P1 IADD3 R137, PT, PT, R137, -R249, RZ ;  /* 0x800000f989899210 */ /* 0x000fe40007ffe0ff */
[----:B------:R-:W-:Y:S01]  /*1fc00*/  ISETP.GT.U32.AND P1, PT, R249, R138, PT ;  /* 0x0000008af900720c */ /* 0x000fe20003f24070 */
[----:B------:R-:W-:Y:S01]  /*1fc10*/  @!P3 IMAD.IADD R168, R168, 0x1, -R249 ;  /* 0x00000001a8a8b824 */ /* 0x000fe200078e0af9 */
[----:B------:R-:W-:Y:S01]  /*1fc20*/  SEL R60, R251, R130, !P0 ;  /* 0x00000082fb3c7207 */ /* 0x000fe20004000000 */
[----:B------:R-:W1:Y:S01]  /*1fc30*/  LDCU UR62, c[0x0][0x3b0] ;  /* 0x00007600ff3e77ac */ /* 0x000e620008000800 */
[----:B------:R-:W1:Y:S01]  /*1fc40*/  LDCU UR75, c[0x0][0x3b0] ;  /* 0x00007600ff4b77ac */ /* 0x000e620008000800 */
[----:B--2---:R-:W-:-:S02]  /*1fc50*/  ISETP.GE.AND P5, PT, R24, RZ, PT ;  /* 0x000000ff1800720c */ /* 0x004fc40003fa6270 */
[----:B------:R-:W2:Y:S06]  /*1fc60*/  LDL R24, [R1+0x4274] ;  /* 0x0042740001187983 */ /* 0x000eac0000100800 */
[----:B------:R-:W-:-:S05]  /*1fc70*/  @!P1 IMAD.IADD R138, R138, 0x1, -R249 ;  /* 0x000000018a8a9824 */ /* 0x000fca00078e0af9 */
[----:B------:R-:W-:Y:S02]  /*1fc80*/  @!P5 IADD3 R137, PT, PT, -R137, RZ, RZ ;  /* 0x000000ff8989d210 */ /* 0x000fe40007ffe1ff */
[----:B------:R-:W-:Y:S02]  /*1fc90*/  ISETP.GE.AND P5, PT, R23, RZ, PT ;  /* 0x000000ff1700720c */ /* 0x000fe40003fa6270 */
[----:B------:R-:W2:Y:S11]  /*1fca0*/  LDL R23, [R1+0x4270] ;  /* 0x0042700001177983 */ /* 0x000eb60000100800 */
[----:B------:R-:W-:-:S04]  /*1fcb0*/  @!P5 IADD3 R138, PT, PT, -R138, RZ, RZ ;  /* 0x000000ff8a8ad210 */ /* 0x000fc80007ffe1ff */
[----:B------:R-:W-:-:S05]  /*1fcc0*/  SEL R138, R251, R138, !P0 ;  /* 0x0000008afb8a7207 */ /* 0x000fca0004000000 */
[----:B------:R-:W-:Y:S01]  /*1fcd0*/  IMAD R19, R138, UR8, RZ ;  /* 0x000000088a137c24 */ /* 0x000fe2000f8e02ff */
[----:B----4-:R-:W-:Y:S02]  /*1fce0*/  ISETP.GE.AND P1, PT, R22, RZ, PT ;  /* 0x000000ff1600720c */ /* 0x010fe40003f26270 */
[----:B------:R-:W-:Y:S01]  /*1fcf0*/  @!P2 IADD3 R174, PT, PT, R174, -R249, RZ ;  /* 0x800000f9aeaea210 */ /* 0x000fe20007ffe0ff */
[----:B------:R-:W4:Y:S01]  /*1fd00*/  LDL R22, [R1+0x4264] ;  /* 0x0042640001167983 */ /* 0x000f220000100800 */
[C---:B------:R-:W-:Y:S02]  /*1fd10*/  ISETP.GT.U32.AND P3, PT, R249.reuse, R170, PT ;  /* 0x000000aaf900720c */ /* 0x040fe40003f64070 */
[----:B------:R-:W-:Y:S01]  /*1fd20*/  ISETP.GT.U32.AND P4, PT, R249, R179, PT ;  /* 0x000000b3f900720c */ /* 0x000fe20003f84070 */
[----:B------:R-:W-:Y:S01]  /*1fd30*/  STL [R1+0x10e8], R19 ;  /* 0x0010e81301007387 */ /* 0x000fe20000100800 */
[C---:B------:R-:W-:Y:S02]  /*1fd40*/  SEL R32, R251.reuse, R135, !P0 ;  /* 0x00000087fb207207 */ /* 0x040fe40004000000 */
[----:B------:R-:W-:Y:S01]  /*1fd50*/  SEL R70, R251, R136, !P0 ;  /* 0x00000088fb467207 */ /* 0x000fe20004000000 */
[----:B------:R-:W-:Y:S01]  /*1fd60*/  IMAD R34, R34, UR66, RZ ;  /* 0x0000004222227c24 */ /* 0x000fe2000f8e02ff */
[----:B---3--:R-:W-:-:S05]  /*1fd70*/  ISETP.GE.AND P5, PT, R21, RZ, PT ;  /* 0x000000ff1500720c */ /* 0x008fca0003fa6270 */
[--C-:B------:R-:W-:Y:S01]  /*1fd80*/  @!P3 IMAD.IADD R170, R170, 0x1, -R249.reuse ;  /* 0x00000001aaaab824 */ /* 0x100fe200078e0af9 */
[----:B------:R-:W3:Y:S01]  /*1fd90*/  LDL R21, [R1+0x4260] ;  /* 0x0042600001157983 */ /* 0x000ee20000100800 */
[----:B------:R-:W-:Y:S01]  /*1fda0*/  ISETP.GT.U32.AND P3, PT, R249, R173, PT ;  /* 0x000000adf900720c */ /* 0x000fe20003f64070 */
[----:B------:R-:W-:Y:S01]  /*1fdb0*/  IMAD R33, R33, UR69, RZ ;  /* 0x0000004521217c24 */ /* 0x000fe2000f8e02ff */
[----:B------:R-:W-:Y:S01]  /*1fdc0*/  ISETP.GT.U32.AND P2, PT, R249, R176, PT ;  /* 0x000000b0f900720c */ /* 0x000fe20003f44070 */
[--C-:B------:R-:W-:Y:S01]  /*1fdd0*/  @!P4 IMAD.IADD R179, R179, 0x1, -R249.reuse ;  /* 0x00000001b3b3c824 */ /* 0x100fe200078e0af9 */
[----:B------:R-:W-:Y:S01]  /*1fde0*/  SEL R96, R251, R137, !P0 ;  /* 0x00000089fb607207 */ /* 0x000fe20004000000 */
[----:B------:R-:W-:Y:S01]  /*1fdf0*/  IMAD R32, R32, UR76, RZ ;  /* 0x0000004c20207c24 */ /* 0x000fe2000f8e02ff */
[----:B------:R-:W1:Y:S01]  /*1fe00*/  LDCU UR8, c[0x0][0x3b0] ;  /* 0x00007600ff0877ac */ /* 0x000e620008000800 */
[----:B------:R-:W-:Y:S02]  /*1fe10*/  IMAD R60, R60, UR71, RZ ;  /* 0x000000473c3c7c24 */ /* 0x000fe4000f8e02ff */
[----:B------:R-:W-:Y:S01]  /*1fe20*/  IMAD R70, R70, UR42, RZ ;  /* 0x0000002a46467c24 */ /* 0x000fe2000f8e02ff */
[----:B------:R-:W1:Y:S03]  /*1fe30*/  LDCU UR66, c[0x0][0x3b0] ;  /* 0x00007600ff4277ac */ /* 0x000e660008000800 */
[--C-:B------:R-:W-:Y:S01]  /*1fe40*/  @!P3 IMAD.IADD R173, R173, 0x1, -R249.reuse ;  /* 0x00000001adadb824 */ /* 0x100fe200078e0af9 */
[C---:B------:R-:W-:Y:S01]  /*1fe50*/  ISETP.GT.U32.AND P3, PT, R249.reuse, R175, PT ;  /* 0x000000aff900720c */ /* 0x040fe20003f64070 */
[----:B------:R-:W-:Y:S01]  /*1fe60*/  @!P2 IMAD.IADD R176, R176, 0x1, -R249 ;  /* 0x00000001b0b0a824 */ /* 0x000fe200078e0af9 */
[----:B------:R-:W-:Y:S01]  /*1fe70*/  ISETP.GT.U32.AND P4, PT, R249, R182, PT ;  /* 0x000000b6f900720c */ /* 0x000fe20003f84070 */
[----:B------:R-:W1:Y:S01]  /*1fe80*/  LDCU UR71, c[0x0][0x3b0] ;  /* 0x00007600ff4777ac */ /* 0x000e620008000800 */
[----:B------:R-:W-:Y:S01]  /*1fe90*/  IMAD R96, R96, UR43, RZ ;  /* 0x0000002b60607c24 */ /* 0x000fe2000f8e02ff */
[----:B------:R-:W1:Y:S01]  /*1fea0*/  LDCU UR69, c[0x0][0x3b0] ;  /* 0x00007600ff4577ac */ /* 0x000e620008000800 */
[----:B------:R-:W1:Y:S07]  /*1feb0*/  LDCU UR76, c[0x0][0x3b0] ;  /* 0x00007600ff4c77ac */ /* 0x000e6e0008000800 */
[----:B------:R-:W-:-:S02]  /*1fec0*/  @!P3 IADD3 R175, PT, PT, R175, -R249, RZ ;  /* 0x800000f9afafb210 */ /* 0x000fc40007ffe0ff */
[C---:B------:R-:W-:Y:S01]  /*1fed0*/  ISETP.GT.U32.AND P3, PT, R249.reuse, R177, PT ;  /* 0x000000b1f900720c */ /* 0x040fe20003f64070 */
[----:B------:R-:W1:Y:S01]  /*1fee0*/  LDCU UR42, c[0x0][0x3b0] ;  /* 0x00007600ff2a77ac */ /* 0x000e620008000800 */
[----:B------:R-:W-:Y:S01]  /*1fef0*/  ISETP.GT.U32.AND P2, PT, R249, R178, PT ;  /* 0x000000b2f900720c */ /* 0x000fe20003f44070 */
[--C-:B------:R-:W-:Y:S01]  /*1ff00*/  @!P4 IMAD.IADD R182, R182, 0x1, -R249.reuse ;  /* 0x00000001b6b6c824 */ /* 0x100fe200078e0af9 */
[----:B------:R-:W1:Y:S09]  /*1ff10*/  LDCU UR43, c[0x0][0x3b0] ;  /* 0x00007600ff2b77ac */ /* 0x000e720008000800 */
[----:B------:R-:W-:Y:S01]  /*1ff20*/  @!P3 IMAD.IADD R177, R177, 0x1, -R249 ;  /* 0x00000001b1b1b824 */ /* 0x000fe200078e0af9 */
[----:B------:R-:W-:-:S13]  /*1ff30*/  ISETP.GT.U32.AND P3, PT, R249, R180, PT ;  /* 0x000000b4f900720c */ /* 0x000fda0003f64070 */
[----:B------:R-:W-:Y:S01]  /*1ff40*/  @!P3 IMAD.IADD R180, R180, 0x1, -R249 ;  /* 0x00000001b4b4b824 */ /* 0x000fe200078e0af9 */
[----:B------:R-:W-:-:S13]  /*1ff50*/  ISETP.GT.U32.AND P3, PT, R249, R139, PT ;  /* 0x0000008bf900720c */ /* 0x000fda0003f64070 */
[----:B------:R-:W-:Y:S02]  /*1ff60*/  @!P3 IADD3 R139, PT, PT, R139, -R249, RZ ;  /* 0x800000f98b8bb210 */ /* 0x000fe40007ffe0ff */
[----:B------:R-:W-:-:S03]  /*1ff70*/  ISETP.GT.U32.AND P3, PT, R249, R140, PT ;  /* 0x0000008cf900720c */ /* 0x000fc60003f64070 */
[----:B-1----:R-:W-:-:S04]  /*1ff80*/  IMAD.MOV.U32 R18, RZ, RZ, R139 ;  /* 0x000000ffff127224 */ /* 0x002fc800078e008b */
[----:B------:R-:W-:-:S06]  /*1ff90*/  @!P1 IMAD.MOV R18, RZ, RZ, -R18 ;  /* 0x000000ffff129224 */ /* 0x000fcc00078e0a12 */
[----:B------:R-:W-:Y:S02]  /*1ffa0*/  @!P3 IADD3 R140, PT, PT, R140, -R249, RZ ;  /* 0x800000f98c8cb210 */ /* 0x000fe40007ffe0ff */
[----:B------:R-:W-:Y:S02]  /*1ffb0*/  SEL R18, R251, R18, !P0 ;  /* 0x00000012fb127207 */ /* 0x000fe40004000000 */
[----:B------:R-:W-:-:S03]  /*1ffc0*/  @!P5 IADD3 R140, PT, PT, -R140, RZ, RZ ;  /* 0x000000ff8c8cd210 */ /* 0x000fc60007ffe1ff */
[----:B------:R-:W-:Y:S01]  /*1ffd0*/  IMAD R18, R18, UR9, RZ ;  /* 0x0000000912127c24 */ /* 0x000fe2000f8e02ff */
[----:B------:R-:W-:Y:S01]  /*1ffe0*/  SEL R140, R251, R140, !P0 ;  /* 0x0000008cfb8c7207 */ /* 0x000fe20004000000 */
[----:B------:R-:W1:Y:S03]  /*1fff0*/  LDCU UR9, c[0x0][0x3b0] ;  /* 0x00007600ff0977ac */ /* 0x000e660008000800 */
[----:B------:R1:W-:Y:S01]  /*20000*/  STL [R1+0x12b8], R18 ;  /* 0x0012b81201007387 */ /* 0x0003e20000100800 */
[----:B------:R-:W-:Y:S01]  /*20010*/  ISETP.GT.U32.AND P3, PT, R249, R141, PT ;  /* 0x0000008df900720c */ /* 0x000fe20003f64070 */
[----:B-1----:R-:W-:Y:S01]  /*20020*/  IMAD R18, R140, UR10, RZ ;  /* 0x0000000a8c127c24 */ /* 0x002fe2000f8e02ff */
[----:B------:R-:W-:Y:S01]  /*20030*/  @!P2 IADD3 R178, PT, PT, R178, -R249, RZ ;  /* 0x800000f9b2b2a210 */ /* 0x000fe20007ffe0ff */
[----:B------:R-:W1:Y:S03]  /*20040*/  LDCU UR10, c[0x0][0x3b0] ;  /* 0x00007600ff0a77ac */ /* 0x000e660008000800 */
[----:B------:R1:W-:Y:S07]  /*20050*/  STL [R1+0x150c], R18 ;  /* 0x00150c1201007387 */ /* 0x0003ee0000100800 */
[----:B------:R-:W-:Y:S01]  /*20060*/  @!P3 IMAD.IADD R141, R141, 0x1, -R249 ;  /* 0x000000018d8db824 */ /* 0x000fe200078e0af9 */
[----:B------:R-:W-:-:S13]  /*20070*/  ISETP.GT.U32.AND P3, PT, R249, R142, PT ;  /* 0x0000008ef900720c */ /* 0x000fda0003f64070 */
[----:B------:R-:W-:Y:S01]  /*20080*/  @!P3 IMAD.IADD R142, R142, 0x1, -R249 ;  /* 0x000000018e8eb824 */ /* 0x000fe200078e0af9 */
[----:B--2---:R-:W-:Y:S02]  /*20090*/  ISETP.GE.AND P5, PT, R24, RZ, PT ;  /* 0x000000ff1800720c */ /* 0x004fe40003fa6270 */
[----:B------:R-:W2:Y:S11]  /*200a0*/  LDL R24, [R1+0x425c] ;  /* 0x00425c0001187983 */ /* 0x000eb60000100800 */
[----:B------:R-:W-:Y:S01]  /*200b0*/  @!P5 IMAD.MOV R141, RZ, RZ, -R141 ;  /* 0x000000ffff8dd224 */ /* 0x000fe200078e0a8d */
[----:B------:R-:W-:-:S02]  /*200c0*/  ISETP.GE.AND P5, PT, R23, RZ, PT ;  /* 0x000000ff1700720c */ /* 0x000fc40003fa6270 */
[----:B------:R-:W2:Y:S11]  /*200d0*/  LDL R23, [R1+0x4258] ;  /* 0x0042580001177983 */ /* 0x000eb60000100800 */
[----:B------:R-:W-:Y:S01]  /*200e0*/  @!P5 IMAD.MOV R142, RZ, RZ, -R142 ;  /* 0x000000ffff8ed224 */ /* 0x000fe200078e0a8e */
[----:B----4-:R-:W-:-:S02]  /*200f0*/  ISETP.GE.AND P3, PT, R22, RZ, PT ;  /* 0x000000ff1600720c */ /* 0x010fc40003f66270 */
        /* <DEDUP_REMOVED lines=18> */
[----:B------:R-:W-:Y:S02]  /*20220*/  @!P2 IMAD.IADD R145, R145, 0x1, -R249 ;  /* 0x000000019191a824 */ /* 0x000fe400078e0af9 */
[----:B-1----:R-:W-:Y:S01]  /*20230*/  IMAD R18, R144, UR14, RZ ;  /* 0x0000000e90127c24 */ /* 0x002fe2000f8e02ff */
[C---:B------:R-:W-:Y:S02]  /*20240*/  ISETP.GT.U32.AND P2, PT, R249.reuse, R146, PT ;  /* 0x00000092f900720c */ /* 0x040fe40003f44070 */
[C---:B------:R-:W-:Y:S02]  /*20250*/  ISETP.GT.U32.AND P4, PT, R249.reuse, R184, PT ;  /* 0x000000b8f900720c */ /* 0x040fe40003f84070 */
[----:B------:R-:W-:Y:S01]  /*20260*/  ISETP.GT.U32.AND P1, PT, R249, R187, PT ;  /* 0x000000bbf900720c */ /* 0x000fe20003f24070 */
[----:B------:R1:W-:Y:S01]  /*20270*/  STL [R1+0x10cc], R18 ;  /* 0x0010cc1201007387 */ /* 0x0003e20000100800 */
[----:B------:R-:W-:Y:S01]  /*20280*/  IMAD.MOV.U32 R95, RZ, RZ, R143 ;  /* 0x000000ffff5f7224 */ /* 0x000fe200078e008f */
[----:B------:R-:W-:Y:S01]  /*20290*/  SEL R31, R251, R141, !P0 ;  /* 0x0000008dfb1f7207 */ /* 0x000fe20004000000 */
[----:B------:R-:W1:Y:S05]  /*202a0*/  LDCU UR14, c[0x0][0x3b0] ;  /* 0x00007600ff0e77ac */ /* 0x000e6a0008000800 */
[----:B------:R-:W-:-:S02]  /*202b0*/  @!P2 IADD3 R146, PT, PT, R146, -R249, RZ ;  /* 0x800000f99292a210 */ /* 0x000fc40007ffe0ff */
[----:B--2---:R-:W-:Y:S02]  /*202c0*/  ISETP.GE.AND P5, PT, R24, RZ, PT ;  /* 0x000000ff1800720c */ /* 0x004fe40003fa6270 */
[----:B------:R-:W2:Y:S11]  /*202d0*/  LDL R24, [R1+0x4244] ;  /* 0x0042440001187983 */ /* 0x000eb60000100800 */
[----:B------:R-:W-:-:S05]  /*202e0*/  @!P5 IMAD.MOV R145, RZ, RZ, -R145 ;  /* 0x000000ffff91d224 */ /* 0x000fca00078e0a91 */
[----:B------:R-:W-:-:S05]  /*202f0*/  SEL R145, R251, R145, !P0 ;  /* 0x00000091fb917207 */ /* 0x000fca0004000000 */
[----:B-1----:R-:W-:Y:S01]  /*20300*/  IMAD R18, R145, UR15, RZ ;  /* 0x0000000f91127c24 */ /* 0x002fe2000f8e02ff */
[----:B------:R-:W-:Y:S01]  /*20310*/  ISETP.GE.AND P5, PT, R23, RZ, PT ;  /* 0x000000ff1700720c */ /* 0x000fe20003fa6270 */
[--C-:B------:R-:W-:Y:S01]  /*20320*/  @!P4 IMAD.IADD R184, R184, 0x1, -R249.reuse ;  /* 0x00000001b8b8c824 */ /* 0x100fe200078e0af9 */
[----:B------:R-:W-:Y:S01]  /*20330*/  SEL R57, R251, R142, !P0 ;  /* 0x0000008efb397207 */ /* 0x000fe20004000000 */
[----:B------:R-:W-:Y:S01]  /*20340*/  @!P1 IMAD.IADD R187, R187, 0x1, -R249 ;  /* 0x00000001bbbb9824 */ /* 0x000fe200078e0af9 */
[----:B------:R1:W-:Y:S01]  /*20350*/  STL [R1+0x12ac], R18 ;  /* 0x0012ac1201007387 */ /* 0x0003e20000100800 */
[----:B------:R-:W-:Y:S01]  /*20360*/  @!P3 IMAD.MOV R95, RZ, RZ, -R95 ;  /* 0x000000ffff5fb224 */ /* 0x000fe200078e0a5f */
[----:B------:R-:W1:Y:S02]  /*20370*/  LDCU UR15, c[0x0][0x3b0] ;  /* 0x00007600ff0f77ac */ /* 0x000e640008000800 */
[----:B------:R-:W2:Y:S05]  /*20380*/  LDL R23, [R1+0x4240] ;  /* 0x0042400001177983 */ /* 0x000eaa0000100800 */
        /* <DEDUP_REMOVED lines=13> */
[----:B------:R-:W-:-:S13]  /*20460*/  ISETP.GT.U32.AND P4, PT, R249, R196, PT ;  /* 0x000000c4f900720c */ /* 0x000fda0003f84070 */
        /* <DEDUP_REMOVED lines=8> */
[----:B------:R-:W-:Y:S02]  /*204f0*/  @!P5 IADD3 R148, PT, PT, -R148, RZ, RZ ;  /* 0x000000ff9494d210 */ /* 0x000fe40007ffe1ff */
[C---:B------:R-:W-:Y:S02]  /*20500*/  ISETP.GT.U32.AND P1, PT, R249.reuse, R190, PT ;  /* 0x000000bef900720c */ /* 0x040fe40003f24070 */
[----:B------:R-:W-:Y:S01]  /*20510*/  ISETP.GT.U32.AND P3, PT, R249, R195, PT ;  /* 0x000000c3f900720c */ /* 0x000fe20003f64070 */
[----:B------:R1:W-:Y:S01]  /*20520*/  STL [R1+0x14f0], R18 ;  /* 0x0014f01201007387 */ /* 0x0003e20000100800 */
[----:B------:R-:W-:Y:S01]  /*20530*/  @!P2 IMAD.MOV R147, RZ, RZ, -R147 ;  /* 0x000000ffff93a224 */ /* 0x000fe200078e0a93 */
[----:B------:R-:W-:Y:S01]  /*20540*/  SEL R95, R251, R95, !P0 ;  /* 0x0000005ffb5f7207 */ /* 0x000fe20004000000 */
[----:B------:R-:W-:Y:S01]  /*20550*/  IMAD R31, R31, UR11, RZ ;  /* 0x0000000b1f1f7c24 */ /* 0x000fe2000f8e02ff */
[----:B------:R-:W1:Y:S02]  /*20560*/  LDCU UR16, c[0x0][0x3b0] ;  /* 0x00007600ff1077ac */ /* 0x000e640008000800 */
[----:B------:R-:W-:Y:S01]  /*20570*/  @!P4 IMAD.IADD R149, R149, 0x1, -R249 ;  /* 0x000000019595c824 */ /* 0x000fe200078e0af9 */
[----:B------:R-:W-:-:S02]  /*20580*/  ISETP.GT.U32.AND P4, PT, R249, R150, PT ;  /* 0x00000096f900720c */ /* 0x000fc40003f84070 */
[----:B--2---:R-:W-:Y:S02]  /*20590*/  ISETP.GE.AND P5, PT, R24, RZ, PT ;  /* 0x000000ff1800720c */ /* 0x004fe40003fa6270 */
[-C--:B------:R-:W-:Y:S01]  /*205a0*/  @!P1 IADD3 R190, PT, PT, R190, -R249.reuse, RZ ;  /* 0x800000f9bebe9210 */ /* 0x080fe20007ffe0ff */
[----:B------:R-:W2:Y:S08]  /*205b0*/  LDL R24, [R1+0x4234] ;  /* 0x0042340001187983 */ /* 0x000eb00000100800 */
[----:B------:R-:W-:Y:S01]  /*205c0*/  @!P4 IMAD.IADD R150, R150, 0x1, -R249 ;  /* 0x000000019696c824 */ /* 0x000fe200078e0af9 */
[----:B------:R-:W-:-:S02]  /*205d0*/  @!P3 IADD3 R195, PT, PT, R195, -R249, RZ ;  /* 0x800000f9c3c3b210 */ /* 0x000fc40007ffe0ff */
[----:B------:R-:W-:Y:S02]  /*205e0*/  ISETP.GT.U32.AND P2, PT, R249, R203, PT ;  /* 0x000000cbf900720c */ /* 0x000fe40003f44070 */
[C---:B------:R-:W-:Y:S02]  /*205f0*/  SEL R30, R251.reuse, R147, !P0 ;  /* 0x00000093fb1e7207 */ /* 0x040fe40004000000 */
[----:B------:R-:W-:Y:S01]  /*20600*/  SEL R83, R251, R148, !P0 ;  /* 0x00000094fb537207 */ /* 0x000fe20004000000 */
[----:B------:R-:W1:Y:S01]  /*20610*/  LDC R147, c[0x0][0x3a0] ;  /* 0x0000e800ff937b82 */ /* 0x000e620000000800 */
[----:B------:R-:W-:Y:S01]  /*20620*/  @!P5 IMAD.MOV R149, RZ, RZ, -R149 ;  /* 0x000000ffff95d224 */ /* 0x000fe200078e0a95 */
[----:B------:R-:W1:Y:S01]  /*20630*/  LDCU UR11, c[0x0][0x3b0] ;  /* 0x00007600ff0b77ac */ /* 0x000e620008000800 */
[----:B------:R-:W-:Y:S02]  /*20640*/  ISETP.GE.AND P5, PT, R23, RZ, PT ;  /* 0x000000ff1700720c */ /* 0x000fe40003fa6270 */
[----:B------:R-:W2:Y:S11]  /*20650*/  LDL R23, [R1+0x4230] ;  /* 0x0042300001177983 */ /* 0x000eb60000100800 */
[----:B------:R-:W-:Y:S01]  /*20660*/  @!P5 IMAD.MOV R150, RZ, RZ, -R150 ;  /* 0x000000ffff96d224 */ /* 0x000fe200078e0a96 */
[----:B----4-:R-:W-:-:S02]  /*20670*/  ISETP.GE.AND P4, PT, R22, RZ, PT ;  /* 0x000000ff1600720c */ /* 0x010fc40003f86270 */
[----:B------:R-:W4:Y:S01]  /*20680*/  LDL R22, [R1+0x4224] ;  /* 0x0042240001167983 */ /* 0x000f220000100800 */
[----:B---3--:R-:W-:-:S03]  /*20690*/  ISETP.GE.AND P5, PT, R21, RZ, PT ;  /* 0x000000ff1500720c */ /* 0x008fc60003fa6270 */
[----:B------:R-:W3:Y:S01]  /*206a0*/  LDL R21, [R1+0x4220] ;  /* 0x0042200001157983 */ /* 0x000ee20000100800 */
        /* <DEDUP_REMOVED lines=15> */
[----:B-1----:R-:W-:-:S04]  /*207a0*/  IMAD.MOV.U32 R18, RZ, RZ, R151 ;  /* 0x000000ffff127224 */ /* 0x002fc800078e0097 */
[----:B------:R-:W-:-:S06]  /*207b0*/  @!P4 IMAD.MOV R18, RZ, RZ, -R18 ;  /* 0x000000ffff12c224 */ /* 0x000fcc00078e0a12 */
[--C-:B------:R-:W-:Y:S01]  /*207c0*/  @!P1 IMAD.IADD R152, R152, 0x1, -R249.reuse ;  /* 0x0000000198989824 */ /* 0x100fe200078e0af9 */
[----:B------:R-:W-:Y:S02]  /*207d0*/  SEL R18, R251, R18, !P0 ;  /* 0x00000012fb127207 */ /* 0x000fe40004000000 */
[C---:B------:R-:W-:Y:S01]  /*207e0*/  ISETP.GT.U32.AND P1, PT, R249.reuse, R153, PT ;  /* 0x00000099f900720c */ /* 0x040fe20003f24070 */
[----:B------:R-:W-:Y:S02]  /*207f0*/  @!P5 IMAD.MOV R152, RZ, RZ, -R152 ;  /* 0x000000ffff98d224 */ /* 0x000fe400078e0a98 */
[----:B------:R-:W-:Y:S01]  /*20800*/  IMAD R18, R18, UR21, RZ ;  /* 0x0000001512127c24 */ /* 0x000fe2000f8e02ff */
[----:B------:R-:W-:Y:S01]  /*20810*/  ISETP.GT.U32.AND P3, PT, R249, R198, PT ;  /* 0x000000c6f900720c */ /* 0x000fe20003f64070 */
[--C-:B------:R-:W-:Y:S01]  /*20820*/  @!P2 IMAD.IADD R203, R203, 0x1, -R249.reuse ;  /* 0x00000001cbcba824 */ /* 0x100fe200078e0af9 */
[----:B------:R-:W-:Y:S01]  /*20830*/  SEL R152, R251, R152, !P0 ;  /* 0x00000098fb987207 */ /* 0x000fe20004000000 */
[----:B------:R-:W-:Y:S01]  /*20840*/  IMAD R30, R30, UR17, RZ ;  /* 0x000000111e1e7c24 */ /* 0x000fe2000f8e02ff */
[----:B------:R1:W-:Y:S01]  /*20850*/  STL [R1+0x12a8], R18 ;  /* 0x0012a81201007387 */ /* 0x0003e20000100800 */
[----:B------:R-:W-:Y:S01]  /*20860*/  ISETP.GT.U32.AND P4, PT, R249, R211, PT ;  /* 0x000000d3f900720c */ /* 0x000fe20003f84070 */
[----:B------:R-:W-:Y:S01]  /*20870*/  IMAD R57, R57, UR12, RZ ;  /* 0x0000000c39397c24 */ /* 0x000fe2000f8e02ff */
[----:B------:R-:W-:Y:S01]  /*20880*/  SEL R146, R251, R150, !P0 ;  /* 0x00000096fb927207 */ /* 0x000fe20004000000 */
[----:B------:R-:W1:Y:S01]  /*20890*/  LDCU UR21, c[0x0][0x3b0] ;  /* 0x00007600ff1577ac */ /* 0x000e620008000800 */
[--C-:B------:R-:W-:Y:S01]  /*208a0*/  @!P1 IMAD.IADD R153, R153, 0x1, -R249.reuse ;  /* 0x0000000199999824 */ /* 0x100fe200078e0af9 */
[----:B--2---:R-:W-:Y:S01]  /*208b0*/  ISETP.GE.AND P5, PT, R24, RZ, PT ;  /* 0x000000ff1800720c */ /* 0x004fe20003fa6270 */
[----:B-1----:R-:W-:Y:S01]  /*208c0*/  IMAD R18, R152, UR22, RZ ;  /* 0x0000001698127c24 */ /* 0x002fe2000f8e02ff */
[C---:B------:R-:W-:Y:S01]  /*208d0*/  ISETP.GT.U32.AND P1, PT, R249.reuse, R154, PT ;  /* 0x0000009af900720c */ /* 0x040fe20003f24070 */
[----:B------:R-:W-:Y:S01]  /*208e0*/  @!P3 IMAD.IADD R198, R198, 0x1, -R249 ;  /* 0x00000001c6c6b824 */ /* 0x000fe200078e0af9 */
[----:B------:R-:W-:Y:S01]  /*208f0*/  ISETP.GT.U32.AND P2, PT, R249, R206, PT ;  /* 0x000000cef900720c */ /* 0x000fe20003f44070 */
[----:B------:R-:W-:Y:S01]  /*20900*/  IMAD R83, R83, UR18, RZ ;  /* 0x0000001253537c24 */ /* 0x000fe2000f8e02ff */
[----:B------:R1:W-:Y:S02]  /*20910*/  STL [R1+0x14e0], R18 ;  /* 0x0014e01201007387 */ /* 0x0003e40000100800 */
[----:B------:R-:W-:-:S02]  /*20920*/  @!P4 IADD3 R211, PT, PT, R211, -R249, RZ ;  /* 0x800000f9d3d3c210 */ /* 0x000fc40007ffe0ff */
[----:B------:R-:W-:Y:S01]  /*20930*/  SEL R94, R251, R149, !P0 ;  /* 0x00000095fb5e7207 */ /* 0x000fe20004000000 */
[----:B------:R-:W2:Y:S01]  /*20940*/  LDL R24, [R1+0x421c] ;  /* 0x00421c0001187983 */ /* 0x000ea20000100800 */
[----:B------:R-:W-:Y:S01]  /*20950*/  IMAD R146, R146, UR20, RZ ;  /* 0x0000001492927c24 */ /* 0x000fe2000f8e02ff */
[----:B------:R-:W1:Y:S01]  /*20960*/  LDCU UR22, c[0x0][0x3b0] ;  /* 0x00007600ff1677ac */ /* 0x000e620008000800 */
[----:B------:R-:W-:Y:S01]  /*20970*/  @!P5 IMAD.MOV R153, RZ, RZ, -R153 ;  /* 0x000000ffff99d224 */ /* 0x000fe200078e0a99 */
[-C--:B------:R-:W-:Y:S01]  /*20980*/  @!P1 IADD3 R154, PT, PT, R154, -R249.reuse, RZ ;  /* 0x800000f99a9a9210 */ /* 0x080fe20007ffe0ff */
[----:B------:R-:W1:Y:S01]  /*20990*/  LDCU UR20, c[0x0][0x3b0] ;  /* 0x00007600ff1477ac */ /* 0x000e620008000800 */
[----:B------:R-:W-:Y:S02]  /*209a0*/  ISETP.GT.U32.AND P3, PT, R249, R200, PT ;  /* 0x000000c8f900720c */ /* 0x000fe40003f64070 */
[----:B------:R-:W-:Y:S01]  /*209b0*/  @!P2 IADD3 R206, PT, PT, R206, -R249, RZ ;  /* 0x800000f9cecea210 */ /* 0x000fe20007ffe0ff */
[----:B------:R-:W-:Y:S01]  /*209c0*/  IMAD R95, R95, UR13, RZ ;  /* 0x0000000d5f5f7c24 */ /* 0x000fe2000f8e02ff */
[----:B------:R-:W1:Y:S01]  /*209d0*/  LDCU UR17, c[0x0][0x3b0] ;  /* 0x00007600ff1177ac */ /* 0x000e620008000800 */
[----:B------:R-:W1:Y:S01]  /*209e0*/  LDCU UR12, c[0x0][0x3b0] ;  /* 0x00007600ff0c77ac */ /* 0x000e620008000800 */
[----:B------:R-:W-:Y:S01]  /*209f0*/  ISETP.GE.AND P5, PT, R23, RZ, PT ;  /* 0x000000ff1700720c */ /* 0x000fe20003fa6270 */
[----:B------:R-:W1:Y:S01]  /*20a00*/  LDCU UR18, c[0x0][0x3b0] ;  /* 0x00007600ff1277ac */ /* 0x000e620008000800 */
[----:B------:R-:W2:Y:S01]  /*20a10*/  LDL R23, [R1+0x4218] ;  /* 0x0042180001177983 */ /* 0x000ea20000100800 */
[----:B----4-:R-:W-:-:S04]  /*20a20*/  ISETP.GE.AND P1, PT, R22, RZ, PT ;  /* 0x000000ff1600720c */ /* 0x010fc80003f26270 */
[----:B------:R-:W-:Y:S01]  /*20a30*/  @!P3 IMAD.IADD R200, R200, 0x1, -R249 ;  /* 0x00000001c8c8b824 */ /* 0x000fe200078e0af9 */
[----:B------:R-:W4:Y:S05]  /*20a40*/  LDL R22, [R1+0x4214] ;  /* 0x0042140001167983 */ /* 0x000f2a0000100800 */
[----:B------:R-:W-:Y:S01]  /*20a50*/  @!P5 IMAD.MOV R154, RZ, RZ, -R154 ;  /* 0x000000ffff9ad224 */ /* 0x000fe200078e0a9a */
[C---:B------:R-:W-:Y:S02]  /*20a60*/  ISETP.GT.U32.AND P2, PT, R249.reuse, R208, PT ;  /* 0x000000d0f900720c */ /* 0x040fe40003f44070 */
[----:B------:R-:W-:Y:S01]  /*20a70*/  ISETP.GT.U32.AND P4, PT, R249, R214, PT ;  /* 0x000000d6f900720c */ /* 0x000fe20003f84070 */
[----:B------:R-:W-:Y:S01]  /*20a80*/  IMAD R94, R94, UR19, RZ ;  /* 0x000000135e5e7c24 */ /* 0x000fe2000f8e02ff */
[----:B------:R-:W-:Y:S01]  /*20a90*/  SEL R28, R251, R153, !P0 ;  /* 0x00000099fb1c7207 */ /* 0x000fe20004000000 */
[----:B------:R-:W1:Y:S01]  /*20aa0*/  LDCU UR13, c[0x0][0x3b0] ;  /* 0x00007600ff0d77ac */ /* 0x000e620008000800 */
[----:B---3--:R-:W-:-:S02]  /*20ab0*/  ISETP.GE.AND P5, PT, R21, RZ, PT ;  /* 0x000000ff1500720c */ /* 0x008fc40003fa6270 */
[----:B------:R-:W-:Y:S01]  /*20ac0*/  ISETP.GT.U32.AND P3, PT, R249, R202, PT ;  /* 0x000000caf900720c */ /* 0x000fe20003f64070 */
[----:B------:R-:W3:Y:S04]  /*20ad0*/  LDL R21, [R1+0x420c] ;  /* 0x00420c0001157983 */ /* 0x000ee80000100800 */
[----:B------:R-:W-:Y:S02]  /*20ae0*/  @!P2 IADD3 R208, PT, PT, R208, -R249, RZ ;  /* 0x800000f9d0d0a210 */ /* 0x000fe40007ffe0ff */
[--C-:B------:R-:W-:Y:S01]  /*20af0*/  @!P4 IMAD.IADD R214, R214, 0x1, -R249.reuse ;  /* 0x00000001d6d6c824 */ /* 0x100fe200078e0af9 */
[----:B------:R-:W-:Y:S01]  /*20b00*/  SEL R56, R251, R154, !P0 ;  /* 0x0000009afb387207 */ /* 0x000fe20004000000 */
[----:B------:R-:W1:Y:S04]  /*20b10*/  LDCU UR19, c[0x0][0x3b0] ;  /* 0x00007600ff1377ac */ /* 0x000e680008000800 */
        /* <DEDUP_REMOVED lines=16> */
[----:B------:R-:W-:-:S13]  /*20c20*/  ISETP.GT.U32.AND P3, PT, R249, R158, PT ;  /* 0x0000009ef900720c */ /* 0x000fda0003f64070 */
[----:B------:R-:W-:Y:S01]  /*20c30*/  @!P3 IMAD.IADD R158, R158, 0x1, -R249 ;  /* 0x000000019e9eb824 */ /* 0x000fe200078e0af9 */
[----:B--2---:R-:W-:Y:S02]  /*20c40*/  ISETP.GE.AND P5, PT, R24, RZ, PT ;  /* 0x000000ff1800720c */ /* 0x004fe40003fa6270 */
[----:B------:R-:W2:Y:S11]  /*20c50*/  LDL R24, [R1+0x4204] ;  /* 0x0042040001187983 */ /* 0x000eb60000100800 */
[----:B------:R-:W-:-:S02]  /*20c60*/  @!P5 IADD3 R157, PT, PT, -R157, RZ, RZ ;  /* 0x000000ff9d9dd210 */ /* 0x000fc40007ffe1ff */
        /* <DEDUP_REMOVED lines=21> */
[----:B------:R-:W-:Y:S01]  /*20dc0*/  @!P2 IMAD.IADD R160, R160, 0x1, -R249 ;  /* 0x00000001a0a0a824 */ /* 0x000fe200078e0af9 */
[C---:B------:R-:W-:Y:S01]  /*20dd0*/  ISETP.GT.U32.AND P2, PT, R249.reuse, R161, PT ;  /* 0x000000a1f900720c */ /* 0x040fe20003f44070 */
[----:B-1----:R-:W-:Y:S01]  /*20de0*/  IMAD R18, R158, UR28, RZ ;  /* 0x0000001c9e127c24 */ /* 0x002fe2000f8e02ff */
[----:B------:R-:W-:Y:S01]  /*20df0*/  ISETP.GT.U32.AND P4, PT, R249, R216, PT ;  /* 0x000000d8f900720c */ /* 0x000fe20003f84070 */
[----:B------:R-:W-:Y:S01]  /*20e00*/  @!P5 IMAD.MOV R160, RZ, RZ, -R160 ;  /* 0x000000ffffa0d224 */ /* 0x000fe200078e0aa0 */
[----:B------:R-:W-:Y:S02]  /*20e10*/  MOV R93, R155 ;  /* 0x0000009b005d7202 */ /* 0x000fe40000000f00 */
[C---:B------:R-:W-:Y:S01]  /*20e20*/  SEL R145, R251.reuse, R156, !P0 ;  /* 0x0000009cfb917207 */ /* 0x040fe20004000000 */
[----:B------:R1:W-:Y:S01]  /*20e30*/  STL [R1+0x1454], R18 ;  /* 0x0014541201007387 */ /* 0x0003e20000100800 */
[----:B------:R-:W-:Y:S01]  /*20e40*/  @!P3 IMAD.MOV R159, RZ, RZ, -R159 ;  /* 0x000000ffff9fb224 */ /* 0x000fe200078e0a9f */
[----:B------:R-:W-:Y:S01]  /*20e50*/  SEL R157, R251, R157, !P0 ;  /* 0x0000009dfb9d7207 */ /* 0x000fe20004000000 */
[----:B------:R-:W-:Y:S01]  /*20e60*/  IMAD R28, R28, UR23, RZ ;  /* 0x000000171c1c7c24 */ /* 0x000fe2000f8e02ff */
[----:B------:R-:W3:Y:S01]  /*20e70*/  LDL R49, [R1+0x41dc] ;  /* 0x0041dc0001317983 */ /* 0x000ee20000100800 */
[----:B------:R-:W-:Y:S01]  /*20e80*/  IMAD R56, R56, UR24, RZ ;  /* 0x0000001838387c24 */ /* 0x000fe2000f8e02ff */
[----:B------:R-:W1:Y:S01]  /*20e90*/  LDCU UR28, c[0x0][0x3b0] ;  /* 0x00007600ff1c77ac */ /* 0x000e620008000800 */
[--C-:B------:R-:W-:Y:S01]  /*20ea0*/  @!P2 IMAD.IADD R161, R161, 0x1, -R249.reuse ;  /* 0x00000001a1a1a824 */ /* 0x100fe200078e0af9 */
[----:B------:R-:W-:Y:S01]  /*20eb0*/  ISETP.GT.U32.AND P2, PT, R249, R162, PT ;  /* 0x000000a2f900720c */ /* 0x000fe20003f44070 */
[----:B------:R-:W-:Y:S01]  /*20ec0*/  @!P4 IMAD.IADD R216, R216, 0x1, -R249 ;  /* 0x00000001d8d8c824 */ /* 0x000fe200078e0af9 */
[----:B--2---:R-:W-:Y:S01]  /*20ed0*/  ISETP.GE.AND P5, PT, R24, RZ, PT ;  /* 0x000000ff1800720c */ /* 0x004fe20003fa6270 */
[----:B------:R-:W2:Y:S01]  /*20ee0*/  LDL R53, [R1+0x41c4] ;  /* 0x0041c40001357983 */ /* 0x000ea20000100800 */
[----:B------:R-:W-:-:S02]  /*20ef0*/  @!P1 IADD3 R93, PT, PT, -R93, RZ, RZ ;  /* 0x000000ff5d5d9210 */ /* 0x000fc40007ffe1ff */
[----:B------:R-:W-:Y:S01]  /*20f00*/  ISETP.GT.U32.AND P3, PT, R249, R227, PT ;  /* 0x000000e3f900720c */ /* 0x000fe20003f64070 */
[----:B------:R-:W2:Y:S06]  /*20f10*/  LDL R24, [R1+0x41f4] ;  /* 0x0041f40001187983 */ /* 0x000eac0000100800 */
[----:B------:R-:W-:Y:S01]  /*20f20*/  @!P2 IADD3 R162, PT, PT, R162, -R249, RZ ;  /* 0x800000f9a2a2a210 */ /* 0x000fe20007ffe0ff */
[----:B------:R-:W2:Y:S04]  /*20f30*/  LDL R58, [R1+0x419c] ;  /* 0x00419c00013a7983 */ /* 0x000ea80000100800 */
[----:B------:R-:W2:Y:S01]  /*20f40*/  LDL R59, [R1+0x4184] ;  /* 0x00418400013b7983 */ /* 0x000ea20000100800 */
[----:B------:R-:W-:-:S03]  /*20f50*/  @!P5 IMAD.MOV R161, RZ, RZ, -R161 ;  /* 0x000000ffffa1d224 */ /* 0x000fc600078e0aa1 */
[----:B------:R-:W2:Y:S01]  /*20f60*/  LDL R61, [R1+0x414c] ;  /* 0x00414c00013d7983 */ /* 0x000ea20000100800 */
[C---:B------:R-:W-:Y:S02]  /*20f70*/  SEL R68, R251.reuse, R160, !P0 ;  /* 0x000000a0fb447207 */ /* 0x040fe40004000000 */
[----:B------:R-:W-:Y:S01]  /*20f80*/  SEL R25, R251, R159, !P0 ;  /* 0x0000009ffb197207 */ /* 0x000fe20004000000 */
[----:B------:R-:W-:Y:S01]  /*20f90*/  IMAD R145, R145, UR26, RZ ;  /* 0x0000001a91917c24 */ /* 0x000fe2000f8e02ff */
[----:B------:R-:W-:Y:S01]  /*20fa0*/  ISETP.GE.AND P5, PT, R23, RZ, PT ;  /* 0x000000ff1700720c */ /* 0x000fe20003fa6270 */
[----:B------:R-:W1:Y:S01]  /*20fb0*/  LDCU UR26, c[0x0][0x3b0] ;  /* 0x00007600ff1a77ac */ /* 0x000e620008000800 */
[----:B------:R-:W2:Y:S01]  /*20fc0*/  LDL R23, [R1+0x41f0] ;  /* 0x0041f00001177983 */ /* 0x000ea20000100800 */
[----:B------:R-:W-:Y:S01]  /*20fd0*/  IMAD R157, R157, UR27, RZ ;  /* 0x0000001b9d9d7c24 */ /* 0x000fe2000f8e02ff */
[----:B------:R-:W1:Y:S01]  /*20fe0*/  LDCU UR23, c[0x0][0x3b0] ;  /* 0x00007600ff1777ac */ /* 0x000e620008000800 */
[----:B------:R-:W1:Y:S08]  /*20ff0*/  LDCU UR24, c[0x0][0x3b0] ;  /* 0x00007600ff1877ac */ /* 0x000e700008000800 */
[----:B------:R-:W-:Y:S01]  /*21000*/  @!P5 IMAD.MOV R162, RZ, RZ, -R162 ;  /* 0x000000ffffa2d224 */ /* 0x000fe200078e0aa2 */
[----:B----4-:R-:W-:-:S02]  /*21010*/  ISETP.GE.AND P2, PT, R22, RZ, PT ;  /* 0x000000ff1600720c */ /* 0x010fc40003f46270 */
[C---:B------:R-:W-:Y:S01]  /*21020*/  ISETP.GT.U32.AND P4, PT, R249.reuse, R218, PT ;  /* 0x000000daf900720c */ /* 0x040fe20003f84070 */
[----:B------:R-:W4:Y:S01]  /*21030*/  LDL R22, [R1+0x41e4] ;  /* 0x0041e40001167983 */ /* 0x000f220000100800 */
[----:B------:R-:W-:Y:S02]  /*21040*/  ISETP.GT.U32.AND P1, PT, R249, R219, PT ;  /* 0x000000dbf900720c */ /* 0x000fe40003f24070 */
[----:B------:R-:W-:Y:S02]  /*21050*/  @!P3 IADD3 R227, PT, PT, R227, -R249, RZ ;  /* 0x800000f9e3e3b210 */ /* 0x000fe40007ffe0ff */
[C---:B------:R-:W-:Y:S02]  /*21060*/  SEL R92, R251.reuse, R161, !P0 ;  /* 0x000000a1fb5c7207 */ /* 0x040fe40004000000 */
[----:B------:R-:W-:Y:S01]  /*21070*/  SEL R93, R251, R93, !P0 ;  /* 0x0000005dfb5d7207 */ /* 0x000fe20004000000 */
[----:B------:R-:W-:Y:S01]  /*21080*/  IMAD R25, R25, UR29, RZ ;  /* 0x0000001d19197c24 */ /* 0x000fe2000f8e02ff */
[----:B------:R-:W1:Y:S01]  /*21090*/  LDCU UR27, c[0x0][0x3b0] ;  /* 0x00007600ff1b77ac */ /* 0x000e620008000800 */
[----:B---3--:R-:W-:-:S02]  /*210a0*/  ISETP.GE.AND P5, PT, R21, RZ, PT ;  /* 0x000000ff1500720c */ /* 0x008fc40003fa6270 */
[----:B------:R-:W-:Y:S01]  /*210b0*/  @!P4 IADD3 R218, PT, PT, R218, -R249, RZ ;  /* 0x800000f9dadac210 */ /* 0x000fe20007ffe0ff */
[----:B------:R-:W3:Y:S01]  /*210c0*/  LDL R21, [R1+0x41e0] ;  /* 0x0041e00001157983 */ /* 0x000ee20000100800 */
[----:B------:R-:W-:Y:S01]  /*210d0*/  ISETP.GT.U32.AND P4, PT, R249, R221, PT ;  /* 0x000000ddf900720c */ /* 0x000fe20003f84070 */
[--C-:B------:R-:W-:Y:S01]  /*210e0*/  @!P1 IMAD.IADD R219, R219, 0x1, -R249.reuse ;  /* 0x00000001dbdb9824 */ /* 0x100fe200078e0af9 */
[----:B------:R-:W-:Y:S02]  /*210f0*/  ISETP.GT.U32.AND P3, PT, R249, R230, PT ;  /* 0x000000e6f900720c */ /* 0x000fe40003f64070 */
[----:B------:R-:W-:Y:S01]  /*21100*/  SEL R144, R251, R162, !P0 ;  /* 0x000000a2fb907207 */ /* 0x000fe20004000000 */
[----:B------:R-:W-:Y:S01]  /*21110*/  IMAD R68, R68, UR30, RZ ;  /* 0x0000001e44447c24 */ /* 0x000fe2000f8e02ff */
[----:B------:R-:W1:Y:S07]  /*21120*/  LDCU UR29, c[0x0][0x3b0] ;  /* 0x00007600ff1d77ac */ /* 0x000e6e0008000800 */
[----:B------:R-:W-:Y:S01]  /*21130*/  @!P4 IMAD.IADD R221, R221, 0x1, -R249 ;  /* 0x00000001ddddc824 */ /* 0x000fe200078e0af9 */
[----:B------:R-:W-:-:S02]  /*21140*/  ISETP.GT.U32.AND P4, PT, R249, R223, PT ;  /* 0x000000dff900720c */ /* 0x000fc40003f84070 */
[----:B------:R-:W-:Y:S01]  /*21150*/  ISETP.GT.U32.AND P1, PT, R249, R222, PT ;  /* 0x000000def900720c */ /* 0x000fe20003f24070 */
[--C-:B------:R-:W-:Y:S01]  /*21160*/  @!P3 IMAD.IADD R230, R230, 0x1, -R249.reuse ;  /* 0x00000001e6e6b824 */ /* 0x100fe200078e0af9 */
[----:B------:R-:W1:Y:S09]  /*21170*/  LDCU UR30, c[0x0][0x3b0] ;  /* 0x00007600ff1e77ac */ /* 0x000e720008000800 */
[--C-:B------:R-:W-:Y:S01]  /*21180*/  @!P4 IMAD.IADD R223, R223, 0x1, -R249.reuse ;  /* 0x00000001dfdfc824 */ /* 0x100fe200078e0af9 */
[C---:B------:R-:W-:Y:S01]  /*21190*/  ISETP.GT.U32.AND P4, PT, R249.reuse, R225, PT ;  /* 0x000000e1f900720c */ /* 0x040fe20003f84070 */
[----:B------:R-:W-:Y:S01]  /*211a0*/  @!P1 IMAD.IADD R222, R222, 0x1, -R249 ;  /* 0x00000001dede9824 */ /* 0x000fe200078e0af9 */
[----:B------:R-:W-:-:S11]  /*211b0*/  ISETP.GT.U32.AND P1, PT, R249, R224, PT ;  /* 0x000000e0f900720c */ /* 0x000fd60003f24070 */
[-C--:B------:R-:W-:Y:S02]  /*211c0*/  @!P4 IADD3 R225, PT, PT, R225, -R249.reuse, RZ ;  /* 0x800000f9e1e1c210 */ /* 0x080fe40007ffe0ff */
[----:B------:R-:W-:Y:S02]  /*211d0*/  ISETP.GT.U32.AND P4, PT, R249, R228, PT ;  /* 0x000000e4f900720c */ /* 0x000fe40003f84070 */
[----:B------:R-:W-:-:S11]  /*211e0*/  @!P1 IADD3 R224, PT, PT, R224, -R249, RZ ;  /* 0x800000f9e0e09210 */ /* 0x000fd60007ffe0ff */
[----:B------:R-:W-:Y:S01]  /*211f0*/  @!P4 IMAD.IADD R228, R228, 0x1, -R249 ;  /* 0x00000001e4e4c824 */ /* 0x000fe200078e0af9 */
[C---:B------:R-:W-:Y:S02]  /*21200*/  ISETP.GT.U32.AND P4, PT, R249.reuse, R163, PT ;  /* 0x000000a3f900720c */ /* 0x040fe40003f84070 */
[----:B------:R-:W-:-:S11]  /*21210*/  ISETP.GT.U32.AND P1, PT, R249, R226, PT ;  /* 0x000000e2f900720c */ /* 0x000fd60003f24070 */
[--C-:B------:R-:W-:Y:S01]  /*21220*/  @!P4 IMAD.IADD R163, R163, 0x1, -R249.reuse ;  /* 0x00000001a3a3c824 */ /* 0x100fe200078e0af9 */
[C---:B------:R-:W-:Y:S01]  /*21230*/  ISETP.GT.U32.AND P4, PT, R249.reuse, R164, PT ;  /* 0x000000a4f900720c */ /* 0x040fe20003f84070 */
[----:B------:R-:W-:Y:S01]  /*21240*/  @!P1 IMAD.IADD R226, R226, 0x1, -R249 ;  /* 0x00000001e2e29824 */ /* 0x000fe200078e0af9 */
[----:B------:R-:W-:-:S11]  /*21250*/  ISETP.GT.U32.AND P1, PT, R249, R229, PT ;  /* 0x000000e5f900720c */ /* 0x000fd60003f24070 */
[----:B------:R-:W-:Y:S01]  /*21260*/  @!P4 IMAD.IADD R164, R164, 0x1, -R249 ;  /* 0x00000001a4a4c824 */ /* 0x000fe200078e0af9 */
[----:B------:R-:W-:Y:S02]  /*21270*/  ISETP.GT.U32.AND P4, PT, R249, R165, PT ;  /* 0x000000a5f900720c */ /* 0x000fe40003f84070 */
[----:B------:R-:W-:Y:S02]  /*21280*/  @!P1 IADD3 R229, PT, PT, R229, -R249, RZ ;  /* 0x800000f9e5e59210 */ /* 0x000fe40007ffe0ff */
[----:B------:R-:W-:Y:S01]  /*21290*/  ISETP.GT.U32.AND P1, PT, R249, R231, PT ;  /* 0x000000e7f900720c */ /* 0x000fe20003f24070 */
[----:B------:R-:W-:-:S08]  /*212a0*/  @!P5 IMAD.MOV R164, RZ, RZ, -R164 ;  /* 0x000000ffffa4d224 */ /* 0x000fd000078e0aa4 */
[----:B------:R-:W-:Y:S02]  /*212b0*/  @!P4 IADD3 R165, PT, PT, R165, -R249, RZ ;  /* 0x800000f9a5a5c210 */ /* 0x000fe40007ffe0ff */
[----:B------:R-:W-:Y:S02]  /*212c0*/  ISETP.GT.U32.AND P4, PT, R249, R166, PT ;  /* 0x000000a6f900720c */ /* 0x000fe40003f84070 */
[----:B------:R-:W-:Y:S01]  /*212d0*/  @!P1 IMAD.IADD R231, R231, 0x1, -R249 ;  /* 0x00000001e7e79824 */ /* 0x000fe200078e0af9 */
[----:B------:R-:W-:-:S10]  /*212e0*/  ISETP.GT.U32.AND P1, PT, R249, R233, PT ;  /* 0x000000e9f900720c */ /* 0x000fd40003f24070 */
[----:B------:R-:W-:-:S03]  /*212f0*/  @!P4 IMAD.IADD R166, R166, 0x1, -R249 ;  /* 0x00000001a6a6c824 */ /* 0x000fc600078e0af9 */
[----:B------:R-:W-:Y:S01]  /*21300*/  @!P1 IMAD.IADD R233, R233, 0x1, -R249 ;  /* 0x00000001e9e99824 */ /* 0x000fe200078e0af9 */
[----:B------:R-:W-:-:S13]  /*21310*/  ISETP.GT.U32.AND P1, PT, R249, R236, PT ;  /* 0x000000ecf900720c */ /* 0x000fda0003f24070 */
[----:B------:R-:W-:Y:S01]  /*21320*/  @!P1 IMAD.IADD R236, R236, 0x1, -R249 ;  /* 0x00000001ecec9824 */ /* 0x000fe200078e0af9 */
[----:B------:R-:W-:Y:S02]  /*21330*/  ISETP.GT.U32.AND P1, PT, R249, R167, PT ;  /* 0x000000a7f900720c */ /* 0x000fe40003f24070 */
[----:B--2---:R-:W-:-:S13]  /*21340*/  ISETP.GE.AND P5, PT, R24, RZ, PT ;  /* 0x000000ff1800720c */ /* 0x004fda0003fa6270 */
[----:B------:R-:W-:Y:S02]  /*21350*/  @!P5 IADD3 R165, PT, PT, -R165, RZ, RZ ;  /* 0x000000ffa5a5d210 */ /* 0x000fe40007ffe1ff */
[----:B------:R-:W-:Y:S02]  /*21360*/  ISETP.GE.AND P5, PT, R23, RZ, PT ;  /* 0x000000ff1700720c */ /* 0x000fe40003fa6270 */
[----:B------:R-:W2:Y:S11]  /*21370*/  LDL R23, [R1+0x41d8] ;  /* 0x0041d80001177983 */ /* 0x000eb60000100800 */
[----:B------:R-:W-:-:S02]  /*21380*/  @!P5 IADD3 R166, PT, PT, -R166, RZ, RZ ;  /* 0x000000ffa6a6d210 */ /* 0x000fc40007ffe1ff */
[----:B------:R-:W-:Y:S02]  /*21390*/  @!P1 IADD3 R167, PT, PT, R167, -R249, RZ ;  /* 0x800000f9a7a79210 */ /* 0x000fe40007ffe0ff */
[----:B------:R-:W-:-:S13]  /*213a0*/  ISETP.GT.U32.AND P1, PT, R249, R168, PT ;  /* 0x000000a8f900720c */ /* 0x000fda0003f24070 */
[----:B------:R-:W-:Y:S02]  /*213b0*/  @!P1 IADD3 R168, PT, PT, R168, -R249, RZ ;  /* 0x800000f9a8a89210 */ /* 0x000fe40007ffe0ff */
[----:B----4-:R-:W-:Y:S02]  /*213c0*/  ISETP.GE.AND P4, PT, R22, RZ, PT ;  /* 0x000000ff1600720c */ /* 0x010fe40003f86270 */
[----:B------:R-:W4:Y:S01]  /*213d0*/  LDL R22, [R1+0x41d4] ;  /* 0x0041d40001167983 */ /* 0x000f220000100800 */
[----:B---3--:R-:W-:-:S03]  /*213e0*/  ISETP.GE.AND P5, PT, R21, RZ, PT ;  /* 0x000000ff1500720c */ /* 0x008fc60003fa6270 */
[----:B------:R-:W3:Y:S10]  /*213f0*/  LDL R21, [R1+0x41cc] ;  /* 0x0041cc0001157983 */ /* 0x000ef40000100800 */
[----:B------:R-:W-:-:S02]  /*21400*/  @!P5 IADD3 R168, PT, PT, -R168, RZ, RZ ;  /* 0x000000ffa8a8d210 */ /* 0x000fc40007ffe1ff */
[----:B------:R-:W-:Y:S02]  /*21410*/  ISETP.GE.AND P5, PT, R49, RZ, PT ;  /* 0x000000ff3100720c */ /* 0x000fe40003fa6270 */
[----:B------:R-:W3:Y:S01]  /*21420*/  LDL R49, [R1+0x41c0] ;  /* 0x0041c00001317983 */ /* 0x000ee20000100800 */
[----:B------:R-:W-:-:S04]  /*21430*/  MOV R156, R163 ;  /* 0x000000a3009c7202 */ /* 0x000fc80000000f00 */
[----:B------:R-:W-:Y:S02]  /*21440*/  @!P2 IADD3 R156, PT, PT, -R156, RZ, RZ ;  /* 0x000000ff9c9ca210 */ /* 0x000fe40007ffe1ff */
[C---:B------:R-:W-:Y:S02]  /*21450*/  ISETP.GT.U32.AND P2, PT, R249.reuse, R235, PT ;  /* 0x000000ebf900720c */ /* 0x040fe40003f44070 */
[----:B------:R-:W-:-:S11]  /*21460*/  ISETP.GT.U32.AND P1, PT, R249, R169, PT ;  /* 0x000000a9f900720c */ /* 0x000fd60003f24070 */
[--C-:B------:R-:W-:Y:S01]  /*21470*/  @!P2 IMAD.IADD R235, R235, 0x1, -R249.reuse ;  /* 0x00000001ebeba824 */ /* 0x100fe200078e0af9 */
[----:B------:R-:W-:Y:S01]  /*21480*/  ISETP.GT.U32.AND P2, PT, R249, R238, PT ;  /* 0x000000eef900720c */ /* 0x000fe20003f44070 */
[----:B------:R-:W-:Y:S01]  /*21490*/  @!P1 IMAD.IADD R169, R169, 0x1, -R249 ;  /* 0x00000001a9a99824 */ /* 0x000fe200078e0af9 */
[----:B------:R-:W-:-:S11]  /*214a0*/  ISETP.GT.U32.AND P1, PT, R249, R170, PT ;  /* 0x000000aaf900720c */ /* 0x000fd60003f24070 */
[----:B------:R-:W-:Y:S01]  /*214b0*/  @!P2 IMAD.IADD R238, R238, 0x1, -R249 ;  /* 0x00000001eeeea824 */ /* 0x000fe200078e0af9 */
[----:B------:R-:W-:Y:S01]  /*214c0*/  ISETP.GT.U32.AND P2, PT, R249, R241, PT ;  /* 0x000000f1f900720c */ /* 0x000fe20003f44070 */
[----:B------:R-:W-:Y:S02]  /*214d0*/  @!P5 IMAD.MOV R169, RZ, RZ, -R169 ;  /* 0x000000ffffa9d224 */ /* 0x000fe400078e0aa9 */
[----:B------:R-:W-:-:S10]  /*214e0*/  @!P1 IMAD.IADD R170, R170, 0x1, -R249 ;  /* 0x00000001aaaa9824 */ /* 0x000fd400078e0af9 */
[----:B------:R-:W-:Y:S01]  /*214f0*/  @!P2 IMAD.IADD R241, R241, 0x1, -R249 ;  /* 0x00000001f1f1a824 */ /* 0x000fe200078e0af9 */
[----:B------:R-:W-:Y:S01]  /*21500*/  ISETP.GT.U32.AND P2, PT, R249, R243, PT ;  /* 0x000000f3f900720c */ /* 0x000fe20003f44070 */
[----:B------:R-:W-:-:S04]  /*21510*/  IMAD.MOV.U32 R91, RZ, RZ, R167 ;  /* 0x000000ffff5b7224 */ /* 0x000fc800078e00a7 */
[----:B------:R-:W-:Y:S01]  /*21520*/  @!P4 IMAD.MOV R91, RZ, RZ, -R91 ;  /* 0x000000ffff5bc224 */ /* 0x000fe200078e0a5b */
[----:B------:R-:W-:-:S07]  /*21530*/  ISETP.GT.U32.AND P4, PT, R249, R244, PT ;  /* 0x000000f4f900720c */ /* 0x000fce0003f84070 */
[----:B------:R-:W-:Y:S01]  /*21540*/  @!P2 IMAD.IADD R243, R243, 0x1, -R249 ;  /* 0x00000001f3f3a824 */ /* 0x000fe200078e0af9 */
[----:B------:R-:W-:-:S05]  /*21550*/  ISETP.GT.U32.AND P2, PT, R249, R247, PT ;  /* 0x000000f7f900720c */ /* 0x000fca0003f44070 */
[----:B------:R-:W-:Y:S01]  /*21560*/  @!P4 IMAD.IADD R244, R244, 0x1, -R249 ;  /* 0x00000001f4f4c824 */ /* 0x000fe200078e0af9 */
[----:B------:R-:W-:-:S07]  /*21570*/  ISETP.GT.U32.AND P4, PT, R249, R86, PT ;  /* 0x00000056f900720c */ /* 0x000fce0003f84070 */
[----:B------:R-:W-:Y:S01]  /*21580*/  @!P2 IMAD.IADD R247, R247, 0x1, -R249 ;  /* 0x00000001f7f7a824 */ /* 0x000fe200078e0af9 */
[----:B------:R-:W-:-:S05]  /*21590*/  ISETP.GT.U32.AND P2, PT, R249, R172, PT ;  /* 0x000000acf900720c */ /* 0x000fca0003f44070 */
[----:B------:R-:W-:Y:S02]  /*215a0*/  @!P4 IADD3 R86, PT, PT, R86, -R249, RZ ;  /* 0x800000f95656c210 */ /* 0x000fe40007ffe0ff */
[----:B------:R-:W-:-:S06]  /*215b0*/  ISETP.GT.U32.AND P4, PT, R249, R173, PT ;  /* 0x000000adf900720c */ /* 0x000fcc0003f84070 */
[----:B------:R-:W-:-:S07]  /*215c0*/  @!P2 IADD3 R172, PT, PT, R172, -R249, RZ ;  /* 0x800000f9acaca210 */ /* 0x000fce0007ffe0ff */
[----:B------:R-:W-:Y:S02]  /*215d0*/  @!P4 IADD3 R173, PT, PT, R173, -R249, RZ ;  /* 0x800000f9adadc210 */ /* 0x000fe40007ffe0ff */
[----:B--2---:R-:W-:-:S13]  /*215e0*/  ISETP.GE.AND P5, PT, R23, RZ, PT ;  /* 0x000000ff1700720c */ /* 0x004fda0003fa6270 */
[----:B------:R-:W-:Y:S01]  /*215f0*/  @!P5 IMAD.MOV R170, RZ, RZ, -R170 ;  /* 0x000000ffffaad224 */ /* 0x000fe200078e0aaa */
[----:B----4-:R-:W-:Y:S02]  /*21600*/  ISETP.GE.AND P1, PT, R22, RZ, PT ;  /* 0x000000ff1600720c */ /* 0x010fe40003f26270 */
[----:B------:R-:W2:Y:S01]  /*21610*/  LDL R22, [R1+0x41bc] ;  /* 0x0041bc0001167983 */ /* 0x000ea20000100800 */
[----:B---3--:R-:W-:-:S03]  /*21620*/  ISETP.GE.AND P5, PT, R21, RZ, PT ;  /* 0x000000ff1500720c */ /* 0x008fc60003fa6270 */
[----:B------:R-:W3:Y:S10]  /*21630*/  LDL R21, [R1+0x41b8] ;  /* 0x0041b80001157983 */ /* 0x000ef40000100800 */
[----:B------:R-:W-:Y:S01]  /*21640*/  @!P5 IMAD.MOV R172, RZ, RZ, -R172 ;  /* 0x000000ffffacd224 */ /* 0x000fe200078e0aac */
[----:B------:R-:W-:-:S02]  /*21650*/  ISETP.GE.AND P5, PT, R53, RZ, PT ;  /* 0x000000ff3500720c */ /* 0x000fc40003fa6270 */
[----:B------:R-:W4:Y:S11]  /*21660*/  LDL R53, [R1+0x41b4] ;  /* 0x0041b40001357983 */ /* 0x000f360000100800 */
[----:B------:R-:W-:Y:S01]  /*21670*/  @!P5 IMAD.MOV R173, RZ, RZ, -R173 ;  /* 0x000000ffffadd224 */ /* 0x000fe200078e0aad */
[----:B------:R-:W-:-:S02]  /*21680*/  ISETP.GE.AND P5, PT, R49, RZ, PT ;  /* 0x000000ff3100720c */ /* 0x000fc40003fa6270 */
[----:B------:R-:W4:Y:S01]  /*21690*/  LDL R49, [R1+0x41a4] ;  /* 0x0041a40001317983 */ /* 0x000f220000100800 */
        /* <DEDUP_REMOVED lines=14> */
[C---:B------:R-:W-:Y:S02]  /*21780*/  ISETP.GT.U32.AND P3, PT, R249.reuse, R174, PT ;  /* 0x000000aef900720c */ /* 0x040fe40003f64070 */
[----:B------:R-:W-:-:S11]  /*21790*/  ISETP.GT.U32.AND P2, PT, R249, R175, PT ;  /* 0x000000aff900720c */ /* 0x000fd60003f44070 */
[----:B------:R-:W-:Y:S01]  /*217a0*/  @!P3 IMAD.IADD R174, R174, 0x1, -R249 ;  /* 0x00000001aeaeb824 */ /* 0x000fe200078e0af9 */
[----:B------:R-:W-:Y:S02]  /*217b0*/  ISETP.GT.U32.AND P3, PT, R249, R178, PT ;  /* 0x000000b2f900720c */ /* 0x000fe40003f64070 */
[----:B------:R-:W-:Y:S02]  /*217c0*/  @!P2 IADD3 R175, PT, PT, R175, -R249, RZ ;  /* 0x800000f9afafa210 */ /* 0x000fe40007ffe0ff */
[----:B------:R-:W-:-:S09]  /*217d0*/  ISETP.GT.U32.AND P2, PT, R249, R179, PT ;  /* 0x000000b3f900720c */ /* 0x000fd20003f44070 */
[----:B------:R-:W-:Y:S01]  /*217e0*/  @!P3 IMAD.IADD R178, R178, 0x1, -R249 ;  /* 0x00000001b2b2b824 */ /* 0x000fe200078e0af9 */
[----:B------:R-:W-:-:S03]  /*217f0*/  ISETP.GT.U32.AND P3, PT, R249, R182, PT ;  /* 0x000000b6f900720c */ /* 0x000fc60003f64070 */
[----:B------:R-:W-:Y:S01]  /*21800*/  @!P2 IMAD.IADD R179, R179, 0x1, -R249 ;  /* 0x00000001b3b3a824 */ /* 0x000fe200078e0af9 */
[----:B------:R-:W-:-:S09]  /*21810*/  ISETP.GT.U32.AND P2, PT, R249, R183, PT ;  /* 0x000000b7f900720c */ /* 0x000fd20003f44070 */
[----:B------:R-:W-:Y:S01]  /*21820*/  @!P3 IADD3 R182, PT, PT, R182, -R249, RZ ;  /* 0x800000f9b6b6b210 */ /* 0x000fe20007ffe0ff */
[----:B------:R-:W-:-:S03]  /*21830*/  @!P5 IMAD.MOV R174, RZ, RZ, -R174 ;  /* 0x000000ffffaed224 */ /* 0x000fc600078e0aae */
[----:B------:R-:W-:Y:S01]  /*21840*/  @!P2 IMAD.IADD R183, R183, 0x1, -R249 ;  /* 0x00000001b7b7a824 */ /* 0x000fe200078e0af9 */
        /* <DEDUP_REMOVED lines=8> */
[----:B--2---:R-:W-:Y:S02]  /*218d0*/  ISETP.GE.AND P3, PT, R22, RZ, PT ;  /* 0x000000ff1600720c */ /* 0x004fe40003f66270 */
[----:B------:R-:W2:Y:S01]  /*218e0*/  LDL R22, [R1+0x41b0] ;  /* 0x0041b00001167983 */ /* 0x000ea20000100800 */
[----:B---3--:R-:W-:-:S03]  /*218f0*/  ISETP.GE.AND P5, PT, R21, RZ, PT ;  /* 0x000000ff1500720c */ /* 0x008fc60003fa6270 */
[----:B------:R-:W3:Y:S10]  /*21900*/  LDL R21, [R1+0x41a0] ;  /* 0x0041a00001157983 */ /* 0x000ef40000100800 */
[----:B------:R-:W-:Y:S01]  /*21910*/  @!P5 IMAD.MOV R176, RZ, RZ, -R176 ;  /* 0x000000ffffb0d224 */ /* 0x000fe200078e0ab0 */
[----:B----4-:R-:W-:-:S02]  /*21920*/  ISETP.GE.AND P5, PT, R53, RZ, PT ;  /* 0x000000ff3500720c */ /* 0x010fc40003fa6270 */
[----:B------:R-:W4:Y:S01]  /*21930*/  LDL R53, [R1+0x4198] ;  /* 0x0041980001357983 */ /* 0x000f220000100800 */
[----:B------:R-:W-:-:S03]  /*21940*/  ISETP.GE.AND P2, PT, R49, RZ, PT ;  /* 0x000000ff3100720c */ /* 0x000fc60003f46270 */
[----:B------:R-:W4:Y:S01]  /*21950*/  LDL R49, [R1+0x418c] ;  /* 0x00418c0001317983 */ /* 0x000f220000100800 */
[----:B------:R-:W-:-:S04]  /*21960*/  IMAD.MOV.U32 R23, RZ, RZ, R171 ;  /* 0x000000ffff177224 */ /* 0x000fc800078e00ab */
[----:B------:R-:W-:Y:S01]  /*21970*/  @!P1 IMAD.MOV R23, RZ, RZ, -R23 ;  /* 0x000000ffff179224 */ /* 0x000fe200078e0a17 */
[----:B------:R-:W-:-:S13]  /*21980*/  ISETP.GT.U32.AND P1, PT, R249, R177, PT ;  /* 0x000000b1f900720c */ /* 0x000fda0003f24070 */
[----:B------:R-:W-:-:S04]  /*21990*/  @!P1 IADD3 R177, PT, PT, R177, -R249, RZ ;  /* 0x800000f9b1b19210 */ /* 0x000fc80007ffe0ff */
[----:B------:R-:W-:Y:S02]  /*219a0*/  @!P5 IADD3 R177, PT, PT, -R177, RZ, RZ ;  /* 0x000000ffb1b1d210 */ /* 0x000fe40007ffe1ff */
[C---:B------:R-:W-:Y:S02]  /*219b0*/  ISETP.GT.U32.AND P4, PT, R249.reuse, R180, PT ;  /* 0x000000b4f900720c */ /* 0x040fe40003f84070 */
[----:B------:R-:W-:-:S11]  /*219c0*/  ISETP.GT.U32.AND P1, PT, R249, R181, PT ;  /* 0x000000b5f900720c */ /* 0x000fd60003f24070 */
[----:B------:R-:W-:Y:S02]  /*219d0*/  @!P4 IADD3 R180, PT, PT, R180, -R249, RZ ;  /* 0x800000f9b4b4c210 */ /* 0x000fe40007ffe0ff */
[----:B------:R-:W-:Y:S01]  /*219e0*/  @!P1 IMAD.IADD R181, R181, 0x1, -R249 ;  /* 0x00000001b5b59824 */ /* 0x000fe200078e0af9 */
[----:B--2---:R-:W-:-:S13]  /*219f0*/  ISETP.GE.AND P5, PT, R22, RZ, PT ;  /* 0x000000ff1600720c */ /* 0x004fda0003fa6270 */
[----:B------:R-:W-:Y:S02]  /*21a00*/  @!P5 IADD3 R178, PT, PT, -R178, RZ, RZ ;  /* 0x000000ffb2b2d210 */ /* 0x000fe40007ffe1ff */
[----:B---3--:R-:W-:Y:S02]  /*21a10*/  ISETP.GE.AND P5, PT, R21, RZ, PT ;  /* 0x000000ff1500720c */ /* 0x008fe40003fa6270 */
[----:B------:R-:W-:Y:S01]  /*21a20*/  ISETP.GT.U32.AND P4, PT, R249, R184, PT ;  /* 0x000000b8f900720c */ /* 0x000fe20003f84070 */
[----:B------:R-:W2:Y:S10]  /*21a30*/  LDL R21, [R1+0x4194] ;  /* 0x0041940001157983 */ /* 0x000eb40000100800 */
[----:B------:R-:W-:-:S02]  /*21a40*/  @!P5 IADD3 R180, PT, PT, -R180, RZ, RZ ;  /* 0x000000ffb4b4d210 */ /* 0x000fc40007ffe1ff */
[----:B------:R-:W-:Y:S02]  /*21a50*/  ISETP.GE.AND P5, PT, R58, RZ, PT ;  /* 0x000000ff3a00720c */ /* 0x000fe40003fa6270 */
[----:B------:R-:W3:Y:S11]  /*21a60*/  LDL R58, [R1+0x4180] ;  /* 0x00418000013a7983 */ /* 0x000ef60000100800 */
[----:B------:R-:W-:Y:S01]  /*21a70*/  @!P5 IMAD.MOV R181, RZ, RZ, -R181 ;  /* 0x000000ffffb5d224 */ /* 0x000fe200078e0ab5 */
[----:B----4-:R-:W-:Y:S01]  /*21a80*/  ISETP.GE.AND P5, PT, R53, RZ, PT ;  /* 0x000000ff3500720c */ /* 0x010fe20003fa6270 */
[----:B------:R-:W-:Y:S01]  /*21a90*/  @!P4 IMAD.IADD R184, R184, 0x1, -R249 ;  /* 0x00000001b8b8c824 */ /* 0x000fe200078e0af9 */
[----:B------:R-:W-:Y:S01]  /*21aa0*/  ISETP.GT.U32.AND P1, PT, R249, R185, PT ;  /* 0x000000b9f900720c */ /* 0x000fe20003f24070 */
[----:B------:R-:W4:Y:S10]  /*21ab0*/  LDL R53, [R1+0x417c] ;  /* 0x00417c0001357983 */ /* 0x000f340000100800 */
[----:B------:R-:W-:Y:S01]  /*21ac0*/  @!P5 IMAD.MOV R182, RZ, RZ, -R182 ;  /* 0x000000ffffb6d224 */ /* 0x000fe200078e0ab6 */
[----:B------:R-:W-:-:S02]  /*21ad0*/  ISETP.GE.AND P5, PT, R49, RZ, PT ;  /* 0x000000ff3100720c */ /* 0x000fc40003fa6270 */
[----:B------:R-:W2:Y:S01]  /*21ae0*/  LDL R49, [R1+0x4178] ;  /* 0x0041780001317983 */ /* 0x000ea20000100800 */
[----:B------:R-:W-:-:S10]  /*21af0*/  @!P1 IMAD.IADD R185, R185, 0x1, -R249 ;  /* 0x00000001b9b99824 */ /* 0x000fd400078e0af9 */
[----:B------:R-:W-:Y:S01]  /*21b00*/  @!P5 IMAD.MOV R184, RZ, RZ, -R184 ;  /* 0x000000ffffb8d224 */ /* 0x000fe200078e0ab8 */
[----:B------:R-:W-:Y:S02]  /*21b10*/  ISETP.GE.AND P5, PT, R59, RZ, PT ;  /* 0x000000ff3b00720c */ /* 0x000fe40003fa6270 */
[----:B------:R-:W4:Y:S11]  /*21b20*/  LDL R59, [R1+0x4174] ;  /* 0x00417400013b7983 */ /* 0x000f360000100800 */
[----:B------:R-:W-:Y:S01]  /*21b30*/  @!P5 IMAD.MOV R185, RZ, RZ, -R185 ;  /* 0x000000ffffb9d224 */ /* 0x000fe200078e0ab9 */
[----:B------:R-:W-:-:S13]  /*21b40*/  ISETP.GT.U32.AND P1, PT, R249, R188, PT ;  /* 0x000000bcf900720c */ /* 0x000fda0003f24070 */
[----:B------:R-:W-:Y:S02]  /*21b50*/  @!P1 IADD3 R188, PT, PT, R188, -R249, RZ ;  /* 0x800000f9bcbc9210 */ /* 0x000fe40007ffe0ff */
[----:B------:R-:W-:Y:S02]  /*21b60*/  ISETP.GT.U32.AND P1, PT, R249, R192, PT ;  /* 0x000000c0f900720c */ /* 0x000fe40003f24070 */
[----:B------:R-:W-:-:S11]  /*21b70*/  MOV R154, R175 ;  /* 0x000000af009a7202 */ /* 0x000fd60000000f00 */
[----:B------:R-:W-:Y:S01]  /*21b80*/  @!P1 IMAD.IADD R192, R192, 0x1, -R249 ;  /* 0x00000001c0c09824 */ /* 0x000fe200078e0af9 */
[----:B------:R-:W-:Y:S02]  /*21b90*/  ISETP.GT.U32.AND P1, PT, R249, R196, PT ;  /* 0x000000c4f900720c */ /* 0x000fe40003f24070 */
[----:B------:R-:W-:Y:S02]  /*21ba0*/  @!P3 IADD3 R154, PT, PT, -R154, RZ, RZ ;  /* 0x000000ff9a9ab210 */ /* 0x000fe40007ffe1ff */
[----:B---3--:R-:W-:Y:S02]  /*21bb0*/  ISETP.GE.AND P5, PT, R58, RZ, PT ;  /* 0x000000ff3a00720c */ /* 0x008fe40003fa6270 */
[----:B------:R-:W3:Y:S11]  /*21bc0*/  LDL R58, [R1+0x4164] ;  /* 0x00416400013a7983 */ /* 0x000ef60000100800 */
[----:B------:R-:W-:Y:S01]  /*21bd0*/  @!P5 IMAD.MOV R186, RZ, RZ, -R186 ;  /* 0x000000ffffbad224 */ /* 0x000fe200078e0aba */
[----:B--2---:R-:W-:-:S02]  /*21be0*/  ISETP.GE.AND P5, PT, R49, RZ, PT ;  /* 0x000000ff3100720c */ /* 0x004fc40003fa6270 */
[----:B------:R-:W2:Y:S01]  /*21bf0*/  LDL R49, [R1+0x4170] ;  /* 0x0041700001317983 */ /* 0x000ea20000100800 */
[C---:B------:R-:W-:Y:S01]  /*21c00*/  ISETP.GT.U32.AND P3, PT, R249.reuse, R189, PT ;  /* 0x000000bdf900720c */ /* 0x040fe20003f64070 */
[----:B------:R-:W-:Y:S01]  /*21c10*/  @!P1 IMAD.IADD R196, R196, 0x1, -R249 ;  /* 0x00000001c4c49824 */ /* 0x000fe200078e0af9 */
[----:B------:R-:W-:-:S11]  /*21c20*/  ISETP.GT.U32.AND P1, PT, R249, R199, PT ;  /* 0x000000c7f900720c */ /* 0x000fd60003f24070 */
[--C-:B------:R-:W-:Y:S01]  /*21c30*/  @!P3 IMAD.IADD R189, R189, 0x1, -R249.reuse ;  /* 0x00000001bdbdb824 */ /* 0x100fe200078e0af9 */
[----:B------:R-:W-:Y:S01]  /*21c40*/  ISETP.GT.U32.AND P3, PT, R249, R193, PT ;  /* 0x000000c1f900720c */ /* 0x000fe20003f64070 */
[----:B------:R-:W-:Y:S01]  /*21c50*/  @!P1 IMAD.IADD R199, R199, 0x1, -R249 ;  /* 0x00000001c7c79824 */ /* 0x000fe200078e0af9 */
        /* <DEDUP_REMOVED lines=16> */
[----:B------:R-:W-:Y:S01]  /*21d60*/  ISETP.GT.U32.AND P1, PT, R249, R218, PT ;  /* 0x000000daf900720c */ /* 0x000fe20003f24070 */
[----:B------:R-:W-:Y:S01]  /*21d70*/  @!P5 IMAD.MOV R188, RZ, RZ, -R188 ;  /* 0x000000ffffbcd224 */ /* 0x000fe200078e0abc */
[----:B----4-:R-:W-:-:S07]  /*21d80*/  ISETP.GE.AND P5, PT, R59, RZ, PT ;  /* 0x000000ff3b00720c */ /* 0x010fce0003fa6270 */
[----:B------:R-:W-:Y:S02]  /*21d90*/  @!P3 IADD3 R208, PT, PT, R208, -R249, RZ ;  /* 0x800000f9d0d0b210 */ /* 0x000fe40007ffe0ff */
[----:B------:R-:W-:Y:S02]  /*21da0*/  ISETP.GT.U32.AND P3, PT, R249, R211, PT ;  /* 0x000000d3f900720c */ /* 0x000fe40003f64070 */
[----:B------:R-:W-:Y:S02]  /*21db0*/  @!P1 IADD3 R218, PT, PT, R218, -R249, RZ ;  /* 0x800000f9dada9210 */ /* 0x000fe40007ffe0ff */
[----:B------:R-:W-:Y:S02]  /*21dc0*/  ISETP.GE.AND P1, PT, R53, RZ, PT ;  /* 0x000000ff3500720c */ /* 0x000fe40003f26270 */
[----:B------:R-:W4:Y:S01]  /*21dd0*/  LDL R53, [R1+0x4160] ;  /* 0x0041600001357983 */ /* 0x000f220000100800 */
[----:B------:R-:W-:-:S06]  /*21de0*/  @!P5 IADD3 R189, PT, PT, -R189, RZ, RZ ;  /* 0x000000ffbdbdd210 */ /* 0x000fcc0007ffe1ff */
        /* <DEDUP_REMOVED lines=11> */
[----:B--2---:R-:W-:Y:S02]  /*21ea0*/  ISETP.GE.AND P5, PT, R49, RZ, PT ;  /* 0x000000ff3100720c */ /* 0x004fe40003fa6270 */
[----:B------:R-:W2:Y:S01]  /*21eb0*/  LDL R49, [R1+0x415c] ;  /* 0x00415c0001317983 */ /* 0x000ea20000100800 */
[----:B---3--:R-:W-:-:S03]  /*21ec0*/  ISETP.GE.AND P3, PT, R58, RZ, PT ;  /* 0x000000ff3a00720c */ /* 0x008fc60003f66270 */
[----:B------:R-:W3:Y:S07]  /*21ed0*/  LDL R58, [R1+0x4158] ;  /* 0x00415800013a7983 */ /* 0x000eee0000100800 */
[----:B------:R-:W-:Y:S02]  /*21ee0*/  @!P5 IADD3 R190, PT, PT, -R190, RZ, RZ ;  /* 0x000000ffbebed210 */ /* 0x000fe40007ffe1ff */
[----:B------:R-:W-:-:S13]  /*21ef0*/  ISETP.GT.U32.AND P4, PT, R249, R187, PT ;  /* 0x000000bbf900720c */ /* 0x000fda0003f84070 */
[----:B------:R-:W-:Y:S01]  /*21f00*/  @!P4 IMAD.IADD R187, R187, 0x1, -R249 ;  /* 0x00000001bbbbc824 */ /* 0x000fe200078e0af9 */
[----:B------:R-:W-:-:S13]  /*21f10*/  ISETP.GT.U32.AND P4, PT, R249, R191, PT ;  /* 0x000000bff900720c */ /* 0x000fda0003f84070 */
[----:B------:R-:W-:-:S04]  /*21f20*/  @!P4 IMAD.IADD R191, R191, 0x1, -R249 ;  /* 0x00000001bfbfc824 */ /* 0x000fc800078e0af9 */
[----:B------:R-:W-:Y:S01]  /*21f30*/  IMAD.MOV.U32 R87, RZ, RZ, R191 ;  /* 0x000000ffff577224 */ /* 0x000fe200078e00bf */
[----:B----4-:R-:W-:-:S13]  /*21f40*/  ISETP.GE.AND P5, PT, R53, RZ, PT ;  /* 0x000000ff3500720c */ /* 0x010fda0003fa6270 */
[----:B------:R-:W-:Y:S01]  /*21f50*/  @!P5 IADD3 R192, PT, PT, -R192, RZ, RZ ;  /* 0x000000ffc0c0d210 */ /* 0x000fe20007ffe1ff */
[----:B------:R-:W-:Y:S01]  /*21f60*/  @!P3 IMAD.MOV R87, RZ, RZ, -R87 ;  /* 0x000000ffff57b224 */ /* 0x000fe200078e0a57 */
[----:B------:R-:W-:-:S13]  /*21f70*/  ISETP.GT.U32.AND P3, PT, R249, R237, PT ;  /* 0x000000edf900720c */ /* 0x000fda0003f64070 */
[----:B------:R-:W-:Y:S01]  /*21f80*/  @!P3 IMAD.IADD R237, R237, 0x1, -R249 ;  /* 0x00000001ededb824 */ /* 0x000fe200078e0af9 */
[----:B------:R-:W-:-:S13]  /*21f90*/  ISETP.GT.U32.AND P3, PT, R249, R242, PT ;  /* 0x000000f2f900720c */ /* 0x000fda0003f64070 */
[----:B------:R-:W-:Y:S02]  /*21fa0*/  @!P3 IADD3 R242, PT, PT, R242, -R249, RZ ;  /* 0x800000f9f2f2b210 */ /* 0x000fe40007ffe0ff */
[----:B------:R-:W-:-:S13]  /*21fb0*/  ISETP.GT.U32.AND P3, PT, R249, R3, PT ;  /* 0x00000003f900720c */ /* 0x000fda0003f64070 */
[----:B------:R-:W-:Y:S02]  /*21fc0*/  @!P3 IADD3 R3, PT, PT, R3, -R249, RZ ;  /* 0x800000f90303b210 */ /* 0x000fe40007ffe0ff */
[C---:B------:R-:W-:Y:S02]  /*21fd0*/  ISETP.GT.U32.AND P3, PT, R249.reuse, R246, PT ;  /* 0x000000f6f900720c */ /* 0x040fe40003f64070 */
[----:B------:R-:W-:-:S11]  /*21fe0*/  ISETP.GT.U32.AND P4, PT, R249, R195, PT ;  /* 0x000000c3f900720c */ /* 0x000fd60003f84070 */
[-C--:B------:R-:W-:Y:S02]  /*21ff0*/  @!P3 IADD3 R246, PT, PT, R246, -R249.reuse, RZ ;  /* 0x800000f9f6f6b210 */ /* 0x080fe40007ffe0ff */
[----:B------:R-:W-:Y:S01]  /*22000*/  @!P4 IADD3 R195, PT, PT, R195, -R249, RZ ;  /* 0x800000f9c3c3c210 */ /* 0x000fe20007ffe0ff */
[----:B------:R-:W-:Y:S01]  /*22010*/  IMAD.MOV.U32 R89, RZ, RZ, R179 ;  /* 0x000000ffff597224 */ /* 0x000fe200078e00b3 */
[----:B------:R-:W-:-:S03]  /*22020*/  ISETP.GT.U32.AND P4, PT, R249, R198, PT ;  /* 0x000000c6f900720c */ /* 0x000fc60003f84070 */
[----:B------:R-:W-:Y:S01]  /*22030*/  @!P2 IMAD.MOV R89, RZ, RZ, -R89 ;  /* 0x000000ffff59a224 */ /* 0x000fe200078e0a59 */
[----:B------:R-:W-:Y:S02]  /*22040*/  ISETP.GT.U32.AND P2, PT, R249, R201, PT ;  /* 0x000000c9f900720c */ /* 0x000fe40003f44070 */
[----:B--2---:R-:W-:Y:S02]  /*22050*/  ISETP.GE.AND P5, PT, R49, RZ, PT ;  /* 0x000000ff3100720c */ /* 0x004fe40003fa6270 */
[----:B------:R-:W2:Y:S04]  /*22060*/  LDL R49, [R1+0x4154] ;  /* 0x0041540001317983 */ /* 0x000ea80000100800 */
[----:B------:R-:W4:Y:S04]  /*22070*/  LDL.LU R10, [R1+0x4890] ;  /* 0x00489000010a7983 */ /* 0x000f280000300800 */
[----:B------:R-:W4:Y:S01]  /*22080*/  LDL R59, [R1+0x4144] ;  /* 0x00414400013b7983 */ /* 0x000f220000100800 */
[----:B---3--:R-:W-:-:S03]  /*22090*/  ISETP.GE.AND P6, PT, R58, RZ, PT ;  /* 0x000000ff3a00720c */ /* 0x008fc60003fc6270 */
[----:B------:R-:W3:Y:S01]  /*220a0*/  LDL R58, [R1+0x4140] ;  /* 0x00414000013a7983 */ /* 0x000ee20000100800 */
[----:B------:R-:W-:Y:S01]  /*220b0*/  @!P5 IMAD.MOV R193, RZ, RZ, -R193 ;  /* 0x000000ffffc1d224 */ /* 0x000fe200078e0ac1 */
[----:B------:R-:W-:-:S13]  /*220c0*/  ISETP.GT.U32.AND P5, PT, R249, R2, PT ;  /* 0x00000002f900720c */ /* 0x000fda0003fa4070 */
[----:B------:R-:W-:-:S05]  /*220d0*/  @!P5 IMAD.IADD R2, R2, 0x1, -R249 ;  /* 0x000000010202d824 */ /* 0x000fca00078e0af9 */
[----:B------:R-:W-:Y:S01]  /*220e0*/  ISETP.GT.U32.AND P3, PT, R249, R2, PT ;  /* 0x00000002f900720c */ /* 0x000fe20003f64070 */
[----:B------:R1:W-:Y:S04]  /*220f0*/  STL [R1+0x3f18], R73 ;  /* 0x003f184901007387 */ /* 0x0003e80000100800 */
[----:B------:R-:W3:Y:S01]  /*22100*/  LDL R71, [R1+0x437c] ;  /* 0x00437c0001477983 */ /* 0x000ee20000100800 */
[----:B------:R-:W-:-:S07]  /*22110*/  @!P4 IADD3 R198, PT, PT, R198, -R249, RZ ;  /* 0x800000f9c6c6c210 */ /* 0x000fce0007ffe0ff */
[----:B------:R-:W-:Y:S01]  /*22120*/  @!P3 IADD3 R2, PT, PT, R2, -R249, RZ ;  /* 0x800000f90202b210 */ /* 0x000fe20007ffe0ff */
[----:B------:R-:W3:Y:S01]  /*22130*/  LDL R77, [R1+0x4130] ;  /* 0x00413000014d7983 */ /* 0x000ee20000100800 */
[C---:B------:R-:W-:Y:S02]  /*22140*/  ISETP.GT.U32.AND P3, PT, R249.reuse, R8, PT ;  /* 0x00000008f900720c */ /* 0x040fe40003f64070 */
[----:B------:R-:W-:Y:S01]  /*22150*/  ISETP.GT.U32.AND P4, PT, R249, R202, PT ;  /* 0x000000caf900720c */ /* 0x000fe20003f84070 */
[----:B------:R-:W3:Y:S01]  /*22160*/  LDL R79, [R1+0x4134] ;  /* 0x00413400014f7983 */ /* 0x000ee20000100800 */
[----:B------:R-:W-:-:S03]  /*22170*/  @!P2 IMAD.IADD R201, R201, 0x1, -R249 ;  /* 0x00000001c9c9a824 */ /* 0x000fc600078e0af9 */
[----:B------:R-:W3:Y:S04]  /*22180*/  LDL R63, [R1+0x4124] ;  /* 0x00412400013f7983 */ /* 0x000ee80000100800 */
[----:B------:R-:W3:Y:S02]  /*22190*/  LDL R76, [R1+0x4128] ;  /* 0x00412800014c7983 */ /* 0x000ee40000100800 */
[----:B------:R-:W-:Y:S02]  /*221a0*/  @!P3 IADD3 R8, PT, PT, R8, -R249, RZ ;  /* 0x800000f90808b210 */ /* 0x000fe40007ffe0ff */
[----:B------:R-:W-:Y:S01]  /*221b0*/  ISETP.GE.AND P3, PT, R61, RZ, PT ;  /* 0x000000ff3d00720c */ /* 0x000fe20003f66270 */
[----:B------:R-:W3:Y:S04]  /*221c0*/  LDL R74, [R1+0x411c] ;  /* 0x00411c00014a7983 */ /* 0x000ee80000100800 */
[----:B------:R-:W3:Y:S01]  /*221d0*/  LDL R61, [R1+0x413c] ;  /* 0x00413c00013d7983 */ /* 0x000ee20000100800 */
[C---:B------:R-:W-:Y:S01]  /*221e0*/  ISETP.GT.U32.AND P2, PT, R249.reuse, R205, PT ;  /* 0x000000cdf900720c */ /* 0x040fe20003f44070 */
[----:B------:R-:W-:Y:S01]  /*221f0*/  @!P4 IMAD.IADD R202, R202, 0x1, -R249 ;  /* 0x00000001cacac824 */ /* 0x000fe200078e0af9 */
[----:B------:R-:W-:Y:S01]  /*22200*/  ISETP.GT.U32.AND P4, PT, R249, R206, PT ;  /* 0x000000cef900720c */ /* 0x000fe20003f84070 */
[----:B------:R-:W3:Y:S04]  /*22210*/  LDL R78, [R1+0x4138] ;  /* 0x00413800014e7983 */ /* 0x000ee80000100800 */
[----:B------:R-:W3:Y:S01]  /*22220*/  LDL R75, [R1+0x4120] ;  /* 0x00412000014b7983 */ /* 0x000ee20000100800 */
[----:B------:R-:W-:-:S02]  /*22230*/  MOV R152, R187 ;  /* 0x000000bb00987202 */ /* 0x000fc40000000f00 */
[----:B------:R-:W-:Y:S01]  /*22240*/  ISETP.GT.U32.AND P5, PT, R249, R244, PT ;  /* 0x000000f4f900720c */ /* 0x000fe20003fa4070 */
[----:B------:R-:W-:Y:S01]  /*22250*/  @!P6 IMAD.MOV R194, RZ, RZ, -R194 ;  /* 0x000000ffffc2e224 */ /* 0x000fe200078e0ac2 */
[----:B------:R-:W3:Y:S01]  /*22260*/  LDL R81, [R1+0x3f4c] ;  /* 0x003f4c0001517983 */ /* 0x000ee20000100800 */
[----:B------:R-:W-:Y:S02]  /*22270*/  @!P2 IADD3 R205, PT, PT, R205, -R249, RZ ;  /* 0x800000f9cdcda210 */ /* 0x000fe40007ffe0ff */
[----:B------:R-:W-:Y:S01]  /*22280*/  ISETP.GT.U32.AND P2, PT, R249, R209, PT ;  /* 0x000000d1f900720c */ /* 0x000fe20003f44070 */
[----:B------:R-:W-:Y:S01]  /*22290*/  @!P4 IMAD.IADD R206, R206, 0x1, -R249 ;  /* 0x00000001cecec824 */ /* 0x000fe200078e0af9 */
[----:B------:R-:W-:Y:S01]  /*222a0*/  ISETP.GE.AND P4, PT, R21, RZ, PT ;  /* 0x000000ff1500720c */ /* 0x000fe20003f86270 */
[----:B------:R-:W-:Y:S01]  /*222b0*/  IMAD.MOV.U32 R21, RZ, RZ, R183 ;  /* 0x000000ffff157224 */ /* 0x000fe200078e00b7 */
[----:B------:R-:W3:Y:S09]  /*222c0*/  LDL R80, [R1+0x3f48] ;  /* 0x003f480001507983 */ /* 0x000ef20000100800 */
[----:B------:R-:W-:-:S02]  /*222d0*/  @!P2 IADD3 R209, PT, PT, R209, -R249, RZ ;  /* 0x800000f9d1d1a210 */ /* 0x000fc40007ffe0ff */
[C---:B------:R-:W-:Y:S01]  /*222e0*/  ISETP.GT.U32.AND P2, PT, R249.reuse, R212, PT ;  /* 0x000000d4f900720c */ /* 0x040fe20003f44070 */
[----:B------:R-:W-:Y:S01]  /*222f0*/  @!P4 IMAD.MOV R21, RZ, RZ, -R21 ;  /* 0x000000ffff15c224 */ /* 0x000fe200078e0a15 */
[----:B------:R-:W-:-:S11]  /*22300*/  ISETP.GT.U32.AND P4, PT, R249, R213, PT ;  /* 0x000000d5f900720c */ /* 0x000fd60003f84070 */
[----:B------:R-:W-:Y:S01]  /*22310*/  @!P2 IMAD.IADD R212, R212, 0x1, -R249 ;  /* 0x00000001d4d4a824 */ /* 0x000fe200078e0af9 */
[----:B------:R-:W-:Y:S02]  /*22320*/  ISETP.GT.U32.AND P2, PT, R249, R216, PT ;  /* 0x000000d8f900720c */ /* 0x000fe40003f44070 */
[----:B------:R-:W-:Y:S02]  /*22330*/  @!P4 IADD3 R213, PT, PT, R213, -R249, RZ ;  /* 0x800000f9d5d5c210 */ /* 0x000fe40007ffe0ff */
[----:B------:R-:W-:-:S09]  /*22340*/  ISETP.GT.U32.AND P4, PT, R249, R217, PT ;  /* 0x000000d9f900720c */ /* 0x000fd20003f84070 */
[----:B------:R-:W-:Y:S02]  /*22350*/  @!P2 IADD3 R216, PT, PT, R216, -R249, RZ ;  /* 0x800000f9d8d8a210 */ /* 0x000fe40007ffe0ff */
[----:B------:R-:W-:Y:S02]  /*22360*/  ISETP.GT.U32.AND P2, PT, R249, R220, PT ;  /* 0x000000dcf900720c */ /* 0x000fe40003f44070 */
[----:B------:R-:W-:Y:S01]  /*22370*/  @!P4 IMAD.IADD R217, R217, 0x1, -R249 ;  /* 0x00000001d9d9c824 */ /* 0x000fe200078e0af9 */
[----:B------:R-:W-:-:S10]  /*22380*/  ISETP.GT.U32.AND P4, PT, R249, R221, PT ;  /* 0x000000ddf900720c */ /* 0x000fd40003f84070 */
[--C-:B------:R-:W-:Y:S01]  /*22390*/  @!P2 IMAD.IADD R220, R220, 0x1, -R249.reuse ;  /* 0x00000001dcdca824 */ /* 0x100fe200078e0af9 */
[----:B------:R-:W-:Y:S02]  /*223a0*/  ISETP.GT.U32.AND P2, PT, R249, R223, PT ;  /* 0x000000dff900720c */ /* 0x000fe40003f44070 */
[----:B------:R-:W-:Y:S01]  /*223b0*/  @!P4 IMAD.IADD R221, R221, 0x1, -R249 ;  /* 0x00000001ddddc824 */ /* 0x000fe200078e0af9 */
[C---:B------:R-:W-:Y:S02]  /*223c0*/  ISETP.GT.U32.AND P4, PT, R249.reuse, R224, PT ;  /* 0x000000e0f900720c */ /* 0x040fe40003f84070 */
[----:B------:R-:W-:Y:S02]  /*223d0*/  @!P1 IADD3 R152, PT, PT, -R152, RZ, RZ ;  /* 0x000000ff98989210 */ /* 0x000fe40007ffe1ff */
[----:B------:R-:W-:-:S06]  /*223e0*/  ISETP.GT.U32.AND P1, PT, R249, R225, PT ;  /* 0x000000e1f900720c */ /* 0x000fcc0003f24070 */
[--C-:B------:R-:W-:Y:S01]  /*223f0*/  @!P2 IMAD.IADD R223, R223, 0x1, -R249.reuse ;  /* 0x00000001dfdfa824 */ /* 0x100fe200078e0af9 */
[C---:B------:R-:W-:Y:S02]  /*22400*/  ISETP.GT.U32.AND P2, PT, R249.reuse, R227, PT ;  /* 0x000000e3f900720c */ /* 0x040fe40003f44070 */
[----:B------:R-:W-:Y:S02]  /*22410*/  @!P4 IADD3 R224, PT, PT, R224, -R249, RZ ;  /* 0x800000f9e0e0c210 */ /* 0x000fe40007ffe0ff */
[----:B------:R-:W-:Y:S02]  /*22420*/  ISETP.GT.U32.AND P4, PT, R249, R228, PT ;  /* 0x000000e4f900720c */ /* 0x000fe40003f84070 */
[----:B------:R-:W-:Y:S01]  /*22430*/  @!P1 IMAD.IADD R225, R225, 0x1, -R249 ;  /* 0x00000001e1e19824 */ /* 0x000fe200078e0af9 */
[----:B------:R-:W-:-:S06]  /*22440*/  ISETP.GT.U32.AND P1, PT, R249, R229, PT ;  /* 0x000000e5f900720c */ /* 0x000fcc0003f24070 */
[----:B------:R-:W-:Y:S01]  /*22450*/  @!P2 IMAD.IADD R227, R227, 0x1, -R249 ;  /* 0x00000001e3e3a824 */ /* 0x000fe200078e0af9 */
[----:B------:R-:W-:-:S03]  /*22460*/  ISETP.GT.U32.AND P2, PT, R249, R231, PT ;  /* 0x000000e7f900720c */ /* 0x000fc60003f44070 */
[--C-:B------:R-:W-:Y:S01]  /*22470*/  @!P4 IMAD.IADD R228, R228, 0x1, -R249.reuse ;  /* 0x00000001e4e4c824 */ /* 0x100fe200078e0af9 */
[----:B------:R-:W-:Y:S02]  /*22480*/  ISETP.GT.U32.AND P4, PT, R249, R232, PT ;  /* 0x000000e8f900720c */ /* 0x000fe40003f84070 */
[----:B------:R-:W-:Y:S01]  /*22490*/  @!P1 IMAD.IADD R229, R229, 0x1, -R249 ;  /* 0x00000001e5e59824 */ /* 0x000fe200078e0af9 */
[----:B------:R-:W-:-:S06]  /*224a0*/  ISETP.GT.U32.AND P1, PT, R249, R233, PT ;  /* 0x000000e9f900720c */ /* 0x000fcc0003f24070 */
[----:B------:R-:W-:Y:S02]  /*224b0*/  @!P2 IADD3 R231, PT, PT, R231, -R249, RZ ;  /* 0x800000f9e7e7a210 */ /* 0x000fe40007ffe0ff */
[C---:B------:R-:W-:Y:S02]  /*224c0*/  ISETP.GT.U32.AND P2, PT, R249.reuse, R234, PT ;  /* 0x000000eaf900720c */ /* 0x040fe40003f44070 */
[--C-:B------:R-:W-:Y:S01]  /*224d0*/  @!P4 IMAD.IADD R232, R232, 0x1, -R249.reuse ;  /* 0x00000001e8e8c824 */ /* 0x100fe200078e0af9 */
[----:B------:R-:W-:Y:S02]  /*224e0*/  ISETP.GT.U32.AND P4, PT, R249, R235, PT ;  /* 0x000000ebf900720c */ /* 0x000fe40003f84070 */
[----:B------:R-:W-:Y:S01]  /*224f0*/  @!P1 IMAD.IADD R233, R233, 0x1, -R249 ;  /* 0x00000001e9e99824 */ /* 0x000fe200078e0af9 */
[----:B------:R-:W-:-:S07]  /*22500*/  ISETP.GT.U32.AND P1, PT, R249, R236, PT ;  /* 0x000000ecf900720c */ /* 0x000fce0003f24070 */
[----:B------:R-:W-:Y:S02]  /*22510*/  @!P2 IADD3 R234, PT, PT, R234, -R249, RZ ;  /* 0x800000f9eaeaa210 */ /* 0x000fe40007ffe0ff */
[----:B------:R-:W-:Y:S01]  /*22520*/  ISETP.GT.U32.AND P2, PT, R249, R238, PT ;  /* 0x000000eef900720c */ /* 0x000fe20003f44070 */
[--C-:B------:R-:W-:Y:S01]  /*22530*/  @!P4 IMAD.IADD R235, R235, 0x1, -R249.reuse ;  /* 0x00000001ebebc824 */ /* 0x100fe200078e0af9 */
[C---:B------:R-:W-:Y:S02]  /*22540*/  ISETP.GT.U32.AND P4, PT, R249.reuse, R239, PT ;  /* 0x000000eff900720c */ /* 0x040fe40003f84070 */
[----:B------:R-:W-:Y:S01]  /*22550*/  @!P1 IMAD.IADD R236, R236, 0x1, -R249 ;  /* 0x00000001ecec9824 */ /* 0x000fe200078e0af9 */
[----:B------:R-:W-:-:S08]  /*22560*/  ISETP.GT.U32.AND P1, PT, R249, R241, PT ;  /* 0x000000f1f900720c */ /* 0x000fd00003f24070 */
[--C-:B------:R-:W-:Y:S01]  /*22570*/  @!P2 IMAD.IADD R238, R238, 0x1, -R249.reuse ;  /* 0x00000001eeeea824 */ /* 0x100fe200078e0af9 */
[----:B------:R-:W-:Y:S02]  /*22580*/  ISETP.GT.U32.AND P2, PT, R249, R240, PT ;  /* 0x000000f0f900720c */ /* 0x000fe40003f44070 */
[----:B------:R-:W-:Y:S02]  /*22590*/  @!P4 IADD3 R239, PT, PT, R239, -R249, RZ ;  /* 0x800000f9efefc210 */ /* 0x000fe40007ffe0ff */
[----:B------:R-:W-:Y:S01]  /*225a0*/  ISETP.GT.U32.AND P4, PT, R249, R245, PT ;  /* 0x000000f5f900720c */ /* 0x000fe20003f84070 */
[----:B------:R-:W-:Y:S01]  /*225b0*/  @!P1 IMAD.IADD R241, R241, 0x1, -R249 ;  /* 0x00000001f1f19824 */ /* 0x000fe200078e0af9 */
[----:B------:R-:W-:-:S07]  /*225c0*/  ISETP.GT.U32.AND P1, PT, R249, R0, PT ;  /* 0x00000000f900720c */ /* 0x000fce0003f24070 */
[----:B------:R-:W-:Y:S01]  /*225d0*/  @!P2 IMAD.IADD R240, R240, 0x1, -R249 ;  /* 0x00000001f0f0a824 */ /* 0x000fe200078e0af9 */
[----:B------:R-:W-:-:S03]  /*225e0*/  ISETP.GT.U32.AND P2, PT, R249, R4, PT ;  /* 0x00000004f900720c */ /* 0x000fc60003f44070 */
[----:B------:R-:W-:Y:S01]  /*225f0*/  @!P4 IMAD.IADD R245, R245, 0x1, -R249 ;  /* 0x00000001f5f5c824 */ /* 0x000fe200078e0af9 */
[C---:B------:R-:W-:Y:S02]  /*22600*/  ISETP.GT.U32.AND P4, PT, R249.reuse, R243, PT ;  /* 0x000000f3f900720c */ /* 0x040fe40003f84070 */
[----:B------:R-:W-:Y:S02]  /*22610*/  @!P1 IADD3 R0, PT, PT, R0, -R249, RZ ;  /* 0x800000f900009210 */ /* 0x000fe40007ffe0ff */
[----:B------:R-:W-:-:S05]  /*22620*/  ISETP.GT.U32.AND P1, PT, R249, R5, PT ;  /* 0x00000005f900720c */ /* 0x000fca0003f24070 */
[--C-:B------:R-:W-:Y:S01]  /*22630*/  @!P2 IMAD.IADD R4, R4, 0x1, -R249.reuse ;  /* 0x000000010404a824 */ /* 0x100fe200078e0af9 */
[----:B------:R-:W-:Y:S01]  /*22640*/  ISETP.GT.U32.AND P2, PT, R249, R247, PT ;  /* 0x000000f7f900720c */ /* 0x000fe20003f44070 */
[--C-:B------:R-:W-:Y:S02]  /*22650*/  @!P5 IMAD.IADD R244, R244, 0x1, -R249.reuse ;  /* 0x00000001f4f4d824 */ /* 0x100fe400078e0af9 */
[----:B------:R-:W-:Y:S01]  /*22660*/  @!P4 IMAD.IADD R243, R243, 0x1, -R249 ;  /* 0x00000001f3f3c824 */ /* 0x000fe200078e0af9 */
[C---:B------:R-:W-:Y:S02]  /*22670*/  ISETP.GT.U32.AND P4, PT, R249.reuse, R240, PT ;  /* 0x000000f0f900720c */ /* 0x040fe40003f84070 */
[----:B------:R-:W-:Y:S02]  /*22680*/  ISETP.GT.U32.AND P5, PT, R249, R0, PT ;  /* 0x00000000f900720c */ /* 0x000fe40003fa4070 */
[----:B------:R-:W-:Y:S02]  /*22690*/  @!P1 IADD3 R5, PT, PT, R5, -R249, RZ ;  /* 0x800000f905059210 */ /* 0x000fe40007ffe0ff */
[----:B------:R-:W-:-:S03]  /*226a0*/  ISETP.GT.U32.AND P1, PT, R249, R245, PT ;  /* 0x000000f5f900720c */ /* 0x000fc60003f24070 */
[----:B------:R-:W-:Y:S01]  /*226b0*/  @!P2 IMAD.IADD R247, R247, 0x1, -R249 ;  /* 0x00000001f7f7a824 */ /* 0x000fe200078e0af9 */
[----:B------:R-:W-:-:S03]  /*226c0*/  ISETP.GT.U32.AND P2, PT, R249, R3, PT ;  /* 0x00000003f900720c */ /* 0x000fc60003f44070 */
[--C-:B------:R-:W-:Y:S01]  /*226d0*/  @!P4 IMAD.IADD R240, R240, 0x1, -R249.reuse ;  /* 0x00000001f0f0c824 */ /* 0x100fe200078e0af9 */
[C---:B------:R-:W-:Y:S01]  /*226e0*/  ISETP.GT.U32.AND P4, PT, R249.reuse, R4, PT ;  /* 0x00000004f900720c */ /* 0x040fe20003f84070 */
[----:B------:R-:W-:Y:S01]  /*226f0*/  @!P5 IMAD.IADD R0, R0, 0x1, -R249 ;  /* 0x000000010000d824 */ /* 0x000fe200078e0af9 */
[----:B------:R-:W-:-:S03]  /*22700*/  ISETP.GT.U32.AND P5, PT, R249, R7, PT ;  /* 0x00000007f900720c */ /* 0x000fc60003fa4070 */
[----:B------:R-:W-:Y:S02]  /*22710*/  @!P1 IADD3 R245, PT, PT, R245, -R249, RZ ;  /* 0x800000f9f5f59210 */ /* 0x000fe40007ffe0ff */
[----:B------:R-:W-:Y:S02]  /*22720*/  ISETP.GT.U32.AND P1, PT, R249, R6, PT ;  /* 0x00000006f900720c */ /* 0x000fe40003f24070 */
[----:B------:R-:W-:Y:S01]  /*22730*/  @!P2 IMAD.IADD R3, R3, 0x1, -R249 ;  /* 0x000000010303a824 */ /* 0x000fe200078e0af9 */
[----:B------:R-:W-:Y:S02]  /*22740*/  ISETP.GT.U32.AND P2, PT, R249, R9, PT ;  /* 0x00000009f900720c */ /* 0x000fe40003f44070 */
[----:B--2---:R-:W-:-:S13]  /*22750*/  ISETP.GE.AND P6, PT, R49, RZ, PT ;  /* 0x000000ff3100720c */ /* 0x004fda0003fc6270 */
[----:B------:R-:W-:Y:S01]  /*22760*/  @!P6 IMAD.MOV R195, RZ, RZ, -R195 ;  /* 0x000000ffffc3e224 */ /* 0x000fe200078e0ac3 */
[C---:B------:R-:W-:Y:S01]  /*22770*/  ISETP.GT.U32.AND P6, PT, R249.reuse, R5, PT ;  /* 0x00000005f900720c */ /* 0x040fe20003fc4070 */
[--C-:B------:R-:W-:Y:S01]  /*22780*/  @!P4 IMAD.IADD R4, R4, 0x1, -R249.reuse ;  /* 0x000000010404c824 */ /* 0x100fe200078e0af9 */
[----:B----4-:R-:W-:Y:S01]  /*22790*/  ISETP.GT.U32.AND P4, PT, R249, R10, PT ;  /* 0x0000000af900720c */ /* 0x010fe20003f84070 */
[--C-:B------:R-:W-:Y:S02]  /*227a0*/  @!P5 IMAD.IADD R7, R7, 0x1, -R249.reuse ;  /* 0x000000010707d824 */ /* 0x100fe400078e0af9 */
[----:B------:R-:W-:-:S08]  /*227b0*/  @!P1 IMAD.IADD R6, R6, 0x1, -R249 ;  /* 0x0000000106069824 */ /* 0x000fd000078e0af9 */
[----:B------:R-:W-:Y:S02]  /*227c0*/  @!P6 IADD3 R5, PT, PT, R5, -R249, RZ ;  /* 0x800000f90505e210 */ /* 0x000fe40007ffe0ff */
[----:B------:R-:W-:Y:S01]  /*227d0*/  ISETP.GT.U32.AND P6, PT, R249, R11, PT ;  /* 0x0000000bf900720c */ /* 0x000fe20003fc4070 */
[--C-:B------:R-:W-:Y:S01]  /*227e0*/  @!P2 IMAD.IADD R9, R9, 0x1, -R249.reuse ;  /* 0x000000010909a824 */ /* 0x100fe200078e0af9 */
[C---:B------:R-:W-:Y:S02]  /*227f0*/  ISETP.GT.U32.AND P1, PT, R249.reuse, R12, PT ;  /* 0x0000000cf900720c */ /* 0x040fe40003f24070 */
[C---:B------:R-:W-:Y:S01]  /*22800*/  ISETP.GT.U32.AND P2, PT, R249.reuse, R7, PT ;  /* 0x00000007f900720c */ /* 0x040fe20003f44070 */
[----:B------:R-:W-:Y:S01]  /*22810*/  @!P4 IMAD.IADD R10, R10, 0x1, -R249 ;  /* 0x000000010a0ac824 */ /* 0x000fe200078e0af9 */
[----:B------:R-:W-:-:S07]  /*22820*/  ISETP.GT.U32.AND P5, PT, R249, R6, PT ;  /* 0x00000006f900720c */ /* 0x000fce0003fa4070 */
[----:B------:R-:W-:Y:S02]  /*22830*/  @!P6 IADD3 R11, PT, PT, R11, -R249, RZ ;  /* 0x800000f90b0be210 */ /* 0x000fe40007ffe0ff */
[C---:B------:R-:W-:Y:S01]  /*22840*/  ISETP.GT.U32.AND P6, PT, R249.reuse, R9, PT ;  /* 0x00000009f900720c */ /* 0x040fe20003fc4070 */
[--C-:B------:R-:W-:Y:S01]  /*22850*/  @!P1 IMAD.IADD R12, R12, 0x1, -R249.reuse ;  /* 0x000000010c0c9824 */ /* 0x100fe200078e0af9 */
[----:B------:R-:W-:Y:S01]  /*22860*/  ISETP.GT.U32.AND P4, PT, R249, R8, PT ;  /* 0x00000008f900720c */ /* 0x000fe20003f84070 */
[----:B------:R-:W-:Y:S01]  /*22870*/  @!P2 IMAD.IADD R7, R7, 0x1, -R249 ;  /* 0x000000010707a824 */ /* 0x000fe200078e0af9 */
[C---:B------:R-:W-:Y:S02]  /*22880*/  ISETP.GT.U32.AND P1, PT, R249.reuse, R10, PT ;  /* 0x0000000af900720c */ /* 0x040fe40003f24070 */
[----:B------:R-:W-:Y:S02]  /*22890*/  @!P3 IADD3 R196, PT, PT, -R196, RZ, RZ ;  /* 0x000000ffc4c4b210 */ /* 0x000fe40007ffe1ff */
[----:B------:R-:W-:-:S02]  /*228a0*/  ISETP.GT.U32.AND P2, PT, R249, R13, PT ;  /* 0x0000000df900720c */ /* 0x000fc40003f44070 */
[----:B------:R-:W-:-:S03]  /*228b0*/  ISETP.GT.U32.AND P3, PT, R249, R11, PT ;  /* 0x0000000bf900720c */ /* 0x000fc60003f64070 */
[--C-:B------:R-:W-:Y:S01]  /*228c0*/  @!P6 IMAD.IADD R9, R9, 0x1, -R249.reuse ;  /* 0x000000010909e824 */ /* 0x100fe200078e0af9 */
[----:B------:R-:W-:Y:S01]  /*228d0*/  ISETP.GE.AND P6, PT, R59, RZ, PT ;  /* 0x000000ff3b00720c */ /* 0x000fe20003fc6270 */
[--C-:B------:R-:W-:Y:S01]  /*228e0*/  @!P5 IMAD.IADD R6, R6, 0x1, -R249.reuse ;  /* 0x000000010606d824 */ /* 0x100fe200078e0af9 */
[C---:B------:R-:W-:Y:S01]  /*228f0*/  ISETP.GT.U32.AND P5, PT, R249.reuse, R12, PT ;  /* 0x0000000cf900720c */ /* 0x040fe20003fa4070 */
[--C-:B------:R-:W-:Y:S01]  /*22900*/  @!P1 IMAD.IADD R10, R10, 0x1, -R249.reuse ;  /* 0x000000010a0a9824 */ /* 0x100fe200078e0af9 */
[----:B------:R-:W-:Y:S02]  /*22910*/  @!P4 IADD3 R8, PT, PT, R8, -R249, RZ ;  /* 0x800000f90808c210 */ /* 0x000fe40007ffe0ff */
[----:B------:R-:W-:Y:S01]  /*22920*/  ISETP.GT.U32.AND P4, PT, R249, R14, PT ;  /* 0x0000000ef900720c */ /* 0x000fe20003f84070 */
[----:B------:R-:W-:Y:S01]  /*22930*/  @!P2 IMAD.IADD R13, R13, 0x1, -R249 ;  /* 0x000000010d0da824 */ /* 0x000fe200078e0af9 */
[----:B------:R-:W-:Y:S02]  /*22940*/  ISETP.GT.U32.AND P1, PT, R249, R15, PT ;  /* 0x0000000ff900720c */ /* 0x000fe40003f24070 */
[----:B------:R-:W-:-:S02]  /*22950*/  @!P3 IADD3 R11, PT, PT, R11, -R249, RZ ;  /* 0x800000f90b0bb210 */ /* 0x000fc40007ffe0ff */
[----:B---3--:R-:W-:Y:S01]  /*22960*/  ISETP.GE.AND P3, PT, R58, RZ, PT ;  /* 0x000000ff3a00720c */ /* 0x008fe20003f66270 */
[----:B------:R-:W-:Y:S01]  /*22970*/  @!P6 IMAD.MOV R197, RZ, RZ, -R197 ;  /* 0x000000ffffc5e224 */ /* 0x000fe200078e0ac5 */
[----:B------:R-:W2:Y:S01]  /*22980*/  S2R R58, SR_TID.X ;  /* 0x00000000003a7919 */ /* 0x000ea20000002100 */
[C---:B------:R-:W-:Y:S01]  /*22990*/  ISETP.GT.U32.AND P6, PT, R249.reuse, R13, PT ;  /* 0x0000000df900720c */ /* 0x040fe20003fc4070 */
[--C-:B------:R-:W-:Y:S01]  /*229a0*/  @!P5 IMAD.IADD R12, R12, 0x1, -R249.reuse ;  /* 0x000000010c0cd824 */ /* 0x100fe200078e0af9 */
[C---:B------:R-:W-:Y:S02]  /*229b0*/  ISETP.GT.U32.AND P5, PT, R249.reuse, R16, PT ;  /* 0x00000010f900720c */ /* 0x040fe40003fa4070 */
[----:B------:R-:W-:Y:S02]  /*229c0*/  @!P4 IADD3 R14, PT, PT, R14, -R249, RZ ;  /* 0x800000f90e0ec210 */ /* 0x000fe40007ffe0ff */
[----:B------:R-:W-:Y:S01]  /*229d0*/  ISETP.GT.U32.AND P2, PT, R249, R17, PT ;  /* 0x00000011f900720c */ /* 0x000fe20003f44070 */
[----:B------:R-:W-:Y:S01]  /*229e0*/  @!P1 IMAD.IADD R15, R15, 0x1, -R249 ;  /* 0x000000010f0f9824 */ /* 0x000fe200078e0af9 */
[----:B------:R-:W-:-:S02]  /*229f0*/  ISETP.GT.U32.AND P4, PT, R249, R20, PT ;  /* 0x00000014f900720c */ /* 0x000fc40003f84070 */
[----:B------:R-:W-:Y:S02]  /*22a00*/  @!P3 IADD3 R198, PT, PT, -R198, RZ, RZ ;  /* 0x000000ffc6c6b210 */ /* 0x000fe40007ffe1ff */
[----:B------:R-:W-:Y:S01]  /*22a10*/  ISETP.GT.U32.AND P3, PT, R249, R14, PT ;  /* 0x0000000ef900720c */ /* 0x000fe20003f64070 */
[--C-:B------:R-:W-:Y:S01]  /*22a20*/  @!P6 IMAD.IADD R13, R13, 0x1, -R249.reuse ;  /* 0x000000010d0de824 */ /* 0x100fe200078e0af9 */
[C---:B------:R-:W-:Y:S02]  /*22a30*/  ISETP.GT.U32.AND P1, PT, R249.reuse, R15, PT ;  /* 0x0000000ff900720c */ /* 0x040fe40003f24070 */
[----:B------:R-:W-:Y:S02]  /*22a40*/  ISETP.GT.U32.AND P6, PT, R249, R26, PT ;  /* 0x0000001af900720c */ /* 0x000fe40003fc4070 */
[C---:B------:R-:W-:Y:S01]  /*22a50*/  SEL R59, R251.reuse, R196, !P0 ;  /* 0x000000c4fb3b7207 */ /* 0x040fe20004000000 */
[--C-:B------:R-:W-:Y:S01]  /*22a60*/  @!P5 IMAD.IADD R16, R16, 0x1, -R249.reuse ;  /* 0x000000011010d824 */ /* 0x100fe200078e0af9 */
[----:B-1----:R-:W-:Y:S01]  /*22a70*/  SEL R18, R251, R195, !P0 ;  /* 0x000000c3fb127207 */ /* 0x002fe20004000000 */
[--C-:B------:R-:W-:Y:S01]  /*22a80*/  @!P4 IMAD.IADD R20, R20, 0x1, -R249.reuse ;  /* 0x000000011414c824 */ /* 0x100fe200078e0af9 */
[----:B------:R-:W-:Y:S01]  /*22a90*/  ISETP.GT.U32.AND P5, PT, R249, R27, PT ;  /* 0x0000001bf900720c */ /* 0x000fe20003fa4070 */
[----:B------:R-:W-:Y:S01]  /*22aa0*/  IMAD R59, R59, UR70, RZ ;  /* 0x000000463b3b7c24 */ /* 0x000fe2000f8e02ff */
[----:B------:R-:W-:Y:S01]  /*22ab0*/  @!P2 IADD3 R17, PT, PT, R17, -R249, RZ ;  /* 0x800000f91111a210 */ /* 0x000fe20007ffe0ff */
[----:B------:R-:W1:Y:S01]  /*22ac0*/  LDCU UR70, c[0x0][0x3a0] ;  /* 0x00007400ff4677ac */ /* 0x000e620008000800 */
[----:B------:R-:W-:Y:S01]  /*22ad0*/  ISETP.GT.U32.AND P2, PT, R249, R29, PT ;  /* 0x0000001df900720c */ /* 0x000fe20003f44070 */
[----:B------:R-:W-:Y:S01]  /*22ae0*/  IMAD R18, R18, UR4, RZ ;  /* 0x0000000412127c24 */ /* 0x000fe2000f8e02ff */
[----:B------:R-:W-:Y:S01]  /*22af0*/  @!P1 IADD3 R15, PT, PT, R15, -R249, RZ ;  /* 0x800000f90f0f9210 */ /* 0x000fe20007ffe0ff */
[----:B------:R-:W-:Y:S01]  /*22b00*/  @!P3 IMAD.IADD R14, R14, 0x1, -R249 ;  /* 0x000000010e0eb824 */ /* 0x000fe200078e0af9 */
[----:B------:R-:W3:Y:S01]  /*22b10*/  LDCU UR4, c[0x0][0x3a0] ;  /* 0x00007400ff0477ac */ /* 0x000ee20008000800 */
[----:B------:R-:W-:-:S02]  /*22b20*/  ISETP.GT.U32.AND P3, PT, R249, R16, PT ;  /* 0x00000010f900720c */ /* 0x000fc40003f64070 */
[C---:B------:R-:W-:Y:S01]  /*22b30*/  ISETP.GT.U32.AND P4, PT, R249.reuse, R20, PT ;  /* 0x00000014f900720c */ /* 0x040fe20003f84070 */
[--C-:B------:R-:W-:Y:S01]  /*22b40*/  @!P6 IMAD.IADD R26, R26, 0x1, -R249.reuse ;  /* 0x000000011a1ae824 */ /* 0x100fe200078e0af9 */
[C---:B------:R-:W-:Y:S02]  /*22b50*/  ISETP.GT.U32.AND P1, PT, R249.reuse, R17, PT ;  /* 0x00000011f900720c */ /* 0x040fe40003f24070 */
[----:B------:R-:W-:Y:S02]  /*22b60*/  ISETP.GT.U32.AND P6, PT, R249, R41, PT ;  /* 0x00000029f900720c */ /* 0x000fe40003fc4070 */
[----:B--2---:R-:W-:Y:S02]  /*22b70*/  LOP3.LUT R150, R58, 0x3f, RZ, 0xc0, !PT ;  /* 0x0000003f3a967812 */ /* 0x004fe400078ec0ff */
[----:B------:R-:W-:Y:S01]  /*22b80*/  @!P5 IADD3 R27, PT, PT, R27, -R249, RZ ;  /* 0x800000f91b1bd210 */ /* 0x000fe20007ffe0ff */
[----:B------:R-:W-:Y:S01]  /*22b90*/  @!P2 IMAD.IADD R29, R29, 0x1, -R249 ;  /* 0x000000011d1da824 */ /* 0x000fe200078e0af9 */
[----:B------:R-:W-:-:S02]  /*22ba0*/  ISETP.GT.U32.AND P5, PT, R249, R43, PT ;  /* 0x0000002bf900720c */ /* 0x000fc40003fa4070 */
[----:B------:R-:W-:Y:S01]  /*22bb0*/  LOP3.LUT R72, R150, 0x40, RZ, 0xfc, !PT ;  /* 0x0000004096487812 */ /* 0x000fe200078efcff */
[--C-:B------:R-:W-:Y:S01]  /*22bc0*/  @!P3 IMAD.IADD R16, R16, 0x1, -R249.reuse ;  /* 0x000000011010b824 */ /* 0x100fe200078e0af9 */
[----:B------:R-:W-:Y:S01]  /*22bd0*/  ISETP.GT.U32.AND P3, PT, R249, R29, PT ;  /* 0x0000001df900720c */ /* 0x000fe20003f64070 */
[--C-:B------:R-:W-:Y:S01]  /*22be0*/  @!P4 IMAD.IADD R20, R20, 0x1, -R249.reuse ;  /* 0x000000011414c824 */ /* 0x100fe200078e0af9 */
[----:B------:R-:W-:Y:S02]  /*22bf0*/  @!P1 IADD3 R17, PT, PT, R17, -R249, RZ ;  /* 0x800000f911119210 */ /* 0x000fe40007ffe0ff */
[----:B-1----:R-:W-:Y:S01]  /*22c00*/  ISETP.GE.AND P4, PT, R72, UR70, PT ;  /* 0x0000004648007c0c */ /* 0x002fe2000bf86270 */
[----:B------:R-:W-:Y:S01]  /*22c10*/  @!P6 IMAD.IADD R41, R41, 0x1, -R249 ;  /* 0x000000012929e824 */ /* 0x000fe200078e0af9 */
[----:B------:R-:W-:Y:S01]  /*22c20*/  ISETP.GT.U32.AND P1, PT, R249, R27, PT ;  /* 0x0000001bf900720c */ /* 0x000fe20003f24070 */
[----:B------:R-:W2:Y:S01]  /*22c30*/  LDL R72, [R1+0x4114] ;  /* 0x0041140001487983 */ /* 0x000ea20000100800 */
[----:B------:R-:W-:Y:S01]  /*22c40*/  ISETP.GE.AND P6, PT, R71, RZ, PT ;  /* 0x000000ff4700720c */ /* 0x000fe20003fc6270 */
[----:B---3--:R-:W-:-:S02]  /*22c50*/  UIADD3 UR4, UPT, UPT, UR4, 0x7f, URZ ;  /* 0x0000007f04047890 */ /* 0x008fc4000fffe0ff */
[----:B------:R-:W3:Y:S01]  /*22c60*/  LDL R71, [R1+0x4118] ;  /* 0x0041180001477983 */ /* 0x000ee20000100800 */
[-C--:B------:R-:W-:Y:S01]  /*22c70*/  @!P5 IADD3 R43, PT, PT, R43, -R249.reuse, RZ ;  /* 0x800000f92b2bd210 */ /* 0x080fe20007ffe0ff */
[----:B------:R-:W-:Y:S01]  /*22c80*/  UISETP.GT.AND UP0, UPT, UR4, 0x7f, UPT ;  /* 0x0000007f0400788c */ /* 0x000fe2000bf04270 */
[----:B------:R-:W-:Y:S01]  /*22c90*/  ISETP.GE.AND P5, PT, R61, RZ, PT ;  /* 0x000000ff3d00720c */ /* 0x000fe20003fa6270 */
[----:B------:R-:W1:Y:S01]  /*22ca0*/  LDCU UR70, c[0x0][0x3a0] ;  /* 0x00007400ff4677ac */ /* 0x000e620008000800 */
[----:B------:R-:W-:Y:S01]  /*22cb0*/  @!P3 IADD3 R29, PT, PT, R29, -R249, RZ ;  /* 0x800000f91d1db210 */ /* 0x000fe20007ffe0ff */
[----:B------:R-:W-:Y:S02]  /*22cc0*/  USEL UR77, URZ, 0x4, !UP0 ;  /* 0x00000004ff4d7887 */ /* 0x000fe4000c000000 */
[----:B------:R-:W-:Y:S01]  /*22cd0*/  @!P1 IMAD.IADD R27, R27, 0x1, -R249 ;  /* 0x000000011b1b9824 */ /* 0x000fe200078e0af9 */
[----:B------:R-:W-:Y:S02]  /*22ce0*/  ISETP.GE.AND P3, PT, R77, RZ, PT ;  /* 0x000000ff4d00720c */ /* 0x000fe40003f66270 */
[----:B------:R-:W-:Y:S01]  /*22cf0*/  ISETP.GE.AND P1, PT, R79, RZ, PT ;  /* 0x000000ff4f00720c */ /* 0x000fe20003f26270 */
[----:B------:R-:W4:Y:S01]  /*22d00*/  LDL R77, [R1+0x4104] ;  /* 0x00410400014d7983 */ /* 0x000f220000100800 */
[----:B------:R-:W-:-:S03]  /*22d10*/  IMAD.U32 R58, RZ, RZ, UR77 ;  /* 0x0000004dff3a7e24 */ /* 0x000fc6000f8e00ff */
[----:B------:R-:W4:Y:S01]  /*22d20*/  LDL R79, [R1+0x410c] ;  /* 0x00410c00014f7983 */ /* 0x000f220000100800 */
[----:B------:R-:W-:Y:S01]  /*22d30*/  @!P5 IMAD.MOV R199, RZ, RZ, -R199 ;  /* 0x000000ffffc7d224 */ /* 0x000fe200078e0ac7 */
[----:B------:R-:W-:Y:S02]  /*22d40*/  ISETP.GE.AND P5, PT, R63, RZ, PT ;  /* 0x000000ff3f00720c */ /* 0x000fe40003fa6270 */
[----:B------:R-:W-:Y:S01]  /*22d50*/  ISETP.GT.U32.AND P2, PT, R249, R26, PT ;  /* 0x0000001af900720c */ /* 0x000fe20003f44070 */
[----:B------:R-:W4:Y:S01]  /*22d60*/  LDL R63, [R1+0x40fc] ;  /* 0x0040fc00013f7983 */ /* 0x000f220000100800 */
[----:B------:R-:W-:Y:S01]  /*22d70*/  SEL R61, R58, RZ, !P4 ;  /* 0x000000ff3a3d7207 */ /* 0x000fe20006000000 */
[----:B------:R-:W-:Y:S01]  /*22d80*/  @!P3 IMAD.MOV R202, RZ, RZ, -R202 ;  /* 0x000000ffffcab224 */ /* 0x000fe200078e0aca */
[----:B------:R-:W-:Y:S01]  /*22d90*/  ISETP.GE.AND P4, PT, R76, RZ, PT ;  /* 0x000000ff4c00720c */ /* 0x000fe20003f86270 */
[----:B------:R-:W-:Y:S01]  /*22da0*/  @!P1 IMAD.MOV R201, RZ, RZ, -R201 ;  /* 0x000000ffffc99224 */ /* 0x000fe200078e0ac9 */
[----:B------:R-:W4:Y:S01]  /*22db0*/  LDL R76, [R1+0x4100] ;  /* 0x00410000014c7983 */ /* 0x000f220000100800 */
[----:B------:R-:W-:-:S02]  /*22dc0*/  ISETP.GE.AND P1, PT, R74, RZ, PT ;  /* 0x000000ff4a00720c */ /* 0x000fc40003f26270 */
[C---:B------:R-:W-:Y:S01]  /*22dd0*/  SEL R24, R251.reuse, R165, !P0 ;  /* 0x000000a5fb187207 */ /* 0x040fe20004000000 */
[----:B------:R-:W4:Y:S01]  /*22de0*/  LDL R74, [R1+0x40f4] ;  /* 0x0040f400014a7983 */ /* 0x000f220000100800 */
[----:B------:R-:W-:Y:S01]  /*22df0*/  IABS R49, R73 ;  /* 0x0000004900317213 */ /* 0x000fe20000000000 */
[----:B------:R-:W-:Y:S01]  /*22e00*/  @!P6 IMAD.MOV R86, RZ, RZ, -R86 ;  /* 0x000000ffff56e224 */ /* 0x000fe200078e0a56 */
[----:B------:R-:W-:Y:S01]  /*22e10*/  SEL R116, R251, R180, !P0 ;  /* 0x000000b4fb747207 */ /* 0x000fe20004000000 */
[----:B------:R-:W-:Y:S01]  /*22e20*/  @!P2 IMAD.IADD R26, R26, 0x1, -R249 ;  /* 0x000000011a1aa824 */ /* 0x000fe200078e0af9 */
[----:B------:R-:W-:Y:S01]  /*22e30*/  ISETP.GE.AND P2, PT, R78, RZ, PT ;  /* 0x000000ff4e00720c */ /* 0x000fe20003f46270 */
[----:B------:R-:W-:Y:S01]  /*22e40*/  IMAD R144, R144, UR32, RZ ;  /* 0x0000002090907c24 */ /* 0x000fe2000f8e02ff */
[----:B------:R-:W-:Y:S01]  /*22e50*/  @!P4 IADD3 R203, PT, PT, -R203, RZ, RZ ;  /* 0x000000ffcbcbc210 */ /* 0x000fe20007ffe1ff */
[----:B------:R-:W-:Y:S01]  /*22e60*/  @!P5 IMAD.MOV R204, RZ, RZ, -R204 ;  /* 0x000000ffffccd224 */ /* 0x000fe200078e0acc */
[----:B------:R-:W4:Y:S01]  /*22e70*/  LDL R78, [R1+0x3f44] ;  /* 0x003f4400014e7983 */ /* 0x000f220000100800 */
[----:B------:R-:W-:Y:S01]  /*22e80*/  @!P1 IADD3 R206, PT, PT, -R206, RZ, RZ ;  /* 0x000000ffcece9210 */ /* 0x000fe20007ffe1ff */
[----:B------:R-:W-:Y:S01]  /*22e90*/  IMAD R93, R93, UR25, RZ ;  /* 0x000000195d5d7c24 */ /* 0x000fe2000f8e02ff */
[C---:B------:R-:W-:Y:S01]  /*22ea0*/  SEL R54, R251.reuse, R178, !P0 ;  /* 0x000000b2fb367207 */ /* 0x040fe20004000000 */
[----:B------:R-:W-:Y:S01]  /*22eb0*/  IMAD R92, R92, UR31, RZ ;  /* 0x0000001f5c5c7c24 */ /* 0x000fe2000f8e02ff */
[----:B------:R-:W-:Y:S01]  /*22ec0*/  SEL R22, R251, R177, !P0 ;  /* 0x000000b1fb167207 */ /* 0x000fe20004000000 */
[----:B------:R-:W1:Y:S03]  /*22ed0*/  LDCU UR77, c[0x0][0x3a4] ;  /* 0x00007480ff4d77ac */ /* 0x000e660008000800 */
[----:B------:R-:W-:-:S02]  /*22ee0*/  @!P2 IADD3 R200, PT, PT, -R200, RZ, RZ ;  /* 0x000000ffc8c8a210 */ /* 0x000fc40007ffe1ff */
[----:B---3--:R-:W-:Y:S01]  /*22ef0*/  ISETP.GE.AND P3, PT, R71, RZ, PT ;  /* 0x000000ff4700720c */ /* 0x008fe20003f66270 */
[----:B------:R-:W-:Y:S01]  /*22f00*/  IMAD.HI.U32 R250, R250, R49, RZ ;  /* 0x00000031fafa7227 */ /* 0x000fe200078e00ff */
[----:B------:R-:W-:Y:S01]  /*22f10*/  ISETP.GE.AND P2, PT, R75, RZ, PT ;  /* 0x000000ff4b00720c */ /* 0x000fe20003f46270 */
[----:B------:R-:W3:Y:S01]  /*22f20*/  LDL R71, [R1+0x40e8] ;  /* 0x0040e80001477983 */ /* 0x000ee20000100800 */
[----:B--2---:R-:W-:Y:S02]  /*22f30*/  ISETP.GE.AND P4, PT, R72, RZ, PT ;  /* 0x000000ff4800720c */ /* 0x004fe40003f86270 */
[C---:B------:R-:W-:Y:S01]  /*22f40*/  SEL R162, R251.reuse, R176, !P0 ;  /* 0x000000b0fba27207 */ /* 0x040fe20004000000 */
[----:B------:R-:W2:Y:S01]  /*22f50*/  LDL R75, [R1+0x40f8] ;  /* 0x0040f800014b7983 */ /* 0x000ea20000100800 */
[C---:B------:R-:W-:Y:S02]  /*22f60*/  SEL R117, R251.reuse, R174, !P0 ;  /* 0x000000aefb757207 */ /* 0x040fe40004000000 */
[C---:B------:R-:W-:Y:S01]  /*22f70*/  SEL R90, R251.reuse, R173, !P0 ;  /* 0x000000adfb5a7207 */ /* 0x040fe20004000000 */
[----:B------:R-:W3:Y:S01]  /*22f80*/  LDL R72, [R1+0x40e4] ;  /* 0x0040e40001487983 */ /* 0x000ee20000100800 */
[----:B------:R-:W-:-:S02]  /*22f90*/  SEL R66, R251, R172, !P0 ;  /* 0x000000acfb427207 */ /* 0x000fc40004000000 */
[----:B------:R-:W-:Y:S01]  /*22fa0*/  SEL R163, R251, R170, !P0 ;  /* 0x000000aafba37207 */ /* 0x000fe20004000000 */
[----:B------:R-:W-:Y:S01]  /*22fb0*/  @!P2 IMAD.MOV R205, RZ, RZ, -R205 ;  /* 0x000000ffffcda224 */ /* 0x000fe200078e0acd */
[----:B----4-:R-:W-:Y:S02]  /*22fc0*/  ISETP.GE.AND P2, PT, R77, RZ, PT ;  /* 0x000000ff4d00720c */ /* 0x010fe40003f46270 */
[----:B------:R-:W-:Y:S01]  /*22fd0*/  SEL R155, R251, R169, !P0 ;  /* 0x000000a9fb9b7207 */ /* 0x000fe20004000000 */
[----:B------:R-:W4:Y:S01]  /*22fe0*/  LDL R77, [R1+0x40d4] ;  /* 0x0040d400014d7983 */ /* 0x000f220000100800 */
[----:B------:R-:W-:Y:S02]  /*22ff0*/  ISETP.GE.AND P5, PT, R79, RZ, PT ;  /* 0x000000ff4f00720c */ /* 0x000fe40003fa6270 */
[----:B------:R-:W-:Y:S01]  /*23000*/  SEL R143, R251, R168, !P0 ;  /* 0x000000a8fb8f7207 */ /* 0x000fe20004000000 */
[----:B------:R-:W4:Y:S01]  /*23010*/  LDL R79, [R1+0x40dc] ;  /* 0x0040dc00014f7983 */ /* 0x000f220000100800 */
[----:B------:R-:W-:Y:S01]  /*23020*/  @!P3 IMAD.MOV R207, RZ, RZ, -R207 ;  /* 0x000000ffffcfb224 */ /* 0x000fe200078e0acf */
[----:B------:R-:W-:-:S02]  /*23030*/  ISETP.GE.AND P3, PT, R63, RZ, PT ;  /* 0x000000ff3f00720c */ /* 0x000fc40003f66270 */
[C---:B------:R-:W-:Y:S01]  /*23040*/  SEL R55, R251.reuse, R166, !P0 ;  /* 0x000000a6fb377207 */ /* 0x040fe20004000000 */
[----:B------:R-:W4:Y:S01]  /*23050*/  LDL R63, [R1+0x40c8] ;  /* 0x0040c800013f7983 */ /* 0x000f220000100800 */
[----:B------:R-:W-:Y:S02]  /*23060*/  ISETP.GE.AND P1, PT, R76, RZ, PT ;  /* 0x000000ff4c00720c */ /* 0x000fe40003f26270 */
[----:B------:R-:W-:Y:S01]  /*23070*/  SEL R115, R251, R186, !P0 ;  /* 0x000000bafb737207 */ /* 0x000fe20004000000 */
[----:B------:R-:W4:Y:S01]  /*23080*/  LDL R76, [R1+0x40cc] ;  /* 0x0040cc00014c7983 */ /* 0x000f220000100800 */
[----:B------:R-:W-:Y:S02]  /*23090*/  @!P5 IADD3 R209, PT, PT, -R209, RZ, RZ ;  /* 0x000000ffd1d1d210 */ /* 0x000fe40007ffe1ff */
[C---:B------:R-:W-:Y:S02]  /*230a0*/  SEL R19, R251.reuse, R189, !P0 ;  /* 0x000000bdfb137207 */ /* 0x040fe40004000000 */
[----:B------:R-:W-:-:S02]  /*230b0*/  SEL R151, R251, R193, !P0 ;  /* 0x000000c1fb977207 */ /* 0x000fc40004000000 */
[C---:B------:R-:W-:Y:S02]  /*230c0*/  SEL R53, R251.reuse, R190, !P0 ;  /* 0x000000befb357207 */ /* 0x040fe40004000000 */
[C---:B------:R-:W-:Y:S02]  /*230d0*/  SEL R153, R251.reuse, R181, !P0 ;  /* 0x000000b5fb997207 */ /* 0x040fe40004000000 */
[C---:B------:R-:W-:Y:S02]  /*230e0*/  SEL R85, R251.reuse, R197, !P0 ;  /* 0x000000c5fb557207 */ /* 0x040fe40004000000 */
[C---:B------:R-:W-:Y:S02]  /*230f0*/  SEL R113, R251.reuse, R198, !P0 ;  /* 0x000000c6fb717207 */ /* 0x040fe40004000000 */
[C---:B------:R-:W-:Y:S02]  /*23100*/  SEL R152, R251.reuse, R152, !P0 ;  /* 0x00000098fb987207 */ /* 0x040fe40004000000 */
[C---:B------:R-:W-:Y:S01]  /*23110*/  SEL R160, R251.reuse, R188, !P0 ;  /* 0x000000bcfba07207 */ /* 0x040fe20004000000 */
[----:B------:R-:W-:Y:S01]  /*23120*/  IMAD R116, R116, UR52, RZ ;  /* 0x0000003474747c24 */ /* 0x000fe2000f8e02ff */
[----:B------:R-:W-:Y:S01]  /*23130*/  ISETP.GE.AND P5, PT, R74, RZ, PT ;  /* 0x000000ff4a00720c */ /* 0x000fe20003fa6270 */
[----:B------:R-:W-:Y:S01]  /*23140*/  @!P4 IMAD.MOV R208, RZ, RZ, -R208 ;  /* 0x000000ffffd0c224 */ /* 0x000fe200078e0ad0 */
[----:B------:R-:W4:Y:S01]  /*23150*/  LDL R74, [R1+0x40b8] ;  /* 0x0040b800014a7983 */ /* 0x000f220000100800 */
[----:B------:R-:W-:Y:S01]  /*23160*/  @!P1 IMAD.MOV R211, RZ, RZ, -R211 ;  /* 0x000000ffffd39224 */ /* 0x000fe200078e0ad3 */
[C---:B------:R-:W-:Y:S01]  /*23170*/  SEL R133, R251.reuse, R86, !P0 ;  /* 0x00000056fb857207 */ /* 0x040fe20004000000 */
[----:B------:R-:W-:Y:S01]  /*23180*/  @!P2 IMAD.MOV R210, RZ, RZ, -R210 ;  /* 0x000000ffffd2a224 */ /* 0x000fe200078e0ad2 */
[----:B------:R-:W-:Y:S01]  /*23190*/  @!P3 IADD3 R212, PT, PT, -R212, RZ, RZ ;  /* 0x000000ffd4d4b210 */ /* 0x000fe20007ffe1ff */
[----:B------:R-:W-:Y:S01]  /*231a0*/  IMAD.MOV R250, RZ, RZ, -R250 ;  /* 0x000000fffffa7224 */ /* 0x000fe200078e0afa */
[----:B------:R-:W1:Y:S01]  /*231b0*/  LDCU UR52, c[0x0][0x3b0] ;  /* 0x00007600ff3477ac */ /* 0x000e620008000800 */
        /* <DEDUP_REMOVED lines=8> */
[C---:B------:R-:W-:Y:S02]  /*23240*/  SEL R64, R251.reuse, R184, !P0 ;  /* 0x000000b8fb407207 */ /* 0x040fe40004000000 */
[C---:B------:R-:W-:Y:S02]  /*23250*/  SEL R88, R251.reuse, R185, !P0 ;  /* 0x000000b9fb587207 */ /* 0x040fe40004000000 */
[C---:B------:R-:W-:Y:S02]  /*23260*/  SEL R87, R251.reuse, R87, !P0 ;  /* 0x00000057fb577207 */ /* 0x040fe40004000000 */
[C---:B------:R-:W-:Y:S02]  /*23270*/  SEL R114, R251.reuse, R192, !P0 ;  /* 0x000000c0fb727207 */ /* 0x040fe40004000000 */
[----:B------:R-:W-:-:S02]  /*23280*/  SEL R159, R251, R194, !P0 ;  /* 0x000000c2fb9f7207 */ /* 0x000fc40004000000 */
[C---:B------:R-:W-:Y:S01]  /*23290*/  SEL R148, R251.reuse, R199, !P0 ;  /* 0x000000c7fb947207 */ /* 0x040fe20004000000 */
[----:B------:R-:W-:Y:S01]  /*232a0*/  IMAD R24, R24, UR35, RZ ;  /* 0x0000002318187c24 */ /* 0x000fe2000f8e02ff */
[C---:B------:R-:W-:Y:S01]  /*232b0*/  SEL R204, R251.reuse, R204, !P0 ;  /* 0x000000ccfbcc7207 */ /* 0x040fe20004000000 */
[----:B------:R-:W1:Y:S01]  /*232c0*/  LDCU UR32, c[0x0][0x3b0] ;  /* 0x00007600ff2077ac */ /* 0x000e620008000800 */
[----:B------:R-:W-:Y:S01]  /*232d0*/  SEL R118, R251, R206, !P0 ;  /* 0x000000cefb767207 */ /* 0x000fe20004000000 */
[----:B------:R-:W-:Y:S01]  /*232e0*/  IMAD R54, R54, UR50, RZ ;  /* 0x0000003236367c24 */ /* 0x000fe2000f8e02ff */
[----:B------:R-:W1:Y:S01]  /*232f0*/  LDCU UR25, c[0x0][0x3b0] ;  /* 0x00007600ff1977ac */ /* 0x000e620008000800 */
[----:B------:R-:W1:Y:S01]  /*23300*/  LDCU UR31, c[0x0][0x3b0] ;  /* 0x00007600ff1f77ac */ /* 0x000e620008000800 */
[----:B--2---:R-:W-:Y:S02]  /*23310*/  ISETP.GE.AND P4, PT, R75, RZ, PT ;  /* 0x000000ff4b00720c */ /* 0x004fe40003f86270 */
[----:B---3--:R-:W-:Y:S01]  /*23320*/  ISETP.GE.AND P1, PT, R72, RZ, PT ;  /* 0x000000ff4800720c */ /* 0x008fe20003f26270 */
[----:B------:R-:W2:Y:S01]  /*23330*/  LDL R75, [R1+0x40bc] ;  /* 0x0040bc00014b7983 */ /* 0x000ea20000100800 */
[----:B------:R-:W-:Y:S01]  /*23340*/  ISETP.GE.AND P2, PT, R71, RZ, PT ;  /* 0x000000ff4700720c */ /* 0x000fe20003f46270 */
[----:B------:R-:W-:Y:S01]  /*23350*/  @!P5 IMAD.MOV R214, RZ, RZ, -R214 ;  /* 0x000000ffffd6d224 */ /* 0x000fe200078e0ad6 */
[----:B----4-:R-:W-:Y:S01]  /*23360*/  ISETP.GE.AND P3, PT, R79, RZ, PT ;  /* 0x000000ff4f00720c */ /* 0x010fe20003f66270 */
[----:B------:R-:W3:Y:S01]  /*23370*/  LDL R72, [R1+0x40ac] ;  /* 0x0040ac0001487983 */ /* 0x000ee20000100800 */
[----:B------:R-:W-:-:S02]  /*23380*/  IMAD R49, R249, R250, R49 ;  /* 0x000000faf9317224 */ /* 0x000fc400078e0231 */
[----:B------:R-:W-:Y:S01]  /*23390*/  IMAD R115, R115, UR58, RZ ;  /* 0x0000003a73737c24 */ /* 0x000fe2000f8e02ff */
[----:B------:R-:W4:Y:S02]  /*233a0*/  LDL R71, [R1+0x40b0] ;  /* 0x0040b00001477983 */ /* 0x000f240000100800 */
[----:B------:R-:W-:Y:S01]  /*233b0*/  @!P4 IMAD.MOV R213, RZ, RZ, -R213 ;  /* 0x000000ffffd5c224 */ /* 0x000fe200078e0ad5 */
[----:B------:R-:W-:Y:S01]  /*233c0*/  ISETP.GE.AND P4, PT, R77, RZ, PT ;  /* 0x000000ff4d00720c */ /* 0x000fe20003f86270 */
[----:B------:R-:W-:Y:S01]  /*233d0*/  @!P1 IMAD.MOV R216, RZ, RZ, -R216 ;  /* 0x000000ffffd89224 */ /* 0x000fe200078e0ad8 */
[----:B------:R-:W4:Y:S01]  /*233e0*/  LDL R77, [R1+0x409c] ;  /* 0x00409c00014d7983 */ /* 0x000f220000100800 */
[----:B------:R-:W-:Y:S02]  /*233f0*/  IMAD R19, R19, UR61, RZ ;  /* 0x0000003d13137c24 */ /* 0x000fe4000f8e02ff */
[----:B------:R-:W-:Y:S01]  /*23400*/  IMAD R151, R151, UR65, RZ ;  /* 0x0000004197977c24 */ /* 0x000fe2000f8e02ff */
[----:B------:R-:W4:Y:S01]  /*23410*/  LDL R79, [R1+0x40a0] ;  /* 0x0040a000014f7983 */ /* 0x000f220000100800 */
[----:B------:R-:W-:Y:S01]  /*23420*/  @!P2 IADD3 R215, PT, PT, -R215, RZ, RZ ;  /* 0x000000ffd7d7a210 */ /* 0x000fe20007ffe1ff */
[----:B------:R-:W-:Y:S01]  /*23430*/  IMAD R53, R53, UR62, RZ ;  /* 0x0000003e35357c24 */ /* 0x000fe2000f8e02ff */
[----:B------:R-:W-:Y:S01]  /*23440*/  ISETP.GE.AND P2, PT, R63, RZ, PT ;  /* 0x000000ff3f00720c */ /* 0x000fe20003f46270 */
[----:B------:R-:W-:Y:S01]  /*23450*/  IMAD R153, R153, UR53, RZ ;  /* 0x0000003599997c24 */ /* 0x000fe2000f8e02ff */
[----:B------:R-:W4:Y:S01]  /*23460*/  LDL R63, [R1+0x4090] ;  /* 0x00409000013f7983 */ /* 0x000f220000100800 */
[----:B------:R-:W-:Y:S01]  /*23470*/  ISETP.GE.AND P5, PT, R76, RZ, PT ;  /* 0x000000ff4c00720c */ /* 0x000fe20003fa6270 */
[----:B------:R-:W-:Y:S01]  /*23480*/  @!P3 IMAD.MOV R217, RZ, RZ, -R217 ;  /* 0x000000ffffd9b224 */ /* 0x000fe200078e0ad9 */
[----:B------:R-:W-:Y:S01]  /*23490*/  @!P4 IADD3 R218, PT, PT, -R218, RZ, RZ ;  /* 0x000000ffdadac210 */ /* 0x000fe20007ffe1ff */
[----:B------:R-:W4:Y:S01]  /*234a0*/  LDL R76, [R1+0x4098] ;  /* 0x00409800014c7983 */ /* 0x000f220000100800 */
[----:B------:R-:W-:Y:S01]  /*234b0*/  ISETP.GT.U32.AND P6, PT, R249, R49, PT ;  /* 0x00000031f900720c */ /* 0x000fe20003fc4070 */
[----:B------:R-:W1:Y:S01]  /*234c0*/  LDCU UR58, c[0x0][0x3b0] ;  /* 0x00007600ff3a77ac */ /* 0x000e620008000800 */
[----:B------:R-:W-:-:S02]  /*234d0*/  IMAD R85, R85, UR67, RZ ;  /* 0x0000004355557c24 */ /* 0x000fc4000f8e02ff */
[----:B------:R-:W-:Y:S01]  /*234e0*/  IMAD R113, R113, UR68, RZ ;  /* 0x0000004471717c24 */ /* 0x000fe2000f8e02ff */
[----:B------:R-:W1:Y:S01]  /*234f0*/  LDCU UR61, c[0x0][0x3b0] ;  /* 0x00007600ff3d77ac */ /* 0x000e620008000800 */
[----:B------:R-:W-:Y:S02]  /*23500*/  ISETP.GE.AND P3, PT, R74, RZ, PT ;  /* 0x000000ff4a00720c */ /* 0x000fe40003f66270 */
[----:B------:R-:W4:Y:S01]  /*23510*/  LDL R74, [R1+0x4080] ;  /* 0x00408000014a7983 */ /* 0x000f220000100800 */
[----:B------:R-:W-:Y:S01]  /*23520*/  @!P5 IMAD.MOV R219, RZ, RZ, -R219 ;  /* 0x000000ffffdbd224 */ /* 0x000fe200078e0adb */
[----:B------:R-:W1:Y:S01]  /*23530*/  LDCU UR65, c[0x0][0x3b0] ;  /* 0x00007600ff4177ac */ /* 0x000e620008000800 */
[----:B------:R-:W-:Y:S02]  /*23540*/  IMAD R152, R152, UR59, RZ ;  /* 0x0000003b98987c24 */ /* 0x000fe4000f8e02ff */
[----:B------:R-:W-:Y:S01]  /*23550*/  IMAD R160, R160, UR60, RZ ;  /* 0x0000003ca0a07c24 */ /* 0x000fe2000f8e02ff */
        /* <DEDUP_REMOVED lines=8> */
[----:B------:R-:W-:Y:S01]  /*235e0*/  SEL R119, R251, R212, !P0 ;  /* 0x000000d4fb777207 */ /* 0x000fe20004000000 */
[----:B------:R-:W-:Y:S01]  /*235f0*/  IMAD R23, R23, UR41, RZ ;  /* 0x0000002917177c24 */ /* 0x000fe2000f8e02ff */
[----:B------:R-:W1:Y:S01]  /*23600*/  LDCU UR53, c[0x0][0x3b0] ;  /* 0x00007600ff3577ac */ /* 0x000e620008000800 */
[----:B------:R-:W-:Y:S02]  /*23610*/  IMAD R22, R22, UR49, RZ ;  /* 0x0000003116167c24 */ /* 0x000fe4000f8e02ff */
[----:B------:R-:W-:Y:S01]  /*23620*/  IMAD R21, R21, UR55, RZ ;  /* 0x0000003715157c24 */ /* 0x000fe2000f8e02ff */
[----:B------:R-:W1:Y:S01]  /*23630*/  LDCU UR67, c[0x0][0x3b0] ;  /* 0x00007600ff4377ac */ /* 0x000e620008000800 */
[----:B------:R-:W-:Y:S02]  /*23640*/  IMAD R143, R143, UR38, RZ ;  /* 0x000000268f8f7c24 */ /* 0x000fe4000f8e02ff */
[----:B------:R-:W-:Y:S01]  /*23650*/  IMAD R117, R117, UR46, RZ ;  /* 0x0000002e75757c24 */ /* 0x000fe2000f8e02ff */
[----:B------:R-:W1:Y:S01]  /*23660*/  LDCU UR68, c[0x0][0x3b0] ;  /* 0x00007600ff4477ac */ /* 0x000e620008000800 */
[----:B------:R-:W-:-:S02]  /*23670*/  IMAD R114, R114, UR64, RZ ;  /* 0x0000004072727c24 */ /* 0x000fc4000f8e02ff */
        /* <DEDUP_REMOVED lines=11> */
[----:B--2---:R-:W-:Y:S01]  /*23730*/  ISETP.GE.AND P1, PT, R75, RZ, PT ;  /* 0x000000ff4b00720c */ /* 0x004fe20003f26270 */
[----:B------:R-:W-:Y:S01]  /*23740*/  @!P2 IMAD.MOV R220, RZ, RZ, -R220 ;  /* 0x000000ffffdca224 */ /* 0x000fe200078e0adc */
[----:B------:R-:W2:Y:S01]  /*23750*/  LDL R75, [R1+0x408c] ;  /* 0x00408c00014b7983 */ /* 0x000ea20000100800 */
[----:B---3--:R-:W-:Y:S02]  /*23760*/  ISETP.GE.AND P5, PT, R72, RZ, PT ;  /* 0x000000ff4800720c */ /* 0x008fe40003fa6270 */
[----:B----4-:R-:W-:Y:S01]  /*23770*/  ISETP.GE.AND P4, PT, R71, RZ, PT ;  /* 0x000000ff4700720c */ /* 0x010fe20003f86270 */
[----:B------:R-:W3:Y:S01]  /*23780*/  LDL R72, [R1+0x4074] ;  /* 0x0040740001487983 */ /* 0x000ee20000100800 */
[----:B------:R-:W-:Y:S02]  /*23790*/  @!P3 IMAD.MOV R222, RZ, RZ, -R222 ;  /* 0x000000ffffdeb224 */ /* 0x000fe400078e0ade */
[----:B------:R-:W-:Y:S01]  /*237a0*/  @!P6 IMAD.IADD R49, R49, 0x1, -R249 ;  /* 0x000000013131e824 */ /* 0x000fe200078e0af9 */
[----:B------:R-:W4:Y:S03]  /*237b0*/  LDL R71, [R1+0x4078] ;  /* 0x0040780001477983 */ /* 0x000f260000100800 */
[----:B------:R-:W-:Y:S01]  /*237c0*/  @!P1 IADD3 R221, PT, PT, -R221, RZ, RZ ;  /* 0x000000ffdddd9210 */ /* 0x000fe20007ffe1ff */
[----:B------:R-:W1:Y:S01]  /*237d0*/  LDCU UR38, c[0x0][0x3b0] ;  /* 0x00007600ff2677ac */ /* 0x000e620008000800 */
[----:B------:R-:W-:-:S02]  /*237e0*/  ISETP.GE.AND P1, PT, R77, RZ, PT ;  /* 0x000000ff4d00720c */ /* 0x000fc40003f26270 */
[----:B------:R-:W-:Y:S01]  /*237f0*/  ISETP.GE.AND P2, PT, R79, RZ, PT ;  /* 0x000000ff4f00720c */ /* 0x000fe20003f46270 */
[----:B------:R-:W4:Y:S01]  /*23800*/  LDL R77, [R1+0x4068] ;  /* 0x00406800014d7983 */ /* 0x000f220000100800 */
[----:B------:R-:W-:Y:S01]  /*23810*/  SEL R213, R251, R213, !P0 ;  /* 0x000000d5fbd57207 */ /* 0x000fe20004000000 */
[----:B------:R-:W1:Y:S02]  /*23820*/  LDCU UR46, c[0x0][0x3b0] ;  /* 0x00007600ff2e77ac */ /* 0x000e640008000800 */
[----:B------:R-:W4:Y:S01]  /*23830*/  LDL R79, [R1+0x4070] ;  /* 0x00407000014f7983 */ /* 0x000f220000100800 */
[----:B------:R-:W-:Y:S01]  /*23840*/  @!P4 IMAD.MOV R223, RZ, RZ, -R223 ;  /* 0x000000ffffdfc224 */ /* 0x000fe200078e0adf */
[----:B------:R-:W-:Y:S01]  /*23850*/  ISETP.GE.AND P4, PT, R63, RZ, PT ;  /* 0x000000ff3f00720c */ /* 0x000fe20003f86270 */
[----:B------:R-:W1:Y:S01]  /*23860*/  LDCU UR64, c[0x0][0x3b0] ;  /* 0x00007600ff4077ac */ /* 0x000e620008000800 */
[----:B------:R-:W4:Y:S01]  /*23870*/  LDL R63, [R1+0x4060] ;  /* 0x00406000013f7983 */ /* 0x000f220000100800 */
[----:B------:R-:W-:-:S02]  /*23880*/  ISETP.GE.AND P3, PT, R76, RZ, PT ;  /* 0x000000ff4c00720c */ /* 0x000fc40003f66270 */
[C---:B------:R-:W-:Y:S01]  /*23890*/  SEL R214, R251.reuse, R214, !P0 ;  /* 0x000000d6fbd67207 */ /* 0x040fe20004000000 */
[----:B------:R-:W4:Y:S01]  /*238a0*/  LDL R76, [R1+0x4064] ;  /* 0x00406400014c7983 */ /* 0x000f220000100800 */
[----:B------:R-:W-:Y:S01]  /*238b0*/  @!P2 IMAD.MOV R225, RZ, RZ, -R225 ;  /* 0x000000ffffe1a224 */ /* 0x000fe200078e0ae1 */
[C---:B------:R-:W-:Y:S02]  /*238c0*/  SEL R215, R251.reuse, R215, !P0 ;  /* 0x000000d7fbd77207 */ /* 0x040fe40004000000 */
[C---:B------:R-:W-:Y:S02]  /*238d0*/  SEL R101, R251.reuse, R217, !P0 ;  /* 0x000000d9fb657207 */ /* 0x040fe40004000000 */
[C---:B------:R-:W-:Y:S02]  /*238e0*/  SEL R120, R251.reuse, R218, !P0 ;  /* 0x000000dafb787207 */ /* 0x040fe40004000000 */
[----:B------:R-:W-:Y:S01]  /*238f0*/  SEL R219, R251, R219, !P0 ;  /* 0x000000dbfbdb7207 */ /* 0x000fe20004000000 */
[----:B------:R-:W-:Y:S01]  /*23900*/  IMAD R158, R158, UR71, RZ ;  /* 0x000000479e9e7c24 */ /* 0x000fe2000f8e02ff */
[----:B------:R-:W-:Y:S01]  /*23910*/  ISETP.GE.AND P2, PT, R74, RZ, PT ;  /* 0x000000ff4a00720c */ /* 0x000fe20003f46270 */
[----:B------:R-:W1:Y:S01]  /*23920*/  LDCU UR39, c[0x0][0x3b0] ;  /* 0x00007600ff2777ac */ /* 0x000e620008000800 */
[----:B------:R-:W4:Y:S01]  /*23930*/  LDL R74, [R1+0x4054] ;  /* 0x00405400014a7983 */ /* 0x000f220000100800 */
[----:B------:R-:W-:-:S02]  /*23940*/  @!P5 IADD3 R224, PT, PT, -R224, RZ, RZ ;  /* 0x000000ffe0e0d210 */ /* 0x000fc40007ffe1ff */
[----:B------:R-:W-:Y:S01]  /*23950*/  @!P3 IADD3 R227, PT, PT, -R227, RZ, RZ ;  /* 0x000000ffe3e3b210 */ /* 0x000fe20007ffe1ff */
[----:B------:R-:W-:Y:S01]  /*23960*/  @!P1 IMAD.MOV R226, RZ, RZ, -R226 ;  /* 0x000000ffffe29224 */ /* 0x000fe200078e0ae2 */
[----:B------:R-:W1:Y:S01]  /*23970*/  LDCU UR33, c[0x0][0x3b0] ;  /* 0x00007600ff2177ac */ /* 0x000e620008000800 */
[----:B------:R-:W-:Y:S01]  /*23980*/  @!P4 IMAD.MOV R228, RZ, RZ, -R228 ;  /* 0x000000ffffe4c224 */ /* 0x000fe200078e0ae4 */
[C---:B------:R-:W-:Y:S02]  /*23990*/  SEL R220, R251.reuse, R220, !P0 ;  /* 0x000000dcfbdc7207 */ /* 0x040fe40004000000 */
[----:B------:R-:W-:Y:S01]  /*239a0*/  SEL R221, R251, R221, !P0 ;  /* 0x000000ddfbdd7207 */ /* 0x000fe20004000000 */
[----:B------:R-:W1:Y:S01]  /*239b0*/  LDCU UR71, c[0x0][0x3b0] ;  /* 0x00007600ff4777ac */ /* 0x000e620008000800 */
        /* <DEDUP_REMOVED lines=19> */
[----:B------:R-:W1:Y:S01]  /*23af0*/  LDCU UR44, c[0x0][0x3b0] ;  /* 0x00007600ff2c77ac */ /* 0x000e620008000800 */
[----:B--2---:R-:W-:Y:S01]  /*23b00*/  ISETP.GE.AND P5, PT, R75, RZ, PT ;  /* 0x000000ff4b00720c */ /* 0x004fe20003fa6270 */
[----:B------:R-:W2:Y:S01]  /*23b10*/  LDCU UR51, c[0x0][0x3b0] ;  /* 0x00007600ff3377ac */ /* 0x000ea20008000800 */
[----:B------:R-:W2:Y:S01]  /*23b20*/  LDL R75, [R1+0x405c] ;  /* 0x00405c00014b7983 */ /* 0x000ea20000100800 */
[----:B---3--:R-:W-:Y:S01]  /*23b30*/  ISETP.GE.AND P3, PT, R72, RZ, PT ;  /* 0x000000ff4800720c */ /* 0x008fe20003f66270 */
[----:B------:R-:W3:Y:S02]  /*23b40*/  LDCU UR66, c[0x0][0x3b0] ;  /* 0x00007600ff4277ac */ /* 0x000ee40008000800 */
[----:B------:R-:W3:Y:S01]  /*23b50*/  LDL R72, [R1+0x4048] ;  /* 0x0040480001487983 */ /* 0x000ee20000100800 */
[----:B----4-:R-:W-:Y:S01]  /*23b60*/  ISETP.GE.AND P1, PT, R71, RZ, PT ;  /* 0x000000ff4700720c */ /* 0x010fe20003f26270 */
[----:B------:R-:W4:Y:S02]  /*23b70*/  LDCU UR34, c[0x0][0x3b0] ;  /* 0x00007600ff2277ac */ /* 0x000f240008000800 */
[----:B------:R-:W4:Y:S03]  /*23b80*/  LDL R71, [R1+0x4050] ;  /* 0x0040500001477983 */ /* 0x000f260000100800 */
[----:B------:R-:W-:Y:S01]  /*23b90*/  @!P5 IMAD.MOV R229, RZ, RZ, -R229 ;  /* 0x000000ffffe5d224 */ /* 0x000fe200078e0ae5 */
[----:B------:R-:W-:Y:S01]  /*23ba0*/  @!P2 IADD3 R230, PT, PT, -R230, RZ, RZ ;  /* 0x000000ffe6e6a210 */ /* 0x000fe20007ffe1ff */
[----:B------:R-:W1:Y:S01]  /*23bb0*/  LDCU UR40, c[0x0][0x3b0] ;  /* 0x00007600ff2877ac */ /* 0x000e620008000800 */
[----:B------:R-:W-:-:S02]  /*23bc0*/  ISETP.GE.AND P5, PT, R77, RZ, PT ;  /* 0x000000ff4d00720c */ /* 0x000fc40003fa6270 */
[----:B------:R-:W4:Y:S01]  /*23bd0*/  LDL R77, [R1+0x403c] ;  /* 0x00403c00014d7983 */ /* 0x000f220000100800 */
[----:B------:R-:W-:Y:S01]  /*23be0*/  SEL R103, R251, R223, !P0 ;  /* 0x000000dffb677207 */ /* 0x000fe20004000000 */
[----:B------:R-:W1:Y:S01]  /*23bf0*/  LDCU UR48, c[0x0][0x3b0] ;  /* 0x00007600ff3077ac */ /* 0x000e620008000800 */
[----:B------:R-:W-:Y:S02]  /*23c00*/  ISETP.GE.AND P4, PT, R79, RZ, PT ;  /* 0x000000ff4f00720c */ /* 0x000fe40003f86270 */
        /* <DEDUP_REMOVED lines=8> */
[----:B------:R-:W-:Y:S01]  /*23c90*/  SEL R225, R251, R225, !P0 ;  /* 0x000000e1fbe17207 */ /* 0x000fe20004000000 */
[----:B------:R-:W-:Y:S01]  /*23ca0*/  IMAD R101, R101, UR17, RZ ;  /* 0x0000001165657c24 */ /* 0x000fe2000f8e02ff */
[----:B------:R-:W-:Y:S01]  /*23cb0*/  @!P4 IADD3 R233, PT, PT, -R233, RZ, RZ ;  /* 0x000000ffe9e9c210 */ /* 0x000fe20007ffe1ff */
[----:B------:R-:W1:Y:S01]  /*23cc0*/  LDCU UR57, c[0x0][0x3b0] ;  /* 0x00007600ff3977ac */ /* 0x000e620008000800 */
[C---:B------:R-:W-:Y:S02]  /*23cd0*/  SEL R226, R251.reuse, R226, !P0 ;  /* 0x000000e2fbe27207 */ /* 0x040fe40004000000 */
[----:B------:R-:W-:Y:S01]  /*23ce0*/  SEL R227, R251, R227, !P0 ;  /* 0x000000e3fbe37207 */ /* 0x000fe20004000000 */
[----:B------:R-:W1:Y:S01]  /*23cf0*/  LDCU UR63, c[0x0][0x3b0] ;  /* 0x00007600ff3f77ac */ /* 0x000e620008000800 */
[----:B------:R-:W-:-:S02]  /*23d00*/  ISETP.GE.AND P4, PT, R74, RZ, PT ;  /* 0x000000ff4a00720c */ /* 0x000fc40003f86270 */
[----:B------:R-:W4:Y:S01]  /*23d10*/  LDL R74, [R1+0x4028] ;  /* 0x00402800014a7983 */ /* 0x000f220000100800 */
[----:B------:R-:W-:Y:S01]  /*23d20*/  @!P3 IMAD.MOV R232, RZ, RZ, -R232 ;  /* 0x000000ffffe8b224 */ /* 0x000fe200078e0ae8 */
[----:B------:R-:W1:Y:S01]  /*23d30*/  LDCU UR37, c[0x0][0x3b0] ;  /* 0x00007600ff2577ac */ /* 0x000e620008000800 */
[----:B------:R-:W-:Y:S02]  /*23d40*/  @!P2 IMAD.MOV R235, RZ, RZ, -R235 ;  /* 0x000000ffffeba224 */ /* 0x000fe400078e0aeb */
[----:B------:R-:W-:Y:S01]  /*23d50*/  IMAD R118, R118, UR42, RZ ;  /* 0x0000002a76767c24 */ /* 0x000fe2000f8e02ff */
[----:B------:R-:W1:Y:S01]  /*23d60*/  LDCU UR45, c[0x0][0x3b0] ;  /* 0x00007600ff2d77ac */ /* 0x000e620008000800 */
[----:B------:R-:W-:Y:S02]  /*23d70*/  IMAD R119, R119, UR12, RZ ;  /* 0x0000000c77777c24 */ /* 0x000fe4000f8e02ff */
[----:B------:R-:W-:Y:S01]  /*23d80*/  IMAD R120, R120, UR18, RZ ;  /* 0x0000001278787c24 */ /* 0x000fe2000f8e02ff */
[----:B------:R-:W1:Y:S01]  /*23d90*/  LDCU UR76, c[0x0][0x3b0] ;  /* 0x00007600ff4c77ac */ /* 0x000e620008000800 */
[----:B--2---:R-:W-:-:S02]  /*23da0*/  ISETP.GE.AND P3, PT, R75, RZ, PT ;  /* 0x000000ff4b00720c */ /* 0x004fc40003f66270 */
[----:B------:R-:W2:Y:S01]  /*23db0*/  LDL R75, [R1+0x402c] ;  /* 0x00402c00014b7983 */ /* 0x000ea20000100800 */
[----:B------:R-:W-:Y:S01]  /*23dc0*/  @!P5 IMAD.MOV R234, RZ, RZ, -R234 ;  /* 0x000000ffffead224 */ /* 0x000fe200078e0aea */
[----:B---3--:R-:W-:Y:S02]  /*23dd0*/  ISETP.GE.AND P2, PT, R72, RZ, PT ;  /* 0x000000ff4800720c */ /* 0x008fe40003f46270 */
[----:B------:R-:W3:Y:S01]  /*23de0*/  LDL R72, [R1+0x3fb0] ;  /* 0x003fb00001487983 */ /* 0x000ee20000100800 */
[----:B----4-:R-:W-:-:S03]  /*23df0*/  ISETP.GE.AND P5, PT, R71, RZ, PT ;  /* 0x000000ff4700720c */ /* 0x010fc60003fa6270 */
[----:B------:R-:W4:Y:S03]  /*23e00*/  LDL R71, [R1+0x3fb4] ;  /* 0x003fb40001477983 */ /* 0x000f260000100800 */
[----:B------:R-:W-:Y:S01]  /*23e10*/  @!P3 IMAD.MOV R237, RZ, RZ, -R237 ;  /* 0x000000ffffedb224 */ /* 0x000fe200078e0aed */
[----:B------:R-:W-:Y:S02]  /*23e20*/  @!P1 IADD3 R236, PT, PT, -R236, RZ, RZ ;  /* 0x000000ffecec9210 */ /* 0x000fe40007ffe1ff */
[----:B------:R-:W-:Y:S02]  /*23e30*/  ISETP.GE.AND P3, PT, R77, RZ, PT ;  /* 0x000000ff4d00720c */ /* 0x000fe40003f66270 */
[----:B------:R-:W4:Y:S01]  /*23e40*/  LDL R77, [R1+0x3f90] ;  /* 0x003f9000014d7983 */ /* 0x000f220000100800 */
[----:B------:R-:W-:-:S03]  /*23e50*/  ISETP.GE.AND P1, PT, R79, RZ, PT ;  /* 0x000000ff4f00720c */ /* 0x000fc60003f26270 */
[----:B------:R-:W4:Y:S01]  /*23e60*/  LDL R79, [R1+0x3f9c] ;  /* 0x003f9c00014f7983 */ /* 0x000f220000100800 */
[----:B------:R-:W-:Y:S01]  /*23e70*/  @!P5 IADD3 R239, PT, PT, -R239, RZ, RZ ;  /* 0x000000ffefefd210 */ /* 0x000fe20007ffe1ff */
[----:B------:R-:W-:Y:S01]  /*23e80*/  @!P4 IMAD.MOV R238, RZ, RZ, -R238 ;  /* 0x000000ffffeec224 */ /* 0x000fe200078e0aee */
[----:B------:R-:W-:Y:S02]  /*23e90*/  ISETP.GE.AND P5, PT, R63, RZ, PT ;  /* 0x000000ff3f00720c */ /* 0x000fe40003fa6270 */
[----:B------:R-:W4:Y:S01]  /*23ea0*/  LDL R63, [R1+0x3f68] ;  /* 0x003f6800013f7983 */ /* 0x000f220000100800 */
[----:B------:R-:W-:-:S03]  /*23eb0*/  ISETP.GE.AND P4, PT, R76, RZ, PT ;  /* 0x000000ff4c00720c */ /* 0x000fc60003f86270 */
[----:B------:R-:W4:Y:S01]  /*23ec0*/  LDL R76, [R1+0x3f80] ;  /* 0x003f8000014c7983 */ /* 0x000f220000100800 */
[----:B------:R-:W-:Y:S01]  /*23ed0*/  @!P1 IMAD.MOV R242, RZ, RZ, -R242 ;  /* 0x000000fffff29224 */ /* 0x000fe200078e0af2 */
[----:B------:R-:W-:Y:S02]  /*23ee0*/  ISETP.GE.AND P1, PT, R74, RZ, PT ;  /* 0x000000ff4a00720c */ /* 0x000fe40003f26270 */
[----:B------:R-:W4:Y:S01]  /*23ef0*/  LDL R74, [R1+0x3f58] ;  /* 0x003f5800014a7983 */ /* 0x000f220000100800 */
[----:B------:R-:W-:-:S05]  /*23f00*/  @!P2 IMAD.MOV R241, RZ, RZ, -R241 ;  /* 0x000000fffff1a224 */ /* 0x000fca00078e0af1 */
[----:B------:R-:W-:Y:S01]  /*23f10*/  @!P4 IMAD.MOV R244, RZ, RZ, -R244 ;  /* 0x000000fffff4c224 */ /* 0x000fe200078e0af4 */
[----:B------:R-:W-:Y:S02]  /*23f20*/  @!P3 IADD3 R243, PT, PT, -R243, RZ, RZ ;  /* 0x000000fff3f3b210 */ /* 0x000fe40007ffe1ff */
[----:B--2---:R-:W-:Y:S02]  /*23f30*/  ISETP.GE.AND P2, PT, R75, RZ, PT ;  /* 0x000000ff4b00720c */ /* 0x004fe40003f46270 */
[----:B------:R-:W2:Y:S01]  /*23f40*/  LDL R75, [R1+0x3f5c] ;  /* 0x003f5c00014b7983 */ /* 0x000ea20000100800 */
[----:B---3--:R-:W-:-:S03]  /*23f50*/  ISETP.GE.AND P4, PT, R72, RZ, PT ;  /* 0x000000ff4800720c */ /* 0x008fc60003f86270 */
[----:B------:R-:W3:Y:S01]  /*23f60*/  LDL R72, [R1+0x3f50] ;  /* 0x003f500001487983 */ /* 0x000ee20000100800 */
[----:B----4-:R-:W-:-:S03]  /*23f70*/  ISETP.GE.AND P3, PT, R71, RZ, PT ;  /* 0x000000ff4700720c */ /* 0x010fc60003f66270 */
[----:B------:R-:W4:Y:S03]  /*23f80*/  LDL R71, [R1+0x3f54] ;  /* 0x003f540001477983 */ /* 0x000f260000100800 */
[----:B------:R-:W-:Y:S01]  /*23f90*/  @!P2 IADD3 R247, PT, PT, -R247, RZ, RZ ;  /* 0x000000fff7f7a210 */ /* 0x000fe20007ffe1ff */
[----:B------:R-:W-:Y:S01]  /*23fa0*/  @!P5 IMAD.MOV R246, RZ, RZ, -R246 ;  /* 0x000000fffff6d224 */ /* 0x000fe200078e0af6 */
[----:B------:R-:W-:Y:S02]  /*23fb0*/  ISETP.GE.AND P2, PT, R77, RZ, PT ;  /* 0x000000ff4d00720c */ /* 0x000fe40003f46270 */
[----:B------:R-:W4:Y:S01]  /*23fc0*/  LDL R77, [R1+0x3f3c] ;  /* 0x003f3c00014d7983 */ /* 0x000f220000100800 */
[----:B------:R-:W-:Y:S02]  /*23fd0*/  ISETP.GE.AND P5, PT, R79, RZ, PT ;  /* 0x000000ff4f00720c */ /* 0x000fe40003fa6270 */
[----:B------:R-:W-:Y:S01]  /*23fe0*/  @!P3 IMAD.MOV R245, RZ, RZ, -R245 ;  /* 0x000000fffff5b224 */ /* 0x000fe200078e0af5 */
[----:B------:R-:W4:Y:S01]  /*23ff0*/  LDL R79, [R1+0x3f40] ;  /* 0x003f4000014f7983 */ /* 0x000f220000100800 */
[----:B------:R-:W-:Y:S01]  /*24000*/  @!P1 IMAD.MOV R240, RZ, RZ, -R240 ;  /* 0x000000fffff09224 */ /* 0x000fe200078e0af0 */
[----:B------:R-:W-:-:S02]  /*24010*/  ISETP.GE.AND P3, PT, R63, RZ, PT ;  /* 0x000000ff3f00720c */ /* 0x000fc40003f66270 */
[----:B------:R-:W-:Y:S02]  /*24020*/  MOV R63, R2 ;  /* 0x00000002003f7202 */ /* 0x000fe40000000f00 */
[----:B------:R-:W-:Y:S02]  /*24030*/  ISETP.GE.AND P1, PT, R76, RZ, PT ;  /* 0x000000ff4c00720c */ /* 0x000fe40003f26270 */
[----:B------:R-:W4:Y:S02]  /*24040*/  LDL R76, [R1+0x3f38] ;  /* 0x003f3800014c7983 */ /* 0x000f240000100800 */
        /* <DEDUP_REMOVED lines=8> */
[----:B---3--:R-:W-:Y:S02]  /*240d0*/  ISETP.GE.AND P1, PT, R72, RZ, PT ;  /* 0x000000ff4800720c */ /* 0x008fe40003f26270 */
[----:B----4-:R-:W-:Y:S01]  /*240e0*/  ISETP.GE.AND P2, PT, R71, RZ, PT ;  /* 0x000000ff4700720c */ /* 0x010fe20003f46270 */
[----:B------:R-:W-:Y:S01]  /*240f0*/  IMAD.MOV.U32 R71, RZ, RZ, R5 ;  /* 0x000000ffff477224 */ /* 0x000fe200078e0005 */
[----:B------:R-:W3:Y:S04]  /*24100*/  LDL R72, [R1+0x3f10] ;  /* 0x003f100001487983 */ /* 0x000ee80000100800 */
[----:B------:R-:W-:-:S02]  /*24110*/  @!P3 IADD3 R71, PT, PT, -R71, RZ, RZ ;  /* 0x000000ff4747b210 */ /* 0x000fc40007ffe1ff */
[----:B------:R-:W-:-:S03]  /*24120*/  ISETP.GE.AND P3, PT, R81, RZ, PT ;  /* 0x000000ff5100720c */ /* 0x000fc60003f66270 */
[----:B------:R-:W-:Y:S01]  /*24130*/  @!P1 IMAD.MOV R9, RZ, RZ, -R9 ;  /* 0x000000ffff099224 */ /* 0x000fe200078e0a09 */
[----:B------:R-:W-:Y:S01]  /*24140*/  ISETP.GE.AND P1, PT, R77, RZ, PT ;  /* 0x000000ff4d00720c */ /* 0x000fe20003f26270 */
[----:B------:R-:W-:Y:S01]  /*24150*/  @!P5 IMAD.MOV R7, RZ, RZ, -R7 ;  /* 0x000000ffff07d224 */ /* 0x000fe200078e0a07 */
[----:B------:R-:W-:Y:S01]  /*24160*/  ISETP.GE.AND P5, PT, R78, RZ, PT ;  /* 0x000000ff4e00720c */ /* 0x000fe20003fa6270 */
[----:B------:R-:W4:Y:S06]  /*24170*/  LDL R77, [R1+0x3f0c] ;  /* 0x003f0c00014d7983 */ /* 0x000f2c0000100800 */
[----:B------:R-:W-:Y:S01]  /*24180*/  @!P3 IMAD.MOV R10, RZ, RZ, -R10 ;  /* 0x000000ffff0ab224 */ /* 0x000fe200078e0a0a */
[----:B------:R-:W-:-:S02]  /*24190*/  ISETP.GE.AND P3, PT, R76, RZ, PT ;  /* 0x000000ff4c00720c */ /* 0x000fc40003f66270 */
[----:B------:R-:W3:Y:S03]  /*241a0*/  LDL R76, [R1+0x3f20] ;  /* 0x003f2000014c7983 */ /* 0x000ee60000100800 */
[----:B------:R-:W-:Y:S01]  /*241b0*/  @!P5 IMAD.MOV R12, RZ, RZ, -R12 ;  /* 0x000000ffff0cd224 */ /* 0x000fe200078e0a0c */
[----:B------:R-:W-:Y:S02]  /*241c0*/  ISETP.GE.AND P5, PT, R74, RZ, PT ;  /* 0x000000ff4a00720c */ /* 0x000fe40003fa6270 */
[----:B------:R-:W3:Y:S01]  /*241d0*/  LDL R74, [R1+0x3f30] ;  /* 0x003f3000014a7983 */ /* 0x000ee20000100800 */
[----:B------:R-:W-:Y:S01]  /*241e0*/  @!P4 IMAD.MOV R6, RZ, RZ, -R6 ;  /* 0x000000ffff06c224 */ /* 0x000fe200078e0a06 */
[----:B------:R-:W-:-:S13]  /*241f0*/  ISETP.GE.AND P4, PT, R80, RZ, PT ;  /* 0x000000ff5000720c */ /* 0x000fda0003f86270 */
[----:B------:R-:W-:Y:S02]  /*24200*/  @!P4 IADD3 R11, PT, PT, -R11, RZ, RZ ;  /* 0x000000ff0b0bc210 */ /* 0x000fe40007ffe1ff */
[----:B--2---:R-:W-:Y:S02]  /*24210*/  ISETP.GE.AND P4, PT, R75, RZ, PT ;  /* 0x000000ff4b00720c */ /* 0x004fe40003f86270 */
[----:B------:R-:W2:Y:S04]  /*24220*/  LDL R75, [R1+0x3f1c] ;  /* 0x003f1c00014b7983 */ /* 0x000ea80000100800 */
[----:B------:R-:W2:Y:S01]  /*24230*/  LDL.LU R165, [R1+0x270] ;  /* 0x0002700001a57983 */ /* 0x000ea20000300800 */
[----:B------:R-:W-:Y:S01]  /*24240*/  @!P3 IMAD.MOV R15, RZ, RZ, -R15 ;  /* 0x000000ffff0fb224 */ /* 0x000fe200078e0a0f */
[----:B------:R-:W-:-:S05]  /*24250*/  ISETP.GT.U32.AND P3, PT, R249, R41, PT ;  /* 0x00000029f900720c */ /* 0x000fca0003f64070 */
[----:B------:R-:W-:Y:S02]  /*24260*/  @!P4 IADD3 R16, PT, PT, -R16, RZ, RZ ;  /* 0x000000ff1010c210 */ /* 0x000fe40007ffe1ff */
[----:B------:R-:W-:-:S06]  /*24270*/  ISETP.GT.U32.AND P4, PT, R249, R43, PT ;  /* 0x0000002bf900720c */ /* 0x000fcc0003f84070 */
[----:B------:R-:W-:Y:S02]  /*24280*/  @!P3 IADD3 R41, PT, PT, R41, -R249, RZ ;  /* 0x800000f92929b210 */ /* 0x000fe40007ffe0ff */
[----:B------:R-:W-:Y:S02]  /*24290*/  @!P1 IADD3 R14, PT, PT, -R14, RZ, RZ ;  /* 0x000000ff0e0e9210 */ /* 0x000fe40007ffe1ff */
[----:B----4-:R-:W-:Y:S02]  /*242a0*/  ISETP.GE.AND P3, PT, R77, RZ, PT ;  /* 0x000000ff4d00720c */ /* 0x010fe40003f66270 */
[----:B------:R-:W-:Y:S01]  /*242b0*/  ISETP.GT.U32.AND P1, PT, R249, R44, PT ;  /* 0x0000002cf900720c */ /* 0x000fe20003f24070 */
[----:B------:R-:W-:Y:S01]  /*242c0*/  @!P4 IMAD.IADD R43, R43, 0x1, -R249 ;  /* 0x000000012b2bc824 */ /* 0x000fe200078e0af9 */
[----:B---3--:R-:W-:-:S09]  /*242d0*/  ISETP.GE.AND P4, PT, R76, RZ, PT ;  /* 0x000000ff4c00720c */ /* 0x008fd20003f86270 */
[----:B------:R-:W-:Y:S01]  /*242e0*/  @!P3 IMAD.MOV R26, RZ, RZ, -R26 ;  /* 0x000000ffff1ab224 */ /* 0x000fe200078e0a1a */
[----:B------:R-:W-:Y:S01]  /*242f0*/  ISETP.GE.AND P3, PT, R126, RZ, PT ;  /* 0x000000ff7e00720c */ /* 0x000fe20003f66270 */
[----:B------:R-:W-:Y:S01]  /*24300*/  @!P1 IMAD.IADD R44, R44, 0x1, -R249 ;  /* 0x000000012c2c9824 */ /* 0x000fe200078e0af9 */
[----:B------:R-:W3:Y:S01]  /*24310*/  LDL.LU R126, [R1+0x488c] ;  /* 0x00488c00017e7983 */ /* 0x000ee20000300800 */
[----:B------:R-:W-:Y:S02]  /*24320*/  ISETP.GE.AND P6, PT, R74, RZ, PT ;  /* 0x000000ff4a00720c */ /* 0x000fe40003fc6270 */
[----:B------:R-:W-:Y:S02]  /*24330*/  @!P4 IADD3 R27, PT, PT, -R27, RZ, RZ ;  /* 0x000000ff1b1bc210 */ /* 0x000fe40007ffe1ff */
[----:B------:R-:W-:-:S06]  /*24340*/  ISETP.GT.U32.AND P4, PT, R249, R44, PT ;  /* 0x0000002cf900720c */ /* 0x000fcc0003f84070 */
[----:B------:R-:W-:Y:S02]  /*24350*/  @!P3 IADD3 R43, PT, PT, -R43, RZ, RZ ;  /* 0x000000ff2b2bb210 */ /* 0x000fe40007ffe1ff */
[----:B------:R-:W-:Y:S01]  /*24360*/  ISETP.GE.AND P3, PT, R127, RZ, PT ;  /* 0x000000ff7f00720c */ /* 0x000fe20003f66270 */
[----:B------:R-:W-:Y:S01]  /*24370*/  @!P6 IMAD.MOV R41, RZ, RZ, -R41 ;  /* 0x000000ffff29e224 */ /* 0x000fe200078e0a29 */
[----:B------:R-:W-:Y:S01]  /*24380*/  ISETP.GT.U32.AND P6, PT, R249, R49, PT ;  /* 0x00000031f900720c */ /* 0x000fe20003fc4070 */
[----:B------:R-:W-:Y:S01]  /*24390*/  IMAD.MOV.U32 R2, RZ, RZ, R47 ;  /* 0x000000ffff027224 */ /* 0x000fe200078e002f */
[----:B------:R-:W3:Y:S01]  /*243a0*/  LDL.LU R127, [R1+0x4888] ;  /* 0x00488800017f7983 */ /* 0x000ee20000300800 */
[----:B------:R-:W-:-:S08]  /*243b0*/  @!P4 IMAD.IADD R44, R44, 0x1, -R249 ;  /* 0x000000012c2cc824 */ /* 0x000fd000078e0af9 */
[----:B------:R-:W-:Y:S01]  /*243c0*/  @!P3 IMAD.MOV R44, RZ, RZ, -R44 ;  /* 0x000000ffff2cb224 */ /* 0x000fe200078e0a2c */
[----:B------:R-:W-:Y:S02]  /*243d0*/  ISETP.GE.AND P3, PT, R125, RZ, PT ;  /* 0x000000ff7d00720c */ /* 0x000fe40003f66270 */
[----:B------:R-:W-:Y:S02]  /*243e0*/  @!P6 IADD3 R49, PT, PT, R49, -R249, RZ ;  /* 0x800000f93131e210 */ /* 0x000fe40007ffe0ff */
[----:B------:R-:W-:Y:S02]  /*243f0*/  ISETP.GE.AND P4, PT, R124, RZ, PT ;  /* 0x000000ff7c00720c */ /* 0x000fe40003f86270 */
[----:B------:R-:W4:Y:S04]  /*24400*/  LDL.LU R124, [R1+0x4884] ;  /* 0x00488400017c7983 */ /* 0x000f280000300800 */
[----:B------:R-:W4:Y:S03]  /*24410*/  LDL.LU R125, [R1+0x4880] ;  /* 0x00488000017d7983 */ /* 0x000f260000300800 */
[----:B------:R-:W-:Y:S01]  /*24420*/  @!P3 IMAD.MOV R2, RZ, RZ, -R2 ;  /* 0x000000ffff02b224 */ /* 0x000fe200078e0a02 */
[----:B--2---:R-:W-:-:S13]  /*24430*/  ISETP.NE.AND P6, PT, R165, RZ, PT ;  /* 0x000000ffa500720c */ /* 0x004fda0003fc5270 */
[----:B------:R-:W-:-:S05]  /*24440*/  @!P6 LOP3.LUT R2, RZ, R165, RZ, 0x33, !PT ;  /* 0x000000a5ff02e212 */ /* 0x000fca00078e33ff */
[----:B------:R-:W-:Y:S04]  /*24450*/  STL [R1+0x46dc], R2 ;  /* 0x0046dc0201007387 */ /* 0x000fe80000100800 */
[----:B------:R-:W3:Y:S04]  /*24460*/  LDL.LU R180, [R1+0x154] ;  /* 0x0001540001b47983 */ /* 0x000ee80000300800 */
[----:B------:R-:W2:Y:S04]  /*24470*/  LDL R178, [R1+0x1d4] ;  /* 0x0001d40001b27983 */ /* 0x000ea80000100800 */
        /* <DEDUP_REMOVED lines=13> */
[----:B------:R-:W2:Y:S01]  /*24550*/  LDL R165, [R1+0x170] ;  /* 0x0001700001a57983 */ /* 0x000ea20000100800 */
[----:B------:R-:W-:-:S02]  /*24560*/  @!P2 IADD3 R8, PT, PT, -R8, RZ, RZ ;  /* 0x000000ff0808a210 */ /* 0x000fc40007ffe1ff */
[----:B------:R-:W-:-:S13]  /*24570*/  ISETP.GE.AND P2, PT, R79, RZ, PT ;  /* 0x000000ff4f00720c */ /* 0x000fda0003f46270 */
[----:B------:R-:W-:Y:S01]  /*24580*/  @!P2 IMAD.MOV R13, RZ, RZ, -R13 ;  /* 0x000000ffff0da224 */ /* 0x000fe200078e0a0d */
[----:B------:R-:W-:Y:S01]  /*24590*/  ISETP.GE.AND P2, PT, R72, RZ, PT ;  /* 0x000000ff4800720c */ /* 0x000fe20003f46270 */
[----:B------:R-:W-:-:S04]  /*245a0*/  IMAD.MOV.U32 R72, RZ, RZ, R17 ;  /* 0x000000ffff487224 */ /* 0x000fc800078e0011 */
[----:B------:R-:W-:Y:S01]  /*245b0*/  @!P5 IMAD.MOV R72, RZ, RZ, -R72 ;  /* 0x000000ffff48d224 */ /* 0x000fe200078e0a48 */
[----:B------:R-:W-:-:S13]  /*245c0*/  ISETP.GT.U32.AND P5, PT, R249, R46, PT ;  /* 0x0000002ef900720c */ /* 0x000fda0003fa4070 */
[----:B------:R-:W-:Y:S02]  /*245d0*/  @!P5 IADD3 R46, PT, PT, R46, -R249, RZ ;  /* 0x800000f92e2ed210 */ /* 0x000fe40007ffe0ff */
[----:B------:R-:W-:Y:S02]  /*245e0*/  ISETP.GE.AND P5, PT, R75, RZ, PT ;  /* 0x000000ff4b00720c */ /* 0x000fe40003fa6270 */
[----:B-1----:R-:W-:Y:S02]  /*245f0*/  ISETP.GE.AND P1, PT, R150, UR70, PT ;  /* 0x0000004696007c0c */ /* 0x002fe4000bf26270 */
[----:B------:R-:W-:Y:S01]  /*24600*/  SEL R5, R251, R201, !P0 ;  /* 0x000000c9fb057207 */ /* 0x000fe20004000000 */
[----:B------:R-:W-:-:S08]  /*24610*/  @!P2 IMAD.MOV R20, RZ, RZ, -R20 ;  /* 0x000000ffff14a224 */ /* 0x000fd000078e0a14 */
[----:B------:R-:W-:Y:S01]  /*24620*/  @!P5 IMAD.MOV R29, RZ, RZ, -R29 ;  /* 0x000000ffff1dd224 */ /* 0x000fe200078e0a1d */
[----:B------:R-:W-:Y:S02]  /*24630*/  ISETP.GT.U32.AND P5, PT, R249, R46, PT ;  /* 0x0000002ef900720c */ /* 0x000fe40003fa4070 */
[C---:B------:R-:W-:Y:S02]  /*24640*/  SEL R104, R251.reuse, R229, !P0 ;  /* 0x000000e5fb687207 */ /* 0x040fe40004000000 */
[C---:B------:R-:W-:Y:S02]  /*24650*/  SEL R122, R251.reuse, R230, !P0 ;  /* 0x000000e6fb7a7207 */ /* 0x040fe40004000000 */
[----:B------:R-:W-:Y:S01]  /*24660*/  SEL R231, R251, R231, !P0 ;  /* 0x000000e7fbe77207 */ /* 0x000fe20004000000 */
[----:B------:R-:W-:Y:S01]  /*24670*/  IMAD R103, R103, UR23, RZ ;  /* 0x0000001767677c24 */ /* 0x000fe2000f8e02ff */
[----:B------:R-:W-:Y:S01]  /*24680*/  SEL R58, R58, RZ, !P1 ;  /* 0x000000ff3a3a7207 */ /* 0x000fe20004800000 */
[----:B------:R-:W-:Y:S01]  /*24690*/  IMAD R5, R5, UR72, RZ ;  /* 0x0000004805057c24 */ /* 0x000fe2000f8e02ff */
[C---:B------:R-:W-:Y:S01]  /*246a0*/  SEL R17, R251.reuse, R202, !P0 ;  /* 0x000000cafb117207 */ /* 0x040fe20004000000 */
[----:B------:R-:W1:Y:S01]  /*246b0*/  LDCU UR72, c[0x0][0x3b0] ;  /* 0x00007600ff4877ac */ /* 0x000e620008000800 */
[----:B------:R-:W-:Y:S01]  /*246c0*/  ISETP.NE.U32.AND P1, PT, R58, RZ, PT ;  /* 0x000000ff3a00720c */ /* 0x000fe20003f25070 */
[----:B------:R-:W-:Y:S01]  /*246d0*/  @!P5 IMAD.IADD R46, R46, 0x1, -R249 ;  /* 0x000000012e2ed824 */ /* 0x000fe200078e0af9 */
[----:B------:R-:W-:Y:S01]  /*246e0*/  SEL R58, R251, R203, !P0 ;  /* 0x000000cbfb3a7207 */ /* 0x000fe20004000000 */
[----:B------:R-:W-:Y:S01]  /*246f0*/  IMAD R121, R121, UR24, RZ ;  /* 0x0000001879797c24 */ /* 0x000fe2000f8e02ff */
[----:B------:R-:W-:Y:S01]  /*24700*/  ISETP.GE.AND P5, PT, R73, RZ, PT ;  /* 0x000000ff4900720c */ /* 0x000fe20003fa6270 */
[----:B------:R-:W-:Y:S01]  /*24710*/  IMAD R17, R17, UR73, RZ ;  /* 0x0000004911117c24 */ /* 0x000fe2000f8e02ff */
[----:B------:R-:W1:Y:S01]  /*24720*/  LDCU UR73, c[0x0][0x3b0] ;  /* 0x00007600ff4977ac */ /* 0x000e620008000800 */
[----:B------:R-:W-:Y:S01]  /*24730*/  IMAD R58, R58, UR74, RZ ;  /* 0x0000004a3a3a7c24 */ /* 0x000fe2000f8e02ff */
[----:B------:R-:W1:Y:S01]  /*24740*/  LDCU UR74, c[0x0][0x3b0] ;  /* 0x00007600ff4a77ac */ /* 0x000e620008000800 */
[----:B------:R-:W-:Y:S01]  /*24750*/  @!P4 IMAD.MOV R46, RZ, RZ, -R46 ;  /* 0x000000ffff2ec224 */ /* 0x000fe200078e0a2e */
[----:B------:R-:W-:-:S02]  /*24760*/  SEL R129, R251, R0, !P0 ;  /* 0x00000000fb817207 */ /* 0x000fc40004000000 */
[----:B------:R-:W-:Y:S01]  /*24770*/  SEL R80, R251, R9, !P0 ;  /* 0x00000009fb507207 */ /* 0x000fe20004000000 */
[----:B------:R-:W-:Y:S01]  /*24780*/  IMAD R207, R207, UR43, RZ ;  /* 0x0000002bcfcf7c24 */ /* 0x000fe2000f8e02ff */
[----:B------:R-:W-:Y:S01]  /*24790*/  SEL R47, R251, R4, !P0 ;  /* 0x00000004fb2f7207 */ /* 0x000fe20004000000 */
[----:B------:R-:W-:Y:S02]  /*247a0*/  IMAD.SHL.U32 R4, R150, 0x4, RZ ;  /* 0x0000000496047824 */ /* 0x000fe400078e00ff */
[----:B------:R-:W-:Y:S01]  /*247b0*/  @!P5 IADD3 R49, PT, PT, -R49, RZ, RZ ;  /* 0x000000ff3131d210 */ /* 0x000fe20007ffe1ff */
[----:B------:R-:W-:Y:S01]  /*247c0*/  IMAD R213, R213, UR13, RZ ;  /* 0x0000000dd5d57c24 */ /* 0x000fe2000f8e02ff */
[----:B------:R-:W-:Y:S01]  /*247d0*/  SEL R110, R251, R12, !P0 ;  /* 0x0000000cfb6e7207 */ /* 0x000fe20004000000 */
[----:B------:R-:W-:Y:S01]  /*247e0*/  IMAD R219, R219, UR19, RZ ;  /* 0x00000013dbdb7c24 */ /* 0x000fe2000f8e02ff */
[----:B------:R-:W-:Y:S01]  /*247f0*/  SEL R138, R251, R16, !P0 ;  /* 0x00000010fb8a7207 */ /* 0x000fe20004000000 */
[----:B------:R-:W-:Y:S01]  /*24800*/  IMAD R225, R225, UR25, RZ ;  /* 0x00000019e1e17c24 */ /* 0x000fe2000f8e02ff */
[----:B------:R-:W-:Y:S01]  /*24810*/  SEL R139, R251, R43, !P0 ;  /* 0x0000002bfb8b7207 */ /* 0x000fe20004000000 */
[----:B------:R-:W1:Y:S01]  /*24820*/  LDCU UR70, c[0x0][0x3b0] ;  /* 0x00007600ff4677ac */ /* 0x000e620008000800 */
[----:B------:R-:W-:-:S02]  /*24830*/  IADD3 R0, PT, PT, R147, -0x1, RZ ;  /* 0xffffffff93007810 */ /* 0x000fc40007ffe0ff */
[C---:B------:R-:W-:Y:S02]  /*24840*/  SEL R81, R251.reuse, R3, !P0 ;  /* 0x00000003fb517207 */ /* 0x040fe40004000000 */
[----:B------:R-:W-:Y:S02]  /*24850*/  SEL R111, R251, R13, !P0 ;  /* 0x0000000dfb6f7207 */ /* 0x000fe40004000000 */
[----:B------:R-:W-:Y:S02]  /*24860*/  ISETP.NE.U32.AND P2, PT, R61, RZ, PT ;  /* 0x000000ff3d00720c */ /* 0x000fe40003f45070 */
[C---:B------:R-:W-:Y:S02]  /*24870*/  SEL R131, R251.reuse, R14, !P0 ;  /* 0x0000000efb837207 */ /* 0x040fe40004000000 */
[C---:B------:R-:W-:Y:S02]  /*24880*/  SEL R134, R251.reuse, R20, !P0 ;  /* 0x00000014fb867207 */ /* 0x040fe40004000000 */
        /* <DEDUP_REMOVED lines=34> */
[C---:B------:R-:W-:Y:S01]  /*24ab0*/  SEL R61, R251.reuse, R71, !P0 ;  /* 0x00000047fb3d7207 */ /* 0x040fe20004000000 */
[----:B------:R-:W-:Y:S01]  /*24ac0*/  IMAD R122, R122, UR30, RZ ;  /* 0x0000001e7a7a7c24 */ /* 0x000fe2000f8e02ff */
[C---:B------:R-:W-:Y:S01]  /*24ad0*/  SEL R14, R251.reuse, R15, !P0 ;  /* 0x0000000ffb0e7207 */ /* 0x040fe20004000000 */
[----:B------:R-:W-:Y:S01]  /*24ae0*/  IMAD R80, R110, UR61, RZ ;  /* 0x0000003d6e507c24 */ /* 0x000fe2000f8e02ff */
[----:B------:R-:W-:Y:S01]  /*24af0*/  SEL R251, R251, R49, !P0 ;  /* 0x00000031fbfb7207 */ /* 0x000fe20004000000 */
[----:B------:R-:W-:Y:S01]  /*24b00*/  IMAD R29, R138, UR65, RZ ;  /* 0x000000418a1d7c24 */ /* 0x000fe2000f8e02ff */
[----:B------:R-:W-:Y:S01]  /*24b10*/  ISETP.GE.U32.AND P3, PT, R0, 0x7fffff80, PT ;  /* 0x7fffff800000780c */ /* 0x000fe20003f66070 */
[----:B------:R-:W-:Y:S01]  /*24b20*/  VIADD R0, R4, UR5 ;  /* 0x0000000504007c36 */ /* 0x000fe20008000000 */
[----:B------:R-:W2:Y:S01]  /*24b30*/  LDCU.64 UR42, c[0x0][0x380] ;  /* 0x00007000ff2a77ac */ /* 0x000ea20008000a00 */
[----:B-1----:R-:W-:-:S02]  /*24b40*/  IMAD R49, R139, UR72, RZ ;  /* 0x000000488b317c24 */ /* 0x002fc4000f8e02ff */
[----:B------:R-:W-:Y:S02]  /*24b50*/  IMAD R12, R81, UR52, RZ ;  /* 0x00000034510c7c24 */ /* 0x000fe4000f8e02ff */
[----:B------:R-:W-:Y:S02]  /*24b60*/  IMAD R110, R111, UR62, RZ ;  /* 0x0000003e6f6e7c24 */ /* 0x000fe4000f8e02ff */
[----:B------:R-:W-:Y:S02]  /*24b70*/  IMAD R27, R47, UR53, RZ ;  /* 0x000000352f1b7c24 */ /* 0x000fe4000f8e02ff */
[----:B------:R-:W-:Y:S02]  /*24b80*/  IMAD R81, R134, UR67, RZ ;  /* 0x0000004386517c24 */ /* 0x000fe4000f8e02ff */
[----:B------:R-:W-:Y:S02]  /*24b90*/  IMAD R111, R135, UR68, RZ ;  /* 0x00000044876f7c24 */ /* 0x000fe4000f8e02ff */
[----:B------:R-:W-:-:S02]  /*24ba0*/  IMAD R13, R112, UR59, RZ ;  /* 0x0000003b700d7c24 */ /* 0x000fc4000f8e02ff */
[----:B------:R-:W-:Y:S01]  /*24bb0*/  IMAD R47, R82, UR60, RZ ;  /* 0x0000003c522f7c24 */ /* 0x000fe2000f8e02ff */
[----:B------:R-:W-:Y:S01]  /*24bc0*/  STL [R1+0x46e0], R0 ;  /* 0x0046e00001007387 */ /* 0x000fe20000100800 */
[----:B------:R-:W-:Y:S02]  /*24bd0*/  IMAD R82, R140, UR73, RZ ;  /* 0x000000498c527c24 */ /* 0x000fe4000f8e02ff */
[----:B------:R-:W-:Y:S02]  /*24be0*/  IMAD R112, R141, UR74, RZ ;  /* 0x0000004a8d707c24 */ /* 0x000fe4000f8e02ff */
[----:B---3--:R-:W-:-:S04]  /*24bf0*/  IMAD.WIDE R138, R180, 0x4, R126 ;  /* 0x00000004b48a7825 */ /* 0x008fc800078e027e */
[----:B----4-:R-:W-:Y:S01]  /*24c00*/  IMAD.WIDE R134, R180, 0x4, R124 ;  /* 0x00000004b4867825 */ /* 0x010fe200078e027c */
[----:B------:R1:W-:Y:S03]  /*24c10*/  STL.64 [R1+0x428], R138 ;  /* 0x0004288a01007387 */ /* 0x0003e60000100a00 */
[--C-:B--2---:R-:W-:Y:S01]  /*24c20*/  IMAD.WIDE R140, R178, 0x4, R126.reuse ;  /* 0x00000004b28c7825 */ /* 0x104fe200078e027e */
[----:B------:R2:W-:Y:S04]  /*24c30*/  STL.64 [R1+0x420], R134 ;  /* 0x0004208601007387 */ /* 0x0005e80000100a00 */
[----:B------:R3:W-:Y:S01]  /*24c40*/  STL.64 [R1+0x1328], R140 ;  /* 0x0013288c01007387 */ /* 0x0007e20000100a00 */
[----:B-1----:R-:W-:-:S04]  /*24c50*/  IMAD.WIDE R138, R179, 0x4, R126 ;  /* 0x00000004b38a7825 */ /* 0x002fc800078e027e */
[--C-:B--2---:R-:W-:Y:S01]  /*24c60*/  IMAD.WIDE R134, R177, 0x4, R126.reuse ;  /* 0x00000004b1867825 */ /* 0x104fe200078e027e */
[----:B------:R1:W-:Y:S03]  /*24c70*/  STL.64 [R1+0xee0], R138 ;  /* 0x000ee08a01007387 */ /* 0x0003e60000100a00 */
[--C-:B---3--:R-:W-:Y:S01]  /*24c80*/  IMAD.WIDE R140, R176, 0x4, R126.reuse ;  /* 0x00000004b08c7825 */ /* 0x108fe200078e027e */
        /* <DEDUP_REMOVED lines=19> */
[----:B------:R-:W-:Y:S01]  /*24dc0*/  STL.64 [R1+0x840], R140 ;  /* 0x0008408c01007387 */ /* 0x000fe20000100a00 */
[----:B-1----:R-:W-:-:S03]  /*24dd0*/  IMAD.WIDE R138, R167, 0x4, R126 ;  /* 0x00000004a78a7825 */ /* 0x002fc600078e027e */
[----:B------:R-:W3:Y:S01]  /*24de0*/  LDL R195, [R1+0x198] ;  /* 0x0001980001c37983 */ /* 0x000ee20000100800 */
[----:B--2---:R-:W-:-:S03]  /*24df0*/  IMAD.WIDE R134, R165, 0x4, R126 ;  /* 0x00000004a5867825 */ /* 0x004fc600078e027e */
[----:B------:R-:W-:Y:S04]  /*24e00*/  STL.64 [R1+0x838], R138 ;  /* 0x0008388a01007387 */ /* 0x000fe80000100a00 */
[----:B------:R-:W2:Y:S04]  /*24e10*/  LDL R194, [R1+0x440] ;  /* 0x0004400001c27983 */ /* 0x000ea80000100800 */
[----:B------:R3:W-:Y:S04]  /*24e20*/  STL.64 [R1+0x830], R134 ;  /* 0x0008308601007387 */ /* 0x0007e80000100a00 */
[----:B------:R-:W4:Y:S04]  /*24e30*/  LDL R193, [R1+0x444] ;  /* 0x0004440001c17983 */ /* 0x000f280000100800 */
        /* <DEDUP_REMOVED lines=27> */
[----:B------:R-:W4:Y:S01]  /*24ff0*/  LDL R165, [R1+0xd64] ;  /* 0x000d640001a57983 */ /* 0x000f220000100800 */
[----:B---3--:R-:W-:-:S05]  /*25000*/  IMAD.WIDE R134, R195, 0x4, R126 ;  /* 0x00000004c3867825 */ /* 0x008fca00078e027e */
[----:B------:R1:W-:Y:S01]  /*25010*/  STL.64 [R1+0x828], R134 ;  /* 0x0008288601007387 */ /* 0x0003e20000100a00 */
[----:B--2---:R-:W-:-:S05]  /*25020*/  IMAD.WIDE R140, R194, 0x4, R126 ;  /* 0x00000004c28c7825 */ /* 0x004fca00078e027e */
[----:B------:R2:W-:Y:S01]  /*25030*/  STL.64 [R1+0x820], R140 ;  /* 0x0008208c01007387 */ /* 0x0005e20000100a00 */
[----:B----4-:R-:W-:-:S04]  /*25040*/  IMAD.WIDE R138, R193, 0x4, R126 ;  /* 0x00000004c18a7825 */ /* 0x010fc800078e027e */
[--C-:B-1----:R-:W-:Y:S01]  /*25050*/  IMAD.WIDE R134, R192, 0x4, R126.reuse ;  /* 0x00000004c0867825 */ /* 0x102fe200078e027e */
        /* <DEDUP_REMOVED lines=148> */
[----:B------:R3:W-:Y:S04]  /*259a0*/  STL.64 [R1+0x798], R138 ;  /* 0x0007988a01007387 */ /* 0x0007e80000100a00 */
        /* <DEDUP_REMOVED lines=30> */
[----:B------:R-:W4:Y:S01]  /*25b90*/  LDL R165, [R1] ;  /* 0x0000000001a57983 */ /* 0x000f220000100800 */
[----:B------:R-:W-:-:S02]  /*25ba0*/  IMAD R3, R208, UR8, RZ ;  /* 0x00000008d0037c24 */ /* 0x000fc4000f8e02ff */
[----:B------:R-:W-:Y:S02]  /*25bb0*/  IMAD R6, R214, UR14, RZ ;  /* 0x0000000ed6067c24 */ /* 0x000fe4000f8e02ff */
[----:B------:R-:W-:Y:S02]  /*25bc0*/  IMAD R7, R220, UR20, RZ ;  /* 0x00000014dc077c24 */ /* 0x000fe4000f8e02ff */
[----:B------:R-:W-:Y:S02]  /*25bd0*/  IMAD R8, R226, UR26, RZ ;  /* 0x0000001ae2087c24 */ /* 0x000fe4000f8e02ff */
[----:B------:R-:W-:Y:S02]  /*25be0*/  IMAD R9, R232, UR32, RZ ;  /* 0x00000020e8097c24 */ /* 0x000fe4000f8e02ff */
[----:B------:R-:W-:Y:S02]  /*25bf0*/  IMAD R10, R238, UR38, RZ ;  /* 0x00000026ee0a7c24 */ /* 0x000fe4000f8e02ff */
[----:B------:R-:W-:-:S02]  /*25c00*/  IMAD R11, R246, UR46, RZ ;  /* 0x0000002ef60b7c24 */ /* 0x000fc4000f8e02ff */
        /* <DEDUP_REMOVED lines=60> */
[----:B------:R-:W-:Y:S03]  /*25fd0*/  STL.64 [R1+0x3b0], R140 ;  /* 0x0003b08c01007387 */ /* 0x000fe60000100a00 */
[--C-:B---3--:R-:W-:Y:S01]  /*25fe0*/  IMAD.WIDE R134, R252, 0x4, R126.reuse ;  /* 0x00000004fc867825 */ /* 0x108fe200078e027e */
[----:B------:R-:W-:Y:S04]  /*25ff0*/  STL [R1+0x4764], R252 ;  /* 0x004764fc01007387 */ /* 0x000fe80000100800 */
[----:B------:R1:W-:Y:S04]  /*26000*/  STL.64 [R1+0x300], R138 ;  /* 0x0003008a01007387 */ /* 0x0003e80000100a00 */
[----:B------:R2:W-:Y:S04]  /*26010*/  STL.64 [R1+0x3b8], R134 ;  /* 0x0003b88601007387 */ /* 0x0005e80000100a00 */
[----:B------:R-:W-:Y:S01]  /*26020*/  STL [R1+0x4768], R52 ;  /* 0x0047683401007387 */ /* 0x000fe20000100800 */
[----:B-1----:R-:W-:-:S04]  /*26030*/  IMAD.WIDE R138, R52, 0x4, R126 ;  /* 0x00000004348a7825 */ /* 0x002fc800078e027e */
[--C-:B--2---:R-:W-:Y:S01]  /*26040*/  IMAD.WIDE R134, R51, 0x4, R126.reuse ;  /* 0x0000000433867825 */ /* 0x104fe200078e027e */
[----:B------:R1:W-:Y:S04]  /*26050*/  STL.64 [R1+0x2f8], R138 ;  /* 0x0002f88a01007387 */ /* 0x0003e80000100a00 */
        /* <DEDUP_REMOVED lines=8> */
[----:B------:R-:W-:Y:S04]  /*260e0*/  STL [R1+0x4770], R45 ;  /* 0x0047702d01007387 */ /* 0x000fe80000100800 */
[----:B------:R2:W-:Y:S01]  /*260f0*/  STL.64 [R1+0x2d8], R50 ;  /* 0x0002d83201007387 */ /* 0x0005e20000100a00 */
[----:B-1----:R-:W-:-:S03]  /*26100*/  IMAD.WIDE R134, R42, 0x4, R126 ;  /* 0x000000042a867825 */ /* 0x002fc600078e027e */
[----:B------:R-:W-:Y:S04]  /*26110*/  STL [R1+0x4774], R42 ;  /* 0x0047742a01007387 */ /* 0x000fe80000100800 */
[----:B------:R1:W-:Y:S01]  /*26120*/  STL.64 [R1+0x2d0], R134 ;  /* 0x0002d08601007387 */ /* 0x0003e20000100a00 */
[----:B--2---:R-:W-:-:S03]  /*26130*/  IMAD.WIDE R50, R40, 0x4, R126 ;  /* 0x0000000428327825 */ /* 0x004fc600078e027e */
[----:B------:R-:W-:Y:S04]  /*26140*/  STL [R1+0x4778], R40 ;  /* 0x0047782801007387 */ /* 0x000fe80000100800 */
[----:B------:R2:W-:Y:S01]  /*26150*/  STL.64 [R1+0x2c8], R50 ;  /* 0x0002c83201007387 */ /* 0x0005e20000100a00 */
[----:B-1----:R-:W-:-:S03]  /*26160*/  IMAD.WIDE R134, R39, 0x4, R126 ;  /* 0x0000000427867825 */ /* 0x002fc600078e027e */
[----:B------:R1:W-:Y:S01]  /*26170*/  STL.64 [R1+0x46f0], R38 ;  /* 0x0046f02601007387 */ /* 0x0003e20000100a00 */
[----:B--2---:R-:W-:-:S03]  /*26180*/  IMAD.WIDE R50, R38, 0x4, R126 ;  /* 0x0000000426327825 */ /* 0x004fc600078e027e */
[----:B------:R-:W-:Y:S01]  /*26190*/  STL.64 [R1+0x3c8], R134 ;  /* 0x0003c88601007387 */ /* 0x000fe20000100a00 */
[----:B-1----:R-:W-:-:S03]  /*261a0*/  IMAD.WIDE R38, R37, 0x4, R126 ;  /* 0x0000000425267825 */ /* 0x002fc600078e027e */
[----:B------:R1:W-:Y:S04]  /*261b0*/  STL.64 [R1+0x2c0], R50 ;  /* 0x0002c03201007387 */ /* 0x0003e80000100a00 */
[----:B------:R2:W-:Y:S04]  /*261c0*/  STL.64 [R1+0x46f8], R36 ;  /* 0x0046f82401007387 */ /* 0x0005e80000100a00 */
[----:B------:R3:W-:Y:S01]  /*261d0*/  STL.64 [R1+0x3d0], R38 ;  /* 0x0003d02601007387 */ /* 0x0007e20000100a00 */
[----:B-1----:R-:W-:-:S04]  /*261e0*/  IMAD.WIDE R50, R36, 0x4, R126 ;  /* 0x0000000424327825 */ /* 0x002fc800078e027e */
[--C-:B--2---:R-:W-:Y:S01]  /*261f0*/  IMAD.WIDE R36, R34, 0x4, R126.reuse ;  /* 0x0000000422247825 */ /* 0x104fe200078e027e */
[----:B------:R-:W-:Y:S03]  /*26200*/  STL.64 [R1+0x2b8], R50 ;  /* 0x0002b83201007387 */ /* 0x000fe60000100a00 */
[--C-:B---3--:R-:W-:Y:S01]  /*26210*/  IMAD.WIDE R38, R35, 0x4, R126.reuse ;  /* 0x0000000423267825 */ /* 0x108fe200078e027e */
[----:B------:R1:W-:Y:S04]  /*26220*/  STL.64 [R1+0x4700], R34 ;  /* 0x0047002201007387 */ /* 0x0003e80000100a00 */
[----:B------:R-:W-:Y:S04]  /*26230*/  STL.64 [R1+0x3d8], R38 ;  /* 0x0003d82601007387 */ /* 0x000fe80000100a00 */
[----:B------:R2:W-:Y:S01]  /*26240*/  STL.64 [R1+0x2b0], R36 ;  /* 0x0002b02401007387 */ /* 0x0005e20000100a00 */
[----:B-1----:R-:W-:-:S03]  /*26250*/  IMAD.WIDE R34, R33, 0x4, R126 ;  /* 0x0000000421227825 */ /* 0x002fc600078e027e */
[----:B------:R1:W-:Y:S04]  /*26260*/  STL.64 [R1+0x4708], R32 ;  /* 0x0047082001007387 */ /* 0x0003e80000100a00 */
[----:B------:R3:W-:Y:S01]  /*26270*/  STL.64 [R1+0x3e0], R34 ;  /* 0x0003e02201007387 */ /* 0x0007e20000100a00 */
[----:B--2---:R-:W-:-:S05]  /*26280*/  IMAD.WIDE R36, R32, 0x4, R126 ;  /* 0x0000000420247825 */ /* 0x004fca00078e027e */
[----:B------:R-:W-:Y:S01]  /*26290*/  STL.64 [R1+0x2a8], R36 ;  /* 0x0002a82401007387 */ /* 0x000fe20000100a00 */
[----:B-1----:R-:W-:-:S04]  /*262a0*/  IMAD.WIDE R32, R30, 0x4, R126 ;  /* 0x000000041e207825 */ /* 0x002fc800078e027e */
[--C-:B---3--:R-:W-:Y:S01]  /*262b0*/  IMAD.WIDE R34, R31, 0x4, R126.reuse ;  /* 0x000000041f227825 */ /* 0x108fe200078e027e */
[----:B------:R1:W-:Y:S04]  /*262c0*/  STL.64 [R1+0x4710], R30 ;  /* 0x0047101e01007387 */ /* 0x0003e80000100a00 */
[----:B------:R-:W-:Y:S04]  /*262d0*/  STL.64 [R1+0x2a0], R34 ;  /* 0x0002a02201007387 */ /* 0x000fe80000100a00 */
[----:B------:R2:W-:Y:S01]  /*262e0*/  STL.64 [R1+0x298], R32 ;  /* 0x0002982001007387 */ /* 0x0005e20000100a00 */
[----:B-1----:R-:W-:-:S03]  /*262f0*/  IMAD.WIDE R30, R28, 0x4, R126 ;  /* 0x000000041c1e7825 */ /* 0x002fc600078e027e */
[----:B------:R-:W-:Y:S04]  /*26300*/  STL [R1+0x477c], R28 ;  /* 0x00477c1c01007387 */ /* 0x000fe80000100800 */
[----:B------:R1:W-:Y:S01]  /*26310*/  STL.64 [R1+0x3e8], R30 ;  /* 0x0003e81e01007387 */ /* 0x0003e20000100a00 */
[----:B--2---:R-:W-:-:S03]  /*26320*/  IMAD.WIDE R32, R25, 0x4, R126 ;  /* 0x0000000419207825 */ /* 0x004fc600078e027e */
[----:B------:R2:W-:Y:S04]  /*26330*/  STL.64 [R1+0x4718], R24 ;  /* 0x0047181801007387 */ /* 0x0005e80000100a00 */
[----:B------:R-:W-:Y:S01]  /*26340*/  STL.64 [R1+0x290], R32 ;  /* 0x0002902001007387 */ /* 0x000fe20000100a00 */
[----:B-1----:R-:W-:-:S04]  /*26350*/  IMAD.WIDE R30, R24, 0x4, R126 ;  /* 0x00000004181e7825 */ /* 0x002fc800078e027e */
[--C-:B--2---:R-:W-:Y:S01]  /*26360*/  IMAD.WIDE R24, R23, 0x4, R126.reuse ;  /* 0x0000000417187825 */ /* 0x104fe200078e027e */
[----:B------:R1:W-:Y:S04]  /*26370*/  STL.64 [R1+0x288], R30 ;  /* 0x0002881e01007387 */ /* 0x0003e80000100a00 */
[----:B------:R-:W2:Y:S04]  /*26380*/  LDL R165, [R1+0x22c] ;  /* 0x00022c0001a57983 */ /* 0x000ea80000100800 */
[----:B------:R3:W-:Y:S01]  /*26390*/  STL.64 [R1+0x280], R24 ;  /* 0x0002801801007387 */ /* 0x0007e20000100a00 */
[----:B-1----:R-:W-:-:S03]  /*263a0*/  IMAD.WIDE R30, R22, 0x4, R126 ;  /* 0x00000004161e7825 */ /* 0x002fc600078e027e */
[----:B------:R1:W-:Y:S04]  /*263b0*/  STL.64 [R1+0x4720], R22 ;  /* 0x0047201601007387 */ /* 0x0003e80000100a00 */
[----:B------:R-:W-:Y:S01]  /*263c0*/  STL.64 [R1+0x3f8], R30 ;  /* 0x0003f81e01007387 */ /* 0x000fe20000100a00 */
[----:B---3--:R-:W-:-:S03]  /*263d0*/  IMAD.WIDE R24, R21, 0x4, R126 ;  /* 0x0000000415187825 */ /* 0x008fc600078e027e */
[----:B------:R-:W-:Y:S01]  /*263e0*/  STL [R1+0x4780], R21 ;  /* 0x0047801501007387 */ /* 0x000fe20000100800 */
[----:B-1----:R-:W-:-:S03]  /*263f0*/  IMAD.WIDE R22, R19, 0x4, R126 ;  /* 0x0000000413167825 */ /* 0x002fc600078e027e */
[----:B------:R1:W-:Y:S04]  /*26400*/  STL.64 [R1+0x278], R24 ;  /* 0x0002781801007387 */ /* 0x0003e80000100a00 */
[----:B------:R3:W-:Y:S04]  /*26410*/  STL.64 [R1+0x4728], R18 ;  /* 0x0047281201007387 */ /* 0x0007e80000100a00 */
[----:B------:R4:W-:Y:S01]  /*26420*/  STL.64 [R1+0x400], R22 ;  /* 0x0004001601007387 */ /* 0x0009e20000100a00 */
[----:B-1----:R-:W-:-:S04]  /*26430*/  IMAD.WIDE R24, R18, 0x4, R126 ;  /* 0x0000000412187825 */ /* 0x002fc800078e027e */
[--C-:B---3--:R-:W-:Y:S01]  /*26440*/  IMAD.WIDE R18, R3, 0x4, R126.reuse ;  /* 0x0000000403127825 */ /* 0x108fe200078e027e */
[----:B------:R-:W-:Y:S03]  /*26450*/  STL.64 [R1+0x270], R24 ;  /* 0x0002701801007387 */ /* 0x000fe60000100a00 */
[--C-:B----4-:R-:W-:Y:S01]  /*26460*/  IMAD.WIDE R22, R5, 0x4, R126.reuse ;  /* 0x0000000405167825 */ /* 0x110fe200078e027e */
[----:B------:R1:W-:Y:S04]  /*26470*/  STL [R1+0x4784], R5 ;  /* 0x0047840501007387 */ /* 0x0003e80000100800 */
[----:B------:R-:W-:Y:S04]  /*26480*/  STL.64 [R1+0x408], R22 ;  /* 0x0004081601007387 */ /* 0x000fe80000100a00 */
[----:B------:R3:W-:Y:S01]  /*26490*/  STL [R1+0x4788], R3 ;  /* 0x0047880301007387 */ /* 0x0007e20000100800 */
[----:B-1----:R-:W-:-:S03]  /*264a0*/  IMAD.WIDE R4, R6, 0x4, R126 ;  /* 0x0000000406047825 */ /* 0x002fc600078e027e */
[----:B------:R-:W-:Y:S04]  /*264b0*/  STL.64 [R1+0x268], R18 ;  /* 0x0002681201007387 */ /* 0x000fe80000100a00 */
[----:B------:R-:W4:Y:S01]  /*264c0*/  LDL R170, [R1+0x51c] ;  /* 0x00051c0001aa7983 */ /* 0x000f220000100800 */
[----:B---3--:R-:W-:-:S03]  /*264d0*/  IMAD.WIDE R2, R7, 0x4, R126 ;  /* 0x0000000407027825 */ /* 0x008fc600078e027e */
[----:B------:R1:W-:Y:S04]  /*264e0*/  STL.64 [R1+0x410], R4 ;  /* 0x0004100401007387 */ /* 0x0003e80000100a00 */
[----:B------:R-:W3:Y:S04]  /*264f0*/  LDL R171, [R1+0x518] ;  /* 0x0005180001ab7983 */ /* 0x000ee80000100800 */
[----:B------:R1:W-:Y:S02]  /*26500*/  STL.64 [R1+0x260], R2 ;  /* 0x0002600201007387 */ /* 0x0003e40000100a00 */
[----:B-1----:R-:W-:-:S02]  /*26510*/  IMAD.WIDE R4, R8, 0x4, R126 ;  /* 0x0000000408047825 */ /* 0x002fc400078e027e */
[----:B------:R-:W3:Y:S04]  /*26520*/  LDL R169, [R1+0x458] ;  /* 0x0004580001a97983 */ /* 0x000ee80000100800 */
[----:B------:R-:W-:Y:S01]  /*26530*/  STL.64 [R1+0x4730], R6 ;  /* 0x0047300601007387 */ /* 0x000fe20000100a00 */
[----:B------:R-:W-:-:S03]  /*26540*/  IMAD.WIDE R2, R9, 0x4, R126 ;  /* 0x0000000409027825 */ /* 0x000fc600078e027e */
[----:B------:R-:W3:Y:S04]  /*26550*/  LDL.LU R51, [R1+0x558] ;  /* 0x0005580001337983 */ /* 0x000ee80000300800 */
[----:B------:R1:W-:Y:S04]  /*26560*/  STL.64 [R1+0x418], R4 ;  /* 0x0004180401007387 */ /* 0x0003e80000100a00 */
[----:B------:R-:W-:Y:S04]  /*26570*/  STL.64 [R1+0x4738], R8 ;  /* 0x0047380801007387 */ /* 0x000fe80000100a00 */
[----:B------:R1:W-:Y:S02]  /*26580*/  STL.64 [R1+0x258], R2 ;  /* 0x0002580201007387 */ /* 0x0003e40000100a00 */
[----:B-1----:R-:W-:-:S02]  /*26590*/  IMAD.WIDE R4, R10, 0x4, R126 ;  /* 0x000000040a047825 */ /* 0x002fc400078e027e */
[----:B------:R-:W-:Y:S04]  /*265a0*/  STL.64 [R1+0x4740], R10 ;  /* 0x0047400a01007387 */ /* 0x000fe80000100a00 */
[----:B------:R1:W-:Y:S01]  /*265b0*/  STL.64 [R1+0x250], R4 ;  /* 0x0002500401007387 */ /* 0x0003e20000100a00 */
[----:B------:R-:W-:-:S05]  /*265c0*/  IMAD.WIDE R2, R11, 0x4, R126 ;  /* 0x000000040b027825 */ /* 0x000fca00078e027e */
[----:B------:R1:W-:Y:S02]  /*265d0*/  STL.64 [R1+0x248], R2 ;  /* 0x0002480201007387 */ /* 0x0003e40000100a00 */
[--C-:B-1----:R-:W-:Y:S02]  /*265e0*/  IMAD.WIDE R4, R12, 0x4, R126.reuse ;  /* 0x000000040c047825 */ /* 0x102fe400078e027e */
[----:B------:R-:W3:Y:S04]  /*265f0*/  LDL.LU R50, [R1+0x53c] ;  /* 0x00053c0001327983 */ /* 0x000ee80000300800 */
[----:B------:R-:W-:Y:S01]  /*26600*/  STL.64 [R1+0x240], R4 ;  /* 0x0002400401007387 */ /* 0x000fe20000100a00 */
[----:B------:R-:W-:-:S03]  /*26610*/  IMAD.WIDE R2, R13, 0x4, R126 ;  /* 0x000000040d027825 */ /* 0x000fc600078e027e */
[----:B------:R1:W-:Y:S04]  /*26620*/  STL.64 [R1+0x4748], R12 ;  /* 0x0047480c01007387 */ /* 0x0003e80000100a00 */
[----:B------:R1:W-:Y:S04]  /*26630*/  STL.64 [R1+0x238], R2 ;  /* 0x0002380201007387 */ /* 0x0003e80000100a00 */
[----:B-1----:R-:W3:Y:S04]  /*26640*/  LDL.LU R12, [R1+0x544] ;  /* 0x00054400010c7983 */ /* 0x002ee80000300800 */
[----:B------:R-:W3:Y:S01]  /*26650*/  LDL.LU R13, [R1+0x540] ;  /* 0x00054000010d7983 */ /* 0x000ee20000300800 */
[----:B------:R-:W-:-:S02]  /*26660*/  IMAD R147, R14, UR64, RZ ;  /* 0x000000400e937c24 */ /* 0x000fc4000f8e02ff */
[----:B------:R-:W-:Y:S01]  /*26670*/  IMAD R14, R142, UR71, RZ ;  /* 0x000000478e0e7c24 */ /* 0x000fe2000f8e02ff */
[----:B------:R-:W4:Y:S03]  /*26680*/  LDL R168, [R1+0x450] ;  /* 0x0004500001a87983 */ /* 0x000f260000100800 */
[----:B------:R-:W-:-:S04]  /*26690*/  IMAD.WIDE R2, R14, 0x4, R126 ;  /* 0x000000040e027825 */ /* 0x000fc800078e027e */
[----:B--2---:R-:W-:-:S05]  /*266a0*/  IMAD.WIDE R4, R165, 0x4, R126 ;  /* 0x00000004a5047825 */ /* 0x004fca00078e027e */
[----:B------:R-:W-:Y:S04]  /*266b0*/  STL.64 [R1+0x430], R4 ;  /* 0x0004300401007387 */ /* 0x000fe80000100a00 */
[----:B------:R-:W2:Y:S04]  /*266c0*/  LDL R166, [R1+0x44c] ;  /* 0x00044c0001a67983 */ /* 0x000ea80000100800 */
[----:B------:R3:W-:Y:S04]  /*266d0*/  STL.64 [R1+0x230], R2 ;  /* 0x0002300201007387 */ /* 0x0007e80000100a00 */
[----:B------:R-:W-:Y:S01]  /*266e0*/  STL [R1+0x478c], R14 ;  /* 0x00478c0e01007387 */ /* 0x000fe20000100800 */
[----:B---3--:R-:W-:-:S03]  /*266f0*/  IMAD.WIDE R2, R13, 0x4, R126 ;  /* 0x000000040d027825 */ /* 0x008fc600078e027e */
[----:B------:R1:W-:Y:S04]  /*26700*/  STL [R1+0x4750], R13 ;  /* 0x0047500d01007387 */ /* 0x0003e80000100800 */
[----:B-1----:R-:W3:Y:S04]  /*26710*/  LDL.LU R13, [R1+0x548] ;  /* 0x00054800010d7983 */ /* 0x002ee80000300800 */
[----:B------:R1:W-:Y:S04]  /*26720*/  STL.64 [R1+0x748], R2 ;  /* 0x0007480201007387 */ /* 0x0003e80000100a00 */
[----:B------:R-:W2:Y:S04]  /*26730*/  LDL R167, [R1+0x448] ;  /* 0x0004480001a77983 */ /* 0x000ea80000100800 */
[----:B------:R-:W2:Y:S01]  /*26740*/  LDL R165, [R1+0x20] ;  /* 0x0000200001a57983 */ /* 0x000ea20000100800 */
[----:B-1----:R-:W-:-:S05]  /*26750*/  IMAD.WIDE R2, R12, 0x4, R126 ;  /* 0x000000040c027825 */ /* 0x002fca00078e027e */
[----:B------:R-:W-:Y:S04]  /*26760*/  STL.64 [R1+0x740], R2 ;  /* 0x0007400201007387 */ /* 0x000fe80000100a00 */
[----:B------:R-:W2:Y:S04]  /*26770*/  LDL.LU R39, [R1+0x1b4] ;  /* 0x0001b40001277983 */ /* 0x000ea80000300800 */
[----:B------:R1:W-:Y:S04]  /*26780*/  STL [R1+0x4754], R12 ;  /* 0x0047540c01007387 */ /* 0x0003e80000100800 */
[----:B-1----:R-:W2:Y:S01]  /*26790*/  LDL.LU R12, [R1+0x54c] ;  /* 0x00054c00010c7983 */ /* 0x002ea20000300800 */
[----:B----4-:R-:W-:-:S03]  /*267a0*/  IMAD.WIDE R2, R170, 0x4, R126 ;  /* 0x00000004aa027825 */ /* 0x010fc600078e027e */
[----:B------:R-:W4:Y:S01]  /*267b0*/  LDL.LU R38, [R1+0x18c] ;  /* 0x00018c0001267983 */ /* 0x000f220000300800 */
[----:B------:R-:W-:-:S03]  /*267c0*/  IMAD.WIDE R6, R171, 0x4, R126 ;  /* 0x00000004ab067825 */ /* 0x000fc600078e027e */
[----:B------:R3:W-:Y:S01]  /*267d0*/  STL.64 [R1+0x738], R2 ;  /* 0x0007380201007387 */ /* 0x0007e20000100a00 */
[----:B------:R-:W-:-:S03]  /*267e0*/  IMAD.WIDE R4, R169, 0x4, R126 ;  /* 0x00000004a9047825 */ /* 0x000fc600078e027e */
[----:B------:R-:W-:Y:S04]  /*267f0*/  STL.64 [R1+0x730], R6 ;  /* 0x0007300601007387 */ /* 0x000fe80000100a00 */
[----:B------:R-:W4:Y:S04]  /*26800*/  LDL.LU R37, [R1+0x188] ;  /* 0x0001880001257983 */ /* 0x000f280000300800 */
[----:B------:R-:W-:Y:S01]  /*26810*/  STL.64 [R1+0x728], R4 ;  /* 0x0007280401007387 */ /* 0x000fe20000100a00 */
[----:B---3--:R-:W-:-:S03]  /*26820*/  IMAD.WIDE R2, R13, 0x4, R126 ;  /* 0x000000040d027825 */ /* 0x008fc600078e027e */
[----:B------:R1:W-:Y:S04]  /*26830*/  STL [R1+0x4758], R13 ;  /* 0x0047580d01007387 */ /* 0x0003e80000100800 */
[----:B------:R2:W-:Y:S04]  /*26840*/  STL.64 [R1+0x720], R2 ;  /* 0x0007200201007387 */ /* 0x0005e80000100a00 */
[----:B-1----:R-:W3:Y:S04]  /*26850*/  LDL.LU R13, [R1+0x550] ;  /* 0x00055000010d7983 */ /* 0x002ee80000300800 */
[----:B------:R-:W4:Y:S04]  /*26860*/  LDL.LU R35, [R1+0x510] ;  /* 0x0005100001237983 */ /* 0x000f280000300800 */
[----:B------:R-:W4:Y:S01]  /*26870*/  LDL.LU R36, [R1+0x514] ;  /* 0x0005140001247983 */ /* 0x000f220000300800 */
[----:B--2---:R-:W-:-:S05]  /*26880*/  IMAD.WIDE R2, R12, 0x4, R126 ;  /* 0x000000040c027825 */ /* 0x004fca00078e027e */
[----:B------:R-:W-:Y:S04]  /*26890*/  STL.64 [R1+0x718], R2 ;  /* 0x0007180201007387 */ /* 0x000fe80000100a00 */
[----:B------:R1:W-:Y:S04]  /*268a0*/  STL [R1+0x475c], R12 ;  /* 0x00475c0c01007387 */ /* 0x0003e80000100800 */
[----:B-1----:R-:W2:Y:S04]  /*268b0*/  LDL.LU R12, [R1+0x554] ;  /* 0x00055400010c7983 */ /* 0x002ea80000300800 */
[----:B------:R-:W4:Y:S04]  /*268c0*/  LDL.LU R33, [R1+0x508] ;  /* 0x0005080001217983 */ /* 0x000f280000300800 */
[----:B------:R-:W4:Y:S01]  /*268d0*/  LDL.LU R34, [R1+0x50c] ;  /* 0x00050c0001227983 */ /* 0x000f220000300800 */
[----:B------:R-:W-:-:S02]  /*268e0*/  IMAD R16, R215, UR15, RZ ;  /* 0x0000000fd7107c24 */ /* 0x000fc4000f8e02ff */
[----:B------:R-:W-:Y:S02]  /*268f0*/  IMAD R20, R227, UR27, RZ ;  /* 0x0000001be3147c24 */ /* 0x000fe4000f8e02ff */
[----:B------:R-:W-:Y:S02]  /*26900*/  IMAD R26, R239, UR39, RZ ;  /* 0x00000027ef1a7c24 */ /* 0x000fe4000f8e02ff */
[----:B---3--:R-:W-:-:S05]  /*26910*/  IMAD.WIDE R2, R13, 0x4, R126 ;  /* 0x000000040d027825 */ /* 0x008fca00078e027e */
[----:B------:R1:W-:Y:S04]  /*26920*/  STL.64 [R1+0x710], R2 ;  /* 0x0007100201007387 */ /* 0x0003e80000100a00 */
[----:B------:R-:W-:Y:S01]  /*26930*/  STL [R1+0x4760], R13 ;  /* 0x0047600d01007387 */ /* 0x000fe20000100800 */
[----:B-1----:R-:W-:-:S04]  /*26940*/  IMAD.WIDE R2, R168, 0x4, R126 ;  /* 0x00000004a8027825 */ /* 0x002fc800078e027e */
[--C-:B--2---:R-:W-:Y:S01]  /*26950*/  IMAD.WIDE R4, R12, 0x4, R126.reuse ;  /* 0x000000040c047825 */ /* 0x104fe200078e027e */
[----:B------:R-:W-:Y:S04]  /*26960*/  STL [R1+0x4790], R12 ;  /* 0x0047900c01007387 */ /* 0x000fe80000100800 */
[----:B------:R1:W-:Y:S04]  /*26970*/  STL.64 [R1+0x708], R4 ;  /* 0x0007080401007387 */ /* 0x0003e80000100a00 */
[----:B------:R-:W2:Y:S04]  /*26980*/  LDL.LU R32, [R1+0x504] ;  /* 0x0005040001207983 */ /* 0x000ea80000300800 */
[----:B------:R3:W-:Y:S01]  /*26990*/  STL.64 [R1+0x700], R2 ;  /* 0x0007000201007387 */ /* 0x0007e20000100a00 */
[----:B-1----:R-:W-:-:S03]  /*269a0*/  IMAD.WIDE R4, R166, 0x4, R126 ;  /* 0x00000004a6047825 */ /* 0x002fc600078e027e */
[----:B------:R-:W2:Y:S04]  /*269b0*/  LDL.LU R31, [R1+0x500] ;  /* 0x00050000011f7983 */ /* 0x000ea80000300800 */
[----:B------:R1:W-:Y:S01]  /*269c0*/  STL.64 [R1+0x6f8], R4 ;  /* 0x0006f80401007387 */ /* 0x0003e20000100a00 */
[----:B---3--:R-:W-:-:S03]  /*269d0*/  IMAD.WIDE R2, R51, 0x4, R126 ;  /* 0x0000000433027825 */ /* 0x008fc600078e027e */
[----:B------:R-:W-:Y:S04]  /*269e0*/  STL [R1+0x4794], R51 ;  /* 0x0047943301007387 */ /* 0x000fe80000100800 */
[----:B------:R-:W3:Y:S04]  /*269f0*/  LDL.LU R30, [R1+0x4fc] ;  /* 0x0004fc00011e7983 */ /* 0x000ee80000300800 */
[----:B------:R4:W-:Y:S01]  /*26a00*/  STL.64 [R1+0x6f0], R2 ;  /* 0x0006f00201007387 */ /* 0x0009e20000100a00 */
[----:B-1----:R-:W-:-:S03]  /*26a10*/  IMAD.WIDE R4, R165, 0x4, R126 ;  /* 0x00000004a5047825 */ /* 0x002fc600078e027e */
[----:B------:R-:W2:Y:S01]  /*26a20*/  LDL.LU R25, [R1+0x4f8] ;  /* 0x0004f80001197983 */ /* 0x000ea20000300800 */
[----:B----4-:R-:W-:-:S05]  /*26a30*/  IMAD.WIDE R2, R167, 0x4, R126 ;  /* 0x00000004a7027825 */ /* 0x010fca00078e027e */
[----:B------:R1:W-:Y:S04]  /*26a40*/  STL.64 [R1+0x6e8], R2 ;  /* 0x0006e80201007387 */ /* 0x0003e80000100a00 */
[----:B------:R-:W-:Y:S04]  /*26a50*/  STL [R1+0x4798], R69 ;  /* 0x0047984501007387 */ /* 0x000fe80000100800 */
[----:B------:R-:W-:Y:S01]  /*26a60*/  STL.64 [R1+0x6e0], R4 ;  /* 0x0006e00401007387 */ /* 0x000fe20000100a00 */
[----:B-1----:R-:W-:-:S03]  /*26a70*/  IMAD.WIDE R2, R69, 0x4, R126 ;  /* 0x0000000445027825 */ /* 0x002fc600078e027e */
[----:B------:R-:W4:Y:S04]  /*26a80*/  LDL.LU R24, [R1+0x4f4] ;  /* 0x0004f40001187983 */ /* 0x000f280000300800 */
[----:B------:R1:W-:Y:S04]  /*26a90*/  STL.64 [R1+0x6d8], R2 ;  /* 0x0006d80201007387 */ /* 0x0003e80000100a00 */
[----:B------:R-:W-:Y:S04]  /*26aa0*/  STL [R1+0x479c], R67 ;  /* 0x00479c4301007387 */ /* 0x000fe80000100800 */
[----:B------:R-:W2:Y:S01]  /*26ab0*/  LDL.LU R23, [R1+0x4f0] ;  /* 0x0004f00001177983 */ /* 0x000ea20000300800 */
[----:B-1----:R-:W-:-:S05]  /*26ac0*/  IMAD.WIDE R2, R67, 0x4, R126 ;  /* 0x0000000443027825 */ /* 0x002fca00078e027e */
[----:B------:R1:W-:Y:S04]  /*26ad0*/  STL.64 [R1+0x6d0], R2 ;  /* 0x0006d00201007387 */ /* 0x0003e80000100a00 */
[----:B------:R-:W-:Y:S04]  /*26ae0*/  STL [R1+0x47a0], R65 ;  /* 0x0047a04101007387 */ /* 0x000fe80000100800 */
[----:B------:R-:W2:Y:S01]  /*26af0*/  LDL.LU R22, [R1+0x4ec] ;  /* 0x0004ec0001167983 */ /* 0x000ea20000300800 */
[----:B-1----:R-:W-:-:S05]  /*26b00*/  IMAD.WIDE R2, R65, 0x4, R126 ;  /* 0x0000000441027825 */ /* 0x002fca00078e027e */
[----:B------:R1:W-:Y:S01]  /*26b10*/  STL.64 [R1+0x6c8], R2 ;  /* 0x0006c80201007387 */ /* 0x0003e20000100a00 */
[----:B------:R-:W-:-:S03]  /*26b20*/  IMAD.WIDE R4, R60, 0x4, R126 ;  /* 0x000000043c047825 */ /* 0x000fc600078e027e */
[----:B------:R-:W-:Y:S04]  /*26b30*/  STL [R1+0x47a4], R62 ;  /* 0x0047a43e01007387 */ /* 0x000fe80000100800 */
[----:B------:R-:W2:Y:S01]  /*26b40*/  LDL.LU R19, [R1+0x4e8] ;  /* 0x0004e80001137983 */ /* 0x000ea20000300800 */
[----:B-1----:R-:W-:-:S05]  /*26b50*/  IMAD.WIDE R2, R62, 0x4, R126 ;  /* 0x000000043e027825 */ /* 0x002fca00078e027e */
[----:B------:R1:W-:Y:S04]  /*26b60*/  STL.64 [R1+0x6c0], R2 ;  /* 0x0006c00201007387 */ /* 0x0003e80000100a00 */
[----:B------:R-:W-:Y:S04]  /*26b70*/  STL [R1+0x47a8], R60 ;  /* 0x0047a83c01007387 */ /* 0x000fe80000100800 */
[----:B------:R-:W-:Y:S01]  /*26b80*/  STL.64 [R1+0x6b8], R4 ;  /* 0x0006b80401007387 */ /* 0x000fe20000100a00 */
[----:B-1----:R-:W-:-:S03]  /*26b90*/  IMAD.WIDE R2, R50, 0x4, R126 ;  /* 0x0000000432027825 */ /* 0x002fc600078e027e */
[----:B------:R-:W-:Y:S04]  /*26ba0*/  STL [R1+0x47ac], R50 ;  /* 0x0047ac3201007387 */ /* 0x000fe80000100800 */
[----:B------:R-:W2:Y:S04]  /*26bb0*/  LDL.LU R18, [R1+0x4e4] ;  /* 0x0004e40001127983 */ /* 0x000ea80000300800 */
        /* <DEDUP_REMOVED lines=13> */
[----:B------:R-:W2:Y:S04]  /*26c90*/  LDL R166, [R1+0x750] ;  /* 0x0007500001a67983 */ /* 0x000ea80000100800 */
[----:B------:R-:W-:Y:S01]  /*26ca0*/  STL [R1+0x47bc], R54 ;  /* 0x0047bc3601007387 */ /* 0x000fe20000100800 */
[----:B-1----:R-:W-:-:S05]  /*26cb0*/  IMAD.WIDE R2, R54, 0x4, R126 ;  /* 0x0000000436027825 */ /* 0x002fca00078e027e */
[----:B------:R1:W-:Y:S04]  /*26cc0*/  STL.64 [R1+0x690], R2 ;  /* 0x0006900201007387 */ /* 0x0003e80000100a00 */
[----:B------:R-:W-:Y:S04]  /*26cd0*/  STL [R1+0x47c0], R53 ;  /* 0x0047c03501007387 */ /* 0x000fe80000100800 */
[----:B------:R-:W3:Y:S01]  /*26ce0*/  LDL.LU R8, [R1+0x4d4] ;  /* 0x0004d40001087983 */ /* 0x000ee20000300800 */
        /* <DEDUP_REMOVED lines=10> */
[----:B------:R-:W3:Y:S04]  /*26d90*/  LDL R167, [R1+0x894] ;  /* 0x0008940001a77983 */ /* 0x000ee80000100800 */
[----:B------:R-:W-:Y:S01]  /*26da0*/  STL [R1+0x47cc], R16 ;  /* 0x0047cc1001007387 */ /* 0x000fe20000100800 */
[----:B-1----:R-:W-:-:S05]  /*26db0*/  IMAD.WIDE R2, R16, 0x4, R126 ;  /* 0x0000000410027825 */ /* 0x002fca00078e027e */
[----:B------:R1:W-:Y:S04]  /*26dc0*/  STL.64 [R1+0x670], R2 ;  /* 0x0006700201007387 */ /* 0x0003e80000100a00 */
[----:B------:R-:W4:Y:S04]  /*26dd0*/  LDL.LU R13, [R1+0x4c8] ;  /* 0x0004c800010d7983 */ /* 0x000f280000300800 */
[----:B------:R-:W-:Y:S01]  /*26de0*/  STL [R1+0x47d0], R38 ;  /* 0x0047d02601007387 */ /* 0x000fe20000100800 */
[----:B-1----:R-:W-:-:S03]  /*26df0*/  IMAD.WIDE R2, R38, 0x4, R126 ;  /* 0x0000000426027825 */ /* 0x002fc600078e027e */
[----:B------:R-:W4:Y:S04]  /*26e00*/  LDL.LU R252, [R1+0x4c4] ;  /* 0x0004c40001fc7983 */ /* 0x000f280000300800 */
[----:B------:R1:W-:Y:S01]  /*26e10*/  STL.64 [R1+0x668], R2 ;  /* 0x0006680201007387 */ /* 0x0003e20000100a00 */
[----:B------:R-:W-:-:S03]  /*26e20*/  IMAD.WIDE R4, R26, 0x4, R126 ;  /* 0x000000041a047825 */ /* 0x000fc600078e027e */
[----:B------:R-:W-:Y:S01]  /*26e30*/  STL [R1+0x47d4], R20 ;  /* 0x0047d41401007387 */ /* 0x000fe20000100800 */
[----:B-1----:R-:W-:-:S05]  /*26e40*/  IMAD.WIDE R2, R20, 0x4, R126 ;  /* 0x0000000414027825 */ /* 0x002fca00078e027e */
[----:B------:R1:W-:Y:S04]  /*26e50*/  STL.64 [R1+0x660], R2 ;  /* 0x0006600201007387 */ /* 0x0003e80000100a00 */
[----:B------:R-:W-:Y:S04]  /*26e60*/  STL [R1+0x47d8], R26 ;  /* 0x0047d81a01007387 */ /* 0x000fe80000100800 */
[----:B------:R-:W-:Y:S04]  /*26e70*/  STL.64 [R1+0x658], R4 ;  /* 0x0006580401007387 */ /* 0x000fe80000100a00 */
[----:B------:R-:W4:Y:S01]  /*26e80*/  LDL R165, [R1+0x890] ;  /* 0x0008900001a57983 */ /* 0x000f220000100800 */
[----:B-1----:R-:W-:-:S03]  /*26e90*/  IMAD.WIDE R2, R27, 0x4, R126 ;  /* 0x000000041b027825 */ /* 0x002fc600078e027e */
[----:B------:R-:W-:Y:S04]  /*26ea0*/  STL [R1+0x47dc], R27 ;  /* 0x0047dc1b01007387 */ /* 0x000fe80000100800 */
[----:B------:R1:W-:Y:S04]  /*26eb0*/  STL.64 [R1+0x650], R2 ;  /* 0x0006500201007387 */ /* 0x0003e80000100a00 */
[----:B------:R-:W4:Y:S04]  /*26ec0*/  LDL.LU R52, [R1+0x218] ;  /* 0x0002180001347983 */ /* 0x000f280000300800 */
[----:B------:R-:W-:Y:S01]  /*26ed0*/  STL [R1+0x47e0], R29 ;  /* 0x0047e01d01007387 */ /* 0x000fe20000100800 */
[----:B-1----:R-:W-:-:S03]  /*26ee0*/  IMAD.WIDE R2, R29, 0x4, R126 ;  /* 0x000000041d027825 */ /* 0x002fc600078e027e */
[----:B------:R-:W4:Y:S04]  /*26ef0*/  LDL.LU R48, [R1+0x210] ;  /* 0x0002100001307983 */ /* 0x000f280000300800 */
[----:B------:R1:W-:Y:S04]  /*26f00*/  STL.64 [R1+0x648], R2 ;  /* 0x0006480201007387 */ /* 0x0003e80000100a00 */
[----:B------:R-:W-:Y:S04]  /*26f10*/  STL [R1+0x47e4], R37 ;  /* 0x0047e42501007387 */ /* 0x000fe80000100800 */
[----:B------:R-:W4:Y:S01]  /*26f20*/  LDL.LU R45, [R1+0x208] ;  /* 0x00020800012d7983 */ /* 0x000f220000300800 */
[----:B-1----:R-:W-:-:S05]  /*26f30*/  IMAD.WIDE R2, R37, 0x4, R126 ;  /* 0x0000000425027825 */ /* 0x002fca00078e027e */
[----:B------:R1:W-:Y:S04]  /*26f40*/  STL.64 [R1+0x640], R2 ;  /* 0x0006400201007387 */ /* 0x0003e80000100a00 */
[----:B------:R-:W4:Y:S01]  /*26f50*/  LDL.LU R42, [R1+0x200] ;  /* 0x00020000012a7983 */ /* 0x000f220000300800 */
[----:B-1----:R-:W-:-:S04]  /*26f60*/  IMAD.WIDE R2, R36, 0x4, R126 ;  /* 0x0000000424027825 */ /* 0x002fc800078e027e */
[----:B--2---:R-:W-:-:S05]  /*26f70*/  IMAD.WIDE R4, R166, 0x4, R126 ;  /* 0x00000004a6047825 */ /* 0x004fca00078e027e */
[----:B------:R1:W-:Y:S04]  /*26f80*/  STL.64 [R1+0x758], R4 ;  /* 0x0007580401007387 */ /* 0x0003e80000100a00 */
[----:B------:R-:W2:Y:S04]  /*26f90*/  LDL R168, [R1+0x88c] ;  /* 0x00088c0001a87983 */ /* 0x000ea80000100800 */
[----:B------:R-:W-:Y:S01]  /*26fa0*/  STL [R1+0x47e8], R36 ;  /* 0x0047e82401007387 */ /* 0x000fe20000100800 */
[----:B-1----:R-:W-:-:S03]  /*26fb0*/  IMAD.WIDE R4, R35, 0x4, R126 ;  /* 0x0000000423047825 */ /* 0x002fc600078e027e */
[----:B------:R1:W-:Y:S04]  /*26fc0*/  STL.64 [R1+0x848], R2 ;  /* 0x0008480201007387 */ /* 0x0003e80000100a00 */
[----:B------:R-:W2:Y:S04]  /*26fd0*/  LDL.LU R40, [R1+0x1f8] ;  /* 0x0001f80001287983 */ /* 0x000ea80000300800 */
[----:B------:R-:W-:Y:S01]  /*26fe0*/  STL [R1+0x47ec], R35 ;  /* 0x0047ec2301007387 */ /* 0x000fe20000100800 */
[----:B-1----:R-:W-:-:S03]  /*26ff0*/  IMAD.WIDE R2, R34, 0x4, R126 ;  /* 0x0000000422027825 */ /* 0x002fc600078e027e */
[----:B------:R1:W-:Y:S04]  /*27000*/  STL.64 [R1+0x858], R4 ;  /* 0x0008580401007387 */ /* 0x0003e80000100a00 */
[----:B------:R-:W-:Y:S04]  /*27010*/  STL [R1+0x47f0], R34 ;  /* 0x0047f02201007387 */ /* 0x000fe80000100800 */
[----:B------:R-:W-:Y:S01]  /*27020*/  STL.64 [R1+0x868], R2 ;  /* 0x0008680201007387 */ /* 0x000fe20000100a00 */
[----:B-1----:R-:W-:-:S03]  /*27030*/  IMAD.WIDE R4, R33, 0x4, R126 ;  /* 0x0000000421047825 */ /* 0x002fc600078e027e */
[----:B------:R-:W-:Y:S04]  /*27040*/  STL [R1+0x47f4], R33 ;  /* 0x0047f42101007387 */ /* 0x000fe80000100800 */
[----:B------:R1:W-:Y:S04]  /*27050*/  STL.64 [R1+0x878], R4 ;  /* 0x0008780401007387 */ /* 0x0003e80000100a00 */
[----:B------:R-:W2:Y:S04]  /*27060*/  LDL R166, [R1+0x888] ;  /* 0x0008880001a67983 */ /* 0x000ea80000100800 */
[----:B------:R-:W2:Y:S01]  /*27070*/  LDL.LU R28, [R1+0x1b0] ;  /* 0x0001b000011c7983 */ /* 0x000ea20000300800 */
[----:B-1----:R-:W-:-:S04]  /*27080*/  IMAD.WIDE R4, R32, 0x4, R126 ;  /* 0x0000000420047825 */ /* 0x002fc800078e027e */
[----:B---3--:R-:W-:-:S05]  /*27090*/  IMAD.WIDE R2, R167, 0x4, R126 ;  /* 0x00000004a7027825 */ /* 0x008fca00078e027e */
[----:B------:R1:W-:Y:S04]  /*270a0*/  STL.64 [R1+0xba0], R2 ;  /* 0x000ba00201007387 */ /* 0x0003e80000100a00 */
[----:B------:R-:W-:Y:S04]  /*270b0*/  STL [R1+0x47f8], R32 ;  /* 0x0047f82001007387 */ /* 0x000fe80000100800 */
[----:B------:R3:W-:Y:S01]  /*270c0*/  STL.64 [R1+0xb98], R4 ;  /* 0x000b980401007387 */ /* 0x0007e20000100a00 */
[----:B-1----:R-:W-:-:S03]  /*270d0*/  IMAD.WIDE R2, R31, 0x4, R126 ;  /* 0x000000041f027825 */ /* 0x002fc600078e027e */
[----:B------:R-:W-:Y:S04]  /*270e0*/  STL [R1+0x47fc], R31 ;  /* 0x0047fc1f01007387 */ /* 0x000fe80000100800 */
[----:B------:R1:W-:Y:S01]  /*270f0*/  STL.64 [R1+0xb90], R2 ;  /* 0x000b900201007387 */ /* 0x0003e20000100a00 */
[----:B---3--:R-:W-:-:S03]  /*27100*/  IMAD.WIDE R4, R30, 0x4, R126 ;  /* 0x000000041e047825 */ /* 0x008fc600078e027e */
[----:B------:R-:W-:Y:S04]  /*27110*/  STL [R1+0x4800], R30 ;  /* 0x0048001e01007387 */ /* 0x000fe80000100800 */
[----:B------:R4:W-:Y:S01]  /*27120*/  STL.64 [R1+0xb88], R4 ;  /* 0x000b880401007387 */ /* 0x0009e20000100a00 */
[----:B-1----:R-:W-:-:S03]  /*27130*/  IMAD.WIDE R2, R25, 0x4, R126 ;  /* 0x0000000419027825 */ /* 0x002fc600078e027e */
[----:B------:R-:W-:Y:S04]  /*27140*/  STL [R1+0x4804], R25 ;  /* 0x0048041901007387 */ /* 0x000fe80000100800 */
[----:B------:R1:W-:Y:S04]  /*27150*/  STL.64 [R1+0xb80], R2 ;  /* 0x000b800201007387 */ /* 0x0003e80000100a00 */
[----:B------:R-:W3:Y:S01]  /*27160*/  LDL R167, [R1+0x34] ;  /* 0x0000340001a77983 */ /* 0x000ee20000100800 */
[----:B----4-:R-:W-:-:S05]  /*27170*/  IMAD.WIDE R4, R165, 0x4, R126 ;  /* 0x00000004a5047825 */ /* 0x010fca00078e027e */
[----:B------:R4:W-:Y:S04]  /*27180*/  STL.64 [R1+0xb78], R4 ;  /* 0x000b780401007387 */ /* 0x0009e80000100a00 */
[----:B------:R-:W3:Y:S01]  /*27190*/  LDL R165, [R1+0x2c] ;  /* 0x00002c0001a57983 */ /* 0x000ee20000100800 */
[----:B-1----:R-:W-:-:S05]  /*271a0*/  IMAD.WIDE R2, R24, 0x4, R126 ;  /* 0x0000000418027825 */ /* 0x002fca00078e027e */
[----:B------:R1:W-:Y:S04]  /*271b0*/  STL.64 [R1+0xb70], R2 ;  /* 0x000b700201007387 */ /* 0x0003e80000100a00 */
[----:B------:R-:W-:Y:S04]  /*271c0*/  STL [R1+0x4808], R24 ;  /* 0x0048081801007387 */ /* 0x000fe80000100800 */
[----:B------:R-:W3:Y:S01]  /*271d0*/  LDL.LU R21, [R1+0x17c] ;  /* 0x00017c0001157983 */ /* 0x000ee20000300800 */
[----:B----4-:R-:W-:-:S03]  /*271e0*/  IMAD.WIDE R4, R23, 0x4, R126 ;  /* 0x0000000417047825 */ /* 0x010fc600078e027e */
        /* <DEDUP_REMOVED lines=8> */
[----:B-1----:R-:W4:Y:S01]  /*27270*/  LDL.LU R5, [R1+0x494] ;  /* 0x0004940001057983 */ /* 0x002f220000300800 */
[----:B------:R-:W-:-:S04]  /*27280*/  IMAD.WIDE R16, R18, 0x4, R126 ;  /* 0x0000000412107825 */ /* 0x000fc800078e027e */
[----:B------:R-:W-:-:S04]  /*27290*/  IMAD.WIDE R14, R7, 0x4, R126 ;  /* 0x00000004070e7825 */ /* 0x000fc800078e027e */
[----:B------:R-:W-:Y:S02]  /*272a0*/  IMAD R41, R209, UR9, RZ ;  /* 0x00000009d1297c24 */ /* 0x000fe4000f8e02ff */
[----:B------:R-:W-:Y:S02]  /*272b0*/  IMAD R43, R221, UR21, RZ ;  /* 0x00000015dd2b7c24 */ /* 0x000fe4000f8e02ff */
[----:B------:R-:W-:Y:S02]  /*272c0*/  IMAD R44, R233, UR33, RZ ;  /* 0x00000021e92c7c24 */ /* 0x000fe4000f8e02ff */
[----:B--2---:R-:W-:-:S05]  /*272d0*/  IMAD.WIDE R2, R168, 0x4, R126 ;  /* 0x00000004a8027825 */ /* 0x004fca00078e027e */
[----:B------:R1:W-:Y:S04]  /*272e0*/  STL.64 [R1+0xb50], R2 ;  /* 0x000b500201007387 */ /* 0x0003e80000100a00 */
[----:B-1----:R-:W2:Y:S04]  /*272f0*/  LDL.LU R3, [R1+0x4b0] ;  /* 0x0004b00001037983 */ /* 0x002ea80000300800 */
[----:B------:R1:W-:Y:S04]  /*27300*/  STL.64 [R1+0xb48], R16 ;  /* 0x000b481001007387 */ /* 0x0003e80000100a00 */
[----:B------:R1:W-:Y:S04]  /*27310*/  STL.64 [R1+0xb40], R14 ;  /* 0x000b400e01007387 */ /* 0x0003e80000100a00 */
[----:B------:R1:W-:Y:S02]  /*27320*/  STL.64 [R1+0x4818], R6 ;  /* 0x0048180601007387 */ /* 0x0003e40000100a00 */
[----:B-1----:R-:W-:-:S02]  /*27330*/  IMAD.WIDE R16, R6, 0x4, R126 ;  /* 0x0000000406107825 */ /* 0x002fc400078e027e */
[----:B------:R-:W2:Y:S02]  /*27340*/  LDL.LU R14, [R1+0x4a8] ;  /* 0x0004a800010e7983 */ /* 0x000ea40000300800 */
[--C-:B------:R-:W-:Y:S02]  /*27350*/  IMAD.WIDE R6, R9, 0x4, R126.reuse ;  /* 0x0000000409067825 */ /* 0x100fe400078e027e */
[----:B------:R1:W-:Y:S04]  /*27360*/  STL.64 [R1+0xb38], R16 ;  /* 0x000b381001007387 */ /* 0x0003e80000100a00 */
[----:B------:R-:W2:Y:S04]  /*27370*/  LDL.LU R12, [R1+0x4a0] ;  /* 0x0004a000010c7983 */ /* 0x000ea80000300800 */
[----:B------:R1:W-:Y:S02]  /*27380*/  STL.64 [R1+0xb30], R6 ;  /* 0x000b300601007387 */ /* 0x0003e40000100a00 */
[----:B-1----:R-:W-:-:S02]  /*27390*/  IMAD.WIDE R16, R166, 0x4, R126 ;  /* 0x00000004a6107825 */ /* 0x002fc400078e027e */
[----:B------:R-:W2:Y:S04]  /*273a0*/  LDL.LU R51, [R1+0x498] ;  /* 0x0004980001337983 */ /* 0x000ea80000300800 */
[----:B------:R-:W-:Y:S01]  /*273b0*/  STL.64 [R1+0xb28], R16 ;  /* 0x000b281001007387 */ /* 0x000fe20000100a00 */
[----:B------:R-:W-:-:S03]  /*273c0*/  IMAD.WIDE R6, R8, 0x4, R126 ;  /* 0x0000000408067825 */ /* 0x000fc600078e027e */
[----:B------:R1:W-:Y:S04]  /*273d0*/  STL.64 [R1+0x4820], R8 ;  /* 0x0048200801007387 */ /* 0x0003e80000100a00 */
[----:B------:R1:W-:Y:S04]  /*273e0*/  STL.64 [R1+0xb20], R6 ;  /* 0x000b200601007387 */ /* 0x0003e80000100a00 */
[----:B------:R-:W2:Y:S01]  /*273f0*/  LDL.LU R69, [R1+0x4b4] ;  /* 0x0004b40001457983 */ /* 0x000ea20000300800 */
[----:B-1----:R-:W-:-:S04]  /*27400*/  IMAD.WIDE R8, R11, 0x4, R126 ;  /* 0x000000040b087825 */ /* 0x002fc800078e027e */
[--C-:B------:R-:W-:Y:S01]  /*27410*/  IMAD.WIDE R6, R10, 0x4, R126.reuse ;  /* 0x000000040a067825 */ /* 0x100fe200078e027e */
[----:B------:R1:W-:Y:S04]  /*27420*/  STL.64 [R1+0xb18], R8 ;  /* 0x000b180801007387 */ /* 0x0003e80000100a00 */
[----:B------:R-:W-:Y:S04]  /*27430*/  STL.64 [R1+0x4828], R10 ;  /* 0x0048280a01007387 */ /* 0x000fe80000100a00 */
[----:B------:R-:W2:Y:S01]  /*27440*/  LDL.LU R67, [R1+0x4ac] ;  /* 0x0004ac0001437983 */ /* 0x000ea20000300800 */
[----:B-1----:R-:W-:-:S03]  /*27450*/  IMAD.WIDE R8, R13, 0x4, R126 ;  /* 0x000000040d087825 */ /* 0x002fc600078e027e */
[----:B------:R1:W-:Y:S04]  /*27460*/  STL.64 [R1+0xb10], R6 ;  /* 0x000b100601007387 */ /* 0x0003e80000100a00 */
[----:B------:R-:W2:Y:S04]  /*27470*/  LDL.LU R65, [R1+0x4a4] ;  /* 0x0004a40001417983 */ /* 0x000ea80000300800 */
[----:B------:R3:W-:Y:S01]  /*27480*/  STL.64 [R1+0xb08], R8 ;  /* 0x000b080801007387 */ /* 0x0007e20000100a00 */
[----:B-1----:R-:W-:-:S03]  /*27490*/  IMAD.WIDE R6, R252, 0x4, R126 ;  /* 0x00000004fc067825 */ /* 0x002fc600078e027e */
[----:B------:R-:W2:Y:S04]  /*274a0*/  LDL.LU R62, [R1+0x49c] ;  /* 0x00049c00013e7983 */ /* 0x000ea80000300800 */
[----:B------:R1:W-:Y:S01]  /*274b0*/  STL.64 [R1+0xb00], R6 ;  /* 0x000b000601007387 */ /* 0x0003e20000100a00 */
[----:B---3--:R-:W-:-:S03]  /*274c0*/  IMAD.WIDE R8, R167, 0x4, R126 ;  /* 0x00000004a7087825 */ /* 0x008fc600078e027e */
[----:B------:R-:W3:Y:S04]  /*274d0*/  LDL.LU R60, [R1+0x4c0] ;  /* 0x0004c000013c7983 */ /* 0x000ee80000300800 */
[----:B------:R1:W-:Y:S02]  /*274e0*/  STL.64 [R1+0xaf8], R8 ;  /* 0x000af80801007387 */ /* 0x0003e40000100a00 */
[----:B-1----:R-:W-:-:S04]  /*274f0*/  IMAD.WIDE R6, R165, 0x4, R126 ;  /* 0x00000004a5067825 */ /* 0x002fc800078e027e */
[--C-:B------:R-:W-:Y:S01]  /*27500*/  IMAD.WIDE R8, R52, 0x4, R126.reuse ;  /* 0x0000000434087825 */ /* 0x100fe200078e027e */
[----:B------:R1:W-:Y:S04]  /*27510*/  STL.64 [R1+0xaf0], R6 ;  /* 0x000af00601007387 */ /* 0x0003e80000100a00 */
[----:B------:R-:W3:Y:S04]  /*27520*/  LDL.LU R50, [R1+0x4bc] ;  /* 0x0004bc0001327983 */ /* 0x000ee80000300800 */
[----:B------:R1:W-:Y:S02]  /*27530*/  STL.64 [R1+0xae8], R8 ;  /* 0x000ae80801007387 */ /* 0x0003e40000100a00 */
[----:B-1----:R-:W-:-:S02]  /*27540*/  IMAD.WIDE R6, R48, 0x4, R126 ;  /* 0x0000000430067825 */ /* 0x002fc400078e027e */
[----:B------:R-:W3:Y:S04]  /*27550*/  LDL.LU R57, [R1+0x4b8] ;  /* 0x0004b80001397983 */ /* 0x000ee80000300800 */
[----:B------:R1:W-:Y:S01]  /*27560*/  STL.64 [R1+0xae0], R6 ;  /* 0x000ae00601007387 */ /* 0x0003e20000100a00 */
[----:B------:R-:W-:-:S03]  /*27570*/  IMAD.WIDE R8, R45, 0x4, R126 ;  /* 0x000000042d087825 */ /* 0x000fc600078e027e */
[----:B------:R-:W3:Y:S04]  /*27580*/  LDL.LU R56, [R1+0x228] ;  /* 0x0002280001387983 */ /* 0x000ee80000300800 */
[----:B------:R4:W-:Y:S01]  /*27590*/  STL.64 [R1+0xad8], R8 ;  /* 0x000ad80801007387 */ /* 0x0009e20000100a00 */
[----:B-1----:R-:W-:-:S03]  /*275a0*/  IMAD.WIDE R6, R42, 0x4, R126 ;  /* 0x000000042a067825 */ /* 0x002fc600078e027e */
[----:B------:R-:W3:Y:S04]  /*275b0*/  LDL.LU R55, [R1+0x1fc] ;  /* 0x0001fc0001377983 */ /* 0x000ee80000300800 */
[----:B------:R1:W-:Y:S01]  /*275c0*/  STL.64 [R1+0xad0], R6 ;  /* 0x000ad00601007387 */ /* 0x0003e20000100a00 */
[----:B----4-:R-:W-:-:S05]  /*275d0*/  IMAD.WIDE R8, R40, 0x4, R126 ;  /* 0x0000000428087825 */ /* 0x010fca00078e027e */
[----:B------:R4:W-:Y:S01]  /*275e0*/  STL.64 [R1+0xac8], R8 ;  /* 0x000ac80801007387 */ /* 0x0009e20000100a00 */
[----:B-1----:R-:W-:-:S03]  /*275f0*/  IMAD.WIDE R6, R70, 0x4, R126 ;  /* 0x0000000446067825 */ /* 0x002fc600078e027e */
[----:B------:R-:W3:Y:S04]  /*27600*/  LDL R166, [R1+0xc60] ;  /* 0x000c600001a67983 */ /* 0x000ee80000100800 */
[----:B------:R-:W3:Y:S04]  /*27610*/  LDL.LU R54, [R1+0x1e8] ;  /* 0x0001e80001367983 */ /* 0x000ee80000300800 */
[----:B------:R1:W-:Y:S01]  /*27620*/  STL.64 [R1+0xac0], R6 ;  /* 0x000ac00601007387 */ /* 0x0003e20000100a00 */
[----:B----4-:R-:W-:-:S03]  /*27630*/  IMAD.WIDE R8, R66, 0x4, R126 ;  /* 0x0000000442087825 */ /* 0x010fc600078e027e */
[----:B------:R-:W4:Y:S01]  /*27640*/  LDL.LU R53, [R1+0x1e0] ;  /* 0x0001e00001357983 */ /* 0x000f220000300800 */
[----:B-1----:R-:W-:-:S05]  /*27650*/  IMAD.WIDE R6, R68, 0x4, R126 ;  /* 0x0000000444067825 */ /* 0x002fca00078e027e */
[----:B------:R1:W-:Y:S04]  /*27660*/  STL.64 [R1+0xab8], R6 ;  /* 0x000ab80601007387 */ /* 0x0003e80000100a00 */
[----:B------:R-:W4:Y:S04]  /*27670*/  LDL.LU R17, [R1+0x1dc] ;  /* 0x0001dc0001117983 */ /* 0x000f280000300800 */
[----:B------:R1:W-:Y:S02]  /*27680*/  STL.64 [R1+0xab0], R8 ;  /* 0x000ab00801007387 */ /* 0x0003e40000100a00 */
[----:B-1----:R-:W-:-:S02]  /*27690*/  IMAD.WIDE R6, R28, 0x4, R126 ;  /* 0x000000041c067825 */ /* 0x002fc400078e027e */
[----:B------:R-:W4:Y:S04]  /*276a0*/  LDL.LU R39, [R1+0x1ac] ;  /* 0x0001ac0001277983 */ /* 0x000f280000300800 */
[----:B------:R1:W-:Y:S01]  /*276b0*/  STL.64 [R1+0xaa8], R6 ;  /* 0x000aa80601007387 */ /* 0x0003e20000100a00 */
[----:B------:R-:W-:-:S05]  /*276c0*/  IMAD.WIDE R8, R64, 0x4, R126 ;  /* 0x0000000440087825 */ /* 0x000fca00078e027e */
[----:B------:R-:W-:Y:S01]  /*276d0*/  STL.64 [R1+0xaa0], R8 ;  /* 0x000aa00801007387 */ /* 0x000fe20000100a00 */
[----:B-1----:R-:W-:-:S03]  /*276e0*/  IMAD.WIDE R6, R59, 0x4, R126 ;  /* 0x000000043b067825 */ /* 0x002fc600078e027e */
[----:B------:R-:W4:Y:S04]  /*276f0*/  LDL R167, [R1+0xd14] ;  /* 0x000d140001a77983 */ /* 0x000f280000100800 */
[----:B------:R-:W4:Y:S04]  /*27700*/  LDL.LU R16, [R1+0x1a8] ;  /* 0x0001a80001107983 */ /* 0x000f280000300800 */
[----:B------:R1:W-:Y:S04]  /*27710*/  STL.64 [R1+0xa98], R6 ;  /* 0x000a980601007387 */ /* 0x0003e80000100a00 */
[----:B------:R-:W-:Y:S04]  /*27720*/  STL.64 [R1+0x4830], R40 ;  /* 0x0048302801007387 */ /* 0x000fe80000100a00 */
[----:B------:R-:W4:Y:S01]  /*27730*/  LDL.LU R38, [R1+0x19c] ;  /* 0x00019c0001267983 */ /* 0x000f220000300800 */
[----:B-1----:R-:W-:-:S05]  /*27740*/  IMAD.WIDE R6, R41, 0x4, R126 ;  /* 0x0000000429067825 */ /* 0x002fca00078e027e */
[----:B------:R1:W-:Y:S04]  /*27750*/  STL.64 [R1+0xa90], R6 ;  /* 0x000a900601007387 */ /* 0x0003e80000100a00 */
[----:B------:R-:W-:Y:S01]  /*27760*/  STL.64 [R1+0x4838], R42 ;  /* 0x0048382a01007387 */ /* 0x000fe20000100a00 */
[----:B------:R-:W-:-:S03]  /*27770*/  IMAD.WIDE R10, R21, 0x4, R126 ;  /* 0x00000004150a7825 */ /* 0x000fc600078e027e */
[----:B------:R-:W4:Y:S01]  /*27780*/  LDL.LU R20, [R1+0x194] ;  /* 0x0001940001147983 */ /* 0x000f220000300800 */
[----:B-1----:R-:W-:-:S05]  /*27790*/  IMAD.WIDE R6, R43, 0x4, R126 ;  /* 0x000000042b067825 */ /* 0x002fca00078e027e */
[----:B------:R1:W-:Y:S04]  /*277a0*/  STL.64 [R1+0xa88], R6 ;  /* 0x000a880601007387 */ /* 0x0003e80000100a00 */
[----:B------:R-:W-:Y:S01]  /*277b0*/  STL.64 [R1+0x4840], R44 ;  /* 0x0048402c01007387 */ /* 0x000fe20000100a00 */
[----:B-1----:R-:W-:-:S05]  /*277c0*/  IMAD.WIDE R6, R44, 0x4, R126 ;  /* 0x000000042c067825 */ /* 0x002fca00078e027e */
[----:B------:R1:W-:Y:S04]  /*277d0*/  STL.64 [R1+0xa80], R6 ;  /* 0x000a800601007387 */ /* 0x0003e80000100a00 */
[----:B------:R-:W-:Y:S04]  /*277e0*/  STL.64 [R1+0xa78], R10 ;  /* 0x000a780a01007387 */ /* 0x000fe80000100a00 */
[----:B------:R-:W4:Y:S01]  /*277f0*/  LDL R165, [R1+0xd10] ;  /* 0x000d100001a57983 */ /* 0x000f220000100800 */
[----:B------:R-:W-:-:S04]  /*27800*/  IMAD R46, R247, UR47, RZ ;  /* 0x0000002ff72e7c24 */ /* 0x000fc8000f8e02ff */
[----:B------:R-:W-:-:S04]  /*27810*/  IMAD.WIDE R8, R46, 0x4, R126 ;  /* 0x000000042e087825 */ /* 0x000fc800078e027e */
[--C-:B-1----:R-:W-:Y:S01]  /*27820*/  IMAD.WIDE R6, R47, 0x4, R126.reuse ;  /* 0x000000042f067825 */ /* 0x102fe200078e027e */
[----:B------:R-:W-:Y:S04]  /*27830*/  STL.64 [R1+0xa70], R8 ;  /* 0x000a700801007387 */ /* 0x000fe80000100a00 */
[----:B------:R-:W-:Y:S04]  /*27840*/  STL.64 [R1+0x4848], R46 ;  /* 0x0048482e01007387 */ /* 0x000fe80000100a00 */
[----:B------:R1:W-:Y:S04]  /*27850*/  STL.64 [R1+0xa68], R6 ;  /* 0x000a680601007387 */ /* 0x0003e80000100a00 */
[----:B------:R-:W4:Y:S04]  /*27860*/  LDL.LU R26, [R1+0x178] ;  /* 0x00017800011a7983 */ /* 0x000f280000300800 */
[----:B------:R-:W-:Y:S01]  /*27870*/  STL.64 [R1+0x4850], R48 ;  /* 0x0048503001007387 */ /* 0x000fe20000100a00 */
[----:B-1----:R-:W-:-:S03]  /*27880*/  IMAD.WIDE R6, R49, 0x4, R126 ;  /* 0x0000000431067825 */ /* 0x002fc600078e027e */
[----:B------:R-:W4:Y:S04]  /*27890*/  LDL.LU R27, [R1+0x490] ;  /* 0x00049000011b7983 */ /* 0x000f280000300800 */
[----:B------:R1:W-:Y:S04]  /*278a0*/  STL.64 [R1+0xa60], R6 ;  /* 0x000a600601007387 */ /* 0x0003e80000100a00 */
[----:B------:R-:W4:Y:S01]  /*278b0*/  LDL.LU R29, [R1+0x48c] ;  /* 0x00048c00011d7983 */ /* 0x000f220000300800 */
[----:B-1----:R-:W-:-:S05]  /*278c0*/  IMAD.WIDE R6, R5, 0x4, R126 ;  /* 0x0000000405067825 */ /* 0x002fca00078e027e */
[----:B------:R2:W-:Y:S04]  /*278d0*/  STL.64 [R1+0xc48], R6 ;  /* 0x000c480601007387 */ /* 0x0005e80000100a00 */
[----:B------:R-:W4:Y:S01]  /*278e0*/  LDL.LU R37, [R1+0x488] ;  /* 0x0004880001257983 */ /* 0x000f220000300800 */
[----:B--2---:R-:W-:-:S04]  /*278f0*/  IMAD.WIDE R6, R3, 0x4, R126 ;  /* 0x0000000403067825 */ /* 0x004fc800078e027e */
[----:B------:R-:W-:Y:S02]  /*27900*/  IMAD R61, R61, UR54, RZ ;  /* 0x000000363d3d7c24 */ /* 0x000fe4000f8e02ff */
[----:B------:R-:W-:Y:S02]  /*27910*/  IMAD R150, R63, UR51, RZ ;  /* 0x000000333f967c24 */ /* 0x000fe4000f8e02ff */
[----:B------:R-:W-:Y:S02]  /*27920*/  IMAD R63, R132, UR66, RZ ;  /* 0x00000042843f7c24 */ /* 0x000fe4000f8e02ff */
[----:B---3--:R-:W-:-:S05]  /*27930*/  IMAD.WIDE R8, R166, 0x4, R126 ;  /* 0x00000004a6087825 */ /* 0x008fca00078e027e */
[----:B------:R1:W-:Y:S04]  /*27940*/  STL.64 [R1+0xc68], R8 ;  /* 0x000c680801007387 */ /* 0x0003e80000100a00 */
[----:B------:R-:W2:Y:S04]  /*27950*/  LDL.LU R36, [R1+0x484] ;  /* 0x0004840001247983 */ /* 0x000ea80000300800 */
[----:B------:R3:W-:Y:S01]  /*27960*/  STL.64 [R1+0xcb0], R6 ;  /* 0x000cb00601007387 */ /* 0x0007e20000100a00 */
[----:B-1----:R-:W-:-:S03]  /*27970*/  IMAD.WIDE R8, R14, 0x4, R126 ;  /* 0x000000040e087825 */ /* 0x002fc600078e027e */
[----:B------:R-:W2:Y:S04]  /*27980*/  LDL.LU R35, [R1+0x480] ;  /* 0x0004800001237983 */ /* 0x000ea80000300800 */
[----:B------:R-:W-:Y:S01]  /*27990*/  STL.64 [R1+0xcc0], R8 ;  /* 0x000cc00801007387 */ /* 0x000fe20000100a00 */
[----:B---3--:R-:W-:-:S03]  /*279a0*/  IMAD.WIDE R6, R12, 0x4, R126 ;  /* 0x000000040c067825 */ /* 0x008fc600078e027e */
[----:B------:R-:W-:Y:S04]  /*279b0*/  STL.64 [R1+0x4858], R12 ;  /* 0x0048580c01007387 */ /* 0x000fe80000100a00 */
[----:B------:R-:W3:Y:S04]  /*279c0*/  LDL.LU R34, [R1+0x47c] ;  /* 0x00047c0001227983 */ /* 0x000ee80000300800 */
[----:B------:R1:W-:Y:S04]  /*279d0*/  STL.64 [R1+0xfa0], R6 ;  /* 0x000fa00601007387 */ /* 0x0003e80000100a00 */
[----:B------:R-:W2:Y:S01]  /*279e0*/  LDL.LU R33, [R1+0x478] ;  /* 0x0004780001217983 */ /* 0x000ea20000300800 */
[----:B-1----:R-:W-:-:S05]  /*279f0*/  IMAD.WIDE R6, R51, 0x4, R126 ;  /* 0x0000000433067825 */ /* 0x002fca00078e027e */
[----:B------:R1:W-:Y:S01]  /*27a00*/  STL.64 [R1+0xfb8], R6 ;  /* 0x000fb80601007387 */ /* 0x0003e20000100a00 */
[----:B----4-:R-:W-:-:S03]  /*27a10*/  IMAD.WIDE R8, R167, 0x4, R126 ;  /* 0x00000004a7087825 */ /* 0x010fc600078e027e */
[----:B------:R-:W4:Y:S04]  /*27a20*/  LDL.LU R32, [R1+0x474] ;  /* 0x0004740001207983 */ /* 0x000f280000300800 */
[----:B------:R-:W-:Y:S01]  /*27a30*/  STL.64 [R1+0xfb0], R8 ;  /* 0x000fb00801007387 */ /* 0x000fe20000100a00 */
[----:B-1----:R-:W-:-:S03]  /*27a40*/  IMAD.WIDE R6, R69, 0x4, R126 ;  /* 0x0000000445067825 */ /* 0x002fc600078e027e */
[----:B------:R-:W-:Y:S04]  /*27a50*/  STL.64 [R1+0x4860], R68 ;  /* 0x0048604401007387 */ /* 0x000fe80000100a00 */
[----:B------:R-:W4:Y:S04]  /*27a60*/  LDL.LU R31, [R1+0x470] ;  /* 0x00047000011f7983 */ /* 0x000f280000300800 */
[----:B------:R1:W-:Y:S04]  /*27a70*/  STL.64 [R1+0xfa8], R6 ;  /* 0x000fa80601007387 */ /* 0x0003e80000100a00 */
[----:B------:R-:W-:Y:S04]  /*27a80*/  STL.64 [R1+0x4868], R66 ;  /* 0x0048684201007387 */ /* 0x000fe80000100a00 */
[----:B------:R-:W4:Y:S01]  /*27a90*/  LDL.LU R30, [R1+0x46c] ;  /* 0x00046c00011e7983 */ /* 0x000f220000300800 */
[----:B-1----:R-:W-:-:S05]  /*27aa0*/  IMAD.WIDE R6, R67, 0x4, R126 ;  /* 0x0000000443067825 */ /* 0x002fca00078e027e */
[----:B------:R1:W-:Y:S01]  /*27ab0*/  STL.64 [R1+0xf98], R6 ;  /* 0x000f980601007387 */ /* 0x0003e20000100a00 */
[----:B------:R-:W-:-:S03]  /*27ac0*/  IMAD.WIDE R8, R62, 0x4, R126 ;  /* 0x000000043e087825 */ /* 0x000fc600078e027e */
[----:B------:R-:W-:Y:S04]  /*27ad0*/  STL.64 [R1+0x4870], R64 ;  /* 0x0048704001007387 */ /* 0x000fe80000100a00 */
[----:B------:R-:W4:Y:S01]  /*27ae0*/  LDL.LU R25, [R1+0x468] ;  /* 0x0004680001197983 */ /* 0x000f220000300800 */
[----:B-1----:R-:W-:-:S05]  /*27af0*/  IMAD.WIDE R6, R65, 0x4, R126 ;  /* 0x0000000441067825 */ /* 0x002fca00078e027e */
[----:B------:R1:W-:Y:S04]  /*27b00*/  STL.64 [R1+0xf90], R6 ;  /* 0x000f900601007387 */ /* 0x0003e80000100a00 */
[----:B------:R-:W4:Y:S04]  /*27b10*/  LDL.LU R24, [R1+0x464] ;  /* 0x0004640001187983 */ /* 0x000f280000300800 */
[----:B------:R1:W-:Y:S04]  /*27b20*/  STL.64 [R1+0xf88], R8 ;  /* 0x000f880801007387 */ /* 0x0003e80000100a00 */
[----:B------:R-:W4:Y:S01]  /*27b30*/  LDL.LU R23, [R1+0x460] ;  /* 0x0004600001177983 */ /* 0x000f220000300800 */
[----:B-1----:R-:W-:-:S04]  /*27b40*/  IMAD.WIDE R6, R165, 0x4, R126 ;  /* 0x00000004a5067825 */ /* 0x002fc800078e027e */
[--C-:B------:R-:W-:Y:S01]  /*27b50*/  IMAD.WIDE R8, R60, 0x4, R126.reuse ;  /* 0x000000043c087825 */ /* 0x100fe200078e027e */
[----:B------:R1:W-:Y:S04]  /*27b60*/  STL.64 [R1+0xf80], R6 ;  /* 0x000f800601007387 */ /* 0x0003e80000100a00 */
[----:B------:R-:W4:Y:S04]  /*27b70*/  LDL.LU R22, [R1+0x45c] ;  /* 0x00045c0001167983 */ /* 0x000f280000300800 */
[----:B------:R1:W-:Y:S02]  /*27b80*/  STL.64 [R1+0xf78], R8 ;  /* 0x000f780801007387 */ /* 0x0003e40000100a00 */
[----:B-1----:R-:W-:-:S02]  /*27b90*/  IMAD.WIDE R6, R50, 0x4, R126 ;  /* 0x0000000432067825 */ /* 0x002fc400078e027e */
[----:B------:R-:W-:Y:S04]  /*27ba0*/  STL.64 [R1+0x4878], R50 ;  /* 0x0048783201007387 */ /* 0x000fe80000100a00 */
[----:B------:R-:W4:Y:S01]  /*27bb0*/  LDL.LU R19, [R1+0x454] ;  /* 0x0004540001137983 */ /* 0x000f220000300800 */
[----:B------:R-:W-:-:S03]  /*27bc0*/  IMAD.WIDE R10, R56, 0x4, R126 ;  /* 0x00000004380a7825 */ /* 0x000fc600078e027e */
[----:B------:R1:W-:Y:S01]  /*27bd0*/  STL.64 [R1+0xf70], R6 ;  /* 0x000f700601007387 */ /* 0x0003e20000100a00 */
[----:B------:R-:W-:-:S04]  /*27be0*/  IMAD.WIDE R8, R84, 0x4, R126 ;  /* 0x0000000454087825 */ /* 0x000fc800078e027e */
[----:B-1----:R-:W-:-:S05]  /*27bf0*/  IMAD.WIDE R6, R57, 0x4, R126 ;  /* 0x0000000439067825 */ /* 0x002fca00078e027e */
[----:B------:R1:W-:Y:S04]  /*27c00*/  STL.64 [R1+0xf68], R6 ;  /* 0x000f680601007387 */ /* 0x0003e80000100a00 */
[----:B------:R1:W-:Y:S04]  /*27c10*/  STL.64 [R1+0xf60], R10 ;  /* 0x000f600a01007387 */ /* 0x0003e80000100a00 */
[----:B------:R1:W-:Y:S02]  /*27c20*/  STL.64 [R1+0xf58], R8 ;  /* 0x000f580801007387 */ /* 0x0003e40000100a00 */
[----:B-1----:R-:W-:-:S04]  /*27c30*/  IMAD.WIDE R6, R55, 0x4, R126 ;  /* 0x0000000437067825 */ /* 0x002fc800078e027e */
[--C-:B------:R-:W-:Y:S01]  /*27c40*/  IMAD.WIDE R10, R54, 0x4, R126.reuse ;  /* 0x00000004360a7825 */ /* 0x100fe200078e027e */
[----:B------:R1:W-:Y:S03]  /*27c50*/  STL.64 [R1+0xf50], R6 ;  /* 0x000f500601007387 */ /* 0x0003e60000100a00 */
[--C-:B------:R-:W-:Y:S01]  /*27c60*/  IMAD.WIDE R8, R53, 0x4, R126.reuse ;  /* 0x0000000435087825 */ /* 0x100fe200078e027e */
        /* <DEDUP_REMOVED lines=24> */
[----:B------:R-:W-:Y:S04]  /*27df0*/  STL.64 [R1+0xfc0], R10 ;  /* 0x000fc00a01007387 */ /* 0x000fe80000100a00 */
[----:B------:R-:W4:Y:S01]  /*27e00*/  LDL R182, [R1+0x1170] ;  /* 0x0011700001b67983 */ /* 0x000f220000100800 */
[----:B-1----:R-:W-:-:S03]  /*27e10*/  IMAD.WIDE R6, R37, 0x4, R126 ;  /* 0x0000000425067825 */ /* 0x002fc600078e027e */
[----:B------:R2:W-:Y:S04]  /*27e20*/  STL.64 [R1+0x1058], R8 ;  /* 0x0010580801007387 */ /* 0x0005e80000100a00 */
[----:B------:R-:W4:Y:S04]  /*27e30*/  LDL R183, [R1+0x11a8] ;  /* 0x0011a80001b77983 */ /* 0x000f280000100800 */
        /* <DEDUP_REMOVED lines=18> */
[----:B--2---:R-:W-:-:S04]  /*27f60*/  IMAD.WIDE R8, R36, 0x4, R126 ;  /* 0x0000000424087825 */ /* 0x004fc800078e027e */
[--C-:B-1----:R-:W-:Y:S01]  /*27f70*/  IMAD.WIDE R6, R35, 0x4, R126.reuse ;  /* 0x0000000423067825 */ /* 0x102fe200078e027e */
[----:B------:R1:W-:Y:S03]  /*27f80*/  STL.64 [R1+0x1090], R8 ;  /* 0x0010900801007387 */ /* 0x0003e60000100a00 */
[--C-:B---3--:R-:W-:Y:S01]  /*27f90*/  IMAD.WIDE R10, R34, 0x4, R126.reuse ;  /* 0x00000004220a7825 */ /* 0x108fe200078e027e */
[----:B------:R4:W-:Y:S04]  /*27fa0*/  STL.64 [R1+0x10a0], R6 ;  /* 0x0010a00601007387 */ /* 0x0009e80000100a00 */
[----:B------:R2:W-:Y:S01]  /*27fb0*/  STL.64 [R1+0x10b0], R10 ;  /* 0x0010b00a01007387 */ /* 0x0005e20000100a00 */
[----:B-1----:R-:W-:-:S04]  /*27fc0*/  IMAD.WIDE R8, R33, 0x4, R126 ;  /* 0x0000000421087825 */ /* 0x002fc800078e027e */
[--C-:B----4-:R-:W-:Y:S01]  /*27fd0*/  IMAD.WIDE R6, R32, 0x4, R126.reuse ;  /* 0x0000000420067825 */ /* 0x110fe200078e027e */
[----:B------:R1:W-:Y:S03]  /*27fe0*/  STL.64 [R1+0x10c0], R8 ;  /* 0x0010c00801007387 */ /* 0x0003e60000100a00 */
[--C-:B--2---:R-:W-:Y:S01]  /*27ff0*/  IMAD.WIDE R10, R31, 0x4, R126.reuse ;  /* 0x000000041f0a7825 */ /* 0x104fe200078e027e */
[----:B------:R2:W-:Y:S04]  /*28000*/  STL.64 [R1+0x10d8], R6 ;  /* 0x0010d80601007387 */ /* 0x0005e80000100a00 */
[----:B------:R3:W-:Y:S01]  /*28010*/  STL.64 [R1+0x10f0], R10 ;  /* 0x0010f00a01007387 */ /* 0x0007e20000100a00 */
[----:B-1----:R-:W-:-:S05]  /*28020*/  IMAD.WIDE R8, R30, 0x4, R126 ;  /* 0x000000041e087825 */ /* 0x002fca00078e027e */
[----:B------:R1:W-:Y:S01]  /*28030*/  STL.64 [R1+0x1100], R8 ;  /* 0x0011000801007387 */ /* 0x0003e20000100a00 */
[----:B--2---:R-:W-:-:S05]  /*28040*/  IMAD.WIDE R6, R25, 0x4, R126 ;  /* 0x0000000419067825 */ /* 0x004fca00078e027e */
[----:B------:R2:W-:Y:S01]  /*28050*/  STL.64 [R1+0x1110], R6 ;  /* 0x0011100601007387 */ /* 0x0005e20000100a00 */
[----:B---3--:R-:W-:-:S05]  /*28060*/  IMAD.WIDE R10, R24, 0x4, R126 ;  /* 0x00000004180a7825 */ /* 0x008fca00078e027e */
        /* <DEDUP_REMOVED lines=11> */
[----:B---3--:R-:W-:-:S04]  /*28120*/  IMAD.WIDE R10, R181, 0x4, R126 ;  /* 0x00000004b50a7825 */ /* 0x008fc800078e027e */
        /* <DEDUP_REMOVED lines=51> */
[----:B------:R-:W2:Y:S04]  /*28460*/  LDL R176, [R1+0x14b8] ;  /* 0x0014b80001b07983 */ /* 0x000ea80000100800 */
[----:B------:R-:W-:Y:S04]  /*28470*/  STL.64 [R1+0x13d0], R8 ;  /* 0x0013d00801007387 */ /* 0x000fe80000100a00 */
[----:B------:R-:W3:Y:S04]  /*28480*/  LDL R174, [R1+0x14c8] ;  /* 0x0014c80001ae7983 */ /* 0x000ee80000100800 */
        /* <DEDUP_REMOVED lines=11> */
[----:B-1----:R-:W-:-:S04]  /*28540*/  IMAD.WIDE R6, R92, 0x4, R126 ;  /* 0x000000045c067825 */ /* 0x002fc800078e027e */
[--C-:B------:R-:W-:Y:S01]  /*28550*/  IMAD.WIDE R10, R91, 0x4, R126.reuse ;  /* 0x000000045b0a7825 */ /* 0x100fe200078e027e */
[----:B------:R1:W-:Y:S03]  /*28560*/  STL.64 [R1+0x13c0], R6 ;  /* 0x0013c00601007387 */ /* 0x0003e60000100a00 */
[--C-:B------:R-:W-:Y:S01]  /*28570*/  IMAD.WIDE R8, R90, 0x4, R126.reuse ;  /* 0x000000045a087825 */ /* 0x100fe200078e027e */
[----:B------:R1:W-:Y:S03]  /*28580*/  STL.64 [R1+0x13b8], R10 ;  /* 0x0013b80a01007387 */ /* 0x0003e60000100a00 */
[----:B------:R-:W-:Y:S01]  /*28590*/  IMAD R71, R204, UR75, RZ ;  /* 0x0000004bcc477c24 */ /* 0x000fe2000f8e02ff */
[----:B------:R1:W-:Y:S01]  /*285a0*/  STL.64 [R1+0x13b0], R8 ;  /* 0x0013b00801007387 */ /* 0x0003e20000100a00 */
[----:B------:R-:W-:Y:S01]  /*285b0*/  IMAD R72, R210, UR10, RZ ;  /* 0x0000000ad2487c24 */ /* 0x000fe2000f8e02ff */
[----:B------:R-:W2:Y:S01]  /*285c0*/  LDCU UR75, c[0x0][0x3b0] ;  /* 0x00007600ff4b77ac */ /* 0x000ea20008000800 */
[----:B-1----:R-:W-:-:S04]  /*285d0*/  IMAD.WIDE R6, R89, 0x4, R126 ;  /* 0x0000000459067825 */ /* 0x002fc800078e027e */
[--C-:B------:R-:W-:Y:S01]  /*285e0*/  IMAD.WIDE R10, R88, 0x4, R126.reuse ;  /* 0x00000004580a7825 */ /* 0x100fe200078e027e */
[----:B------:R1:W-:Y:S03]  /*285f0*/  STL.64 [R1+0x13a8], R6 ;  /* 0x0013a80601007387 */ /* 0x0003e60000100a00 */
[--C-:B------:R-:W-:Y:S01]  /*28600*/  IMAD.WIDE R8, R87, 0x4, R126.reuse ;  /* 0x0000000457087825 */ /* 0x100fe200078e027e */
[----:B------:R1:W-:Y:S03]  /*28610*/  STL.64 [R1+0x13a0], R10 ;  /* 0x0013a00a01007387 */ /* 0x0003e60000100a00 */
[----:B------:R-:W-:Y:S01]  /*28620*/  IMAD R73, R73, UR16, RZ ;  /* 0x0000001049497c24 */ /* 0x000fe2000f8e02ff */
[----:B------:R1:W-:Y:S02]  /*28630*/  STL.64 [R1+0x1398], R8 ;  /* 0x0013980801007387 */ /* 0x0003e40000100a00 */
[----:B-1----:R-:W-:-:S04]  /*28640*/  IMAD.WIDE R6, R85, 0x4, R126 ;  /* 0x0000000455067825 */ /* 0x002fc800078e027e */
[--C-:B------:R-:W-:Y:S01]  /*28650*/  IMAD.WIDE R10, R71, 0x4, R126.reuse ;  /* 0x00000004470a7825 */ /* 0x100fe200078e027e */
[----:B------:R1:W-:Y:S03]  /*28660*/  STL.64 [R1+0x1390], R6 ;  /* 0x0013900601007387 */ /* 0x0003e60000100a00 */
[----:B------:R-:W-:Y:S02]  /*28670*/  IMAD R74, R74, UR22, RZ ;  /* 0x000000164a4a7c24 */ /* 0x000fe4000f8e02ff */
[----:B------:R-:W-:Y:S01]  /*28680*/  IMAD.WIDE R8, R72, 0x4, R126 ;  /* 0x0000000448087825 */ /* 0x000fe200078e027e */
[----:B------:R1:W-:Y:S03]  /*28690*/  STL.64 [R1+0x1388], R10 ;  /* 0x0013880a01007387 */ /* 0x0003e60000100a00 */
[----:B------:R-:W-:-:S02]  /*286a0*/  IMAD R75, R75, UR28, RZ ;  /* 0x0000001c4b4b7c24 */ /* 0x000fc4000f8e02ff */
[--C-:B-1----:R-:W-:Y:S01]  /*286b0*/  IMAD.WIDE R6, R73, 0x4, R126.reuse ;  /* 0x0000000449067825 */ /* 0x102fe200078e027e */
        /* <DEDUP_REMOVED lines=13> */
[--C-:B------:R-:W-:Y:S01]  /*28790*/  IMAD.WIDE R8, R78, 0x4, R126.reuse ;  /* 0x000000044e087825 */ /* 0x100fe200078e027e */
[----:B------:R1:W-:Y:S03]  /*287a0*/  STL.64 [R1+0x1358], R10 ;  /* 0x0013580a01007387 */ /* 0x0003e60000100a00 */
[--C-:B-1----:R-:W-:Y:S01]  /*287b0*/  IMAD.WIDE R6, R79, 0x4, R126.reuse ;  /* 0x000000044f067825 */ /* 0x102fe200078e027e */
[----:B------:R1:W-:Y:S03]  /*287c0*/  STL.64 [R1+0x1350], R8 ;  /* 0x0013500801007387 */ /* 0x0003e60000100a00 */
[--C-:B------:R-:W-:Y:S01]  /*287d0*/  IMAD.WIDE R10, R80, 0x4, R126.reuse ;  /* 0x00000004500a7825 */ /* 0x100fe200078e027e */
[----:B------:R1:W-:Y:S03]  /*287e0*/  STL.64 [R1+0x1348], R6 ;  /* 0x0013480601007387 */ /* 0x0003e60000100a00 */
[--C-:B-1----:R-:W-:Y:S01]  /*287f0*/  IMAD.WIDE R8, R81, 0x4, R126.reuse ;  /* 0x0000000451087825 */ /* 0x102fe200078e027e */
[----:B------:R2:W-:Y:S03]  /*28800*/  STL.64 [R1+0x1340], R10 ;  /* 0x0013400a01007387 */ /* 0x0005e60000100a00 */
[--C-:B------:R-:W-:Y:S01]  /*28810*/  IMAD.WIDE R6, R82, 0x4, R126.reuse ;  /* 0x0000000452067825 */ /* 0x100fe200078e027e */
[----:B------:R3:W-:Y:S04]  /*28820*/  STL.64 [R1+0x1338], R8 ;  /* 0x0013380801007387 */ /* 0x0007e80000100a00 */
[----:B------:R4:W-:Y:S01]  /*28830*/  STL.64 [R1+0x1330], R6 ;  /* 0x0013300601007387 */ /* 0x0009e20000100a00 */
[----:B--2---:R-:W-:-:S05]  /*28840*/  IMAD.WIDE R10, R176, 0x4, R126 ;  /* 0x00000004b00a7825 */ /* 0x004fca00078e027e */
[----:B------:R1:W-:Y:S01]  /*28850*/  STL.64 [R1+0x14c0], R10 ;  /* 0x0014c00a01007387 */ /* 0x0003e20000100a00 */
[----:B---3--:R-:W-:-:S05]  /*28860*/  IMAD.WIDE R8, R174, 0x4, R126 ;  /* 0x00000004ae087825 */ /* 0x008fca00078e027e */
        /* <DEDUP_REMOVED lines=17> */
[----:B------:R-:W-:Y:S04]  /*28980*/  STL.64 [R1+0x15d8], R10 ;  /* 0x0015d80a01007387 */ /* 0x000fe80000100a00 */
[----:B------:R-:W2:Y:S01]  /*28990*/  LDL R194, [R1+0x1630] ;  /* 0x0016300001c27983 */ /* 0x000ea20000100800 */
[----:B-1----:R-:W-:-:S03]  /*289a0*/  IMAD.WIDE R6, R165, 0x4, R126 ;  /* 0x00000004a5067825 */ /* 0x002fc600078e027e */
        /* <DEDUP_REMOVED lines=31> */
[----:B------:R-:W4:Y:S01]  /*28ba0*/  LDL.LU R0, [R1+0x10cc] ;  /* 0x0010cc0001007983 */ /* 0x000f220000300800 */
[----:B------:R-:W-:-:S02]  /*28bb0*/  IMAD R132, R136, UR69, RZ ;  /* 0x0000004588847c24 */ /* 0x000fc4000f8e02ff */
        /* <DEDUP_REMOVED lines=65> */
[----:B------:R-:W3:Y:S01]  /*28fd0*/  LDL.LU R2, [R1+0x1754] ;  /* 0x0017540001027983 */ /* 0x000ee20000300800 */
[----:B--2---:R-:W-:-:S03]  /*28fe0*/  IMAD.WIDE R6, R144, 0x4, R126 ;  /* 0x0000000490067825 */ /* 0x004fc600078e027e */
[----:B------:R-:W-:Y:S04]  /*28ff0*/  STL.64 [R1+0x1a90], R8 ;  /* 0x001a900801007387 */ /* 0x000fe80000100a00 */
[----:B------:R-:W2:Y:S04]  /*29000*/  LDL.LU R4, [R1+0x174c] ;  /* 0x00174c0001047983 */ /* 0x000ea80000300800 */
[----:B------:R1:W-:Y:S04]  /*29010*/  STL.64 [R1+0x1a88], R6 ;  /* 0x001a880601007387 */ /* 0x0003e80000100a00 */
[----:B------:R-:W4:Y:S04]  /*29020*/  LDL.LU R165, [R1+0x1744] ;  /* 0x0017440001a57983 */ /* 0x000f280000300800 */
        /* <DEDUP_REMOVED lines=25> */
[----:B------:R-:W-:Y:S01]  /*291c0*/  IMAD.WIDE R8, R101, 0x4, R126 ;  /* 0x0000000465087825 */ /* 0x000fe200078e027e */
[----:B------:R1:W-:Y:S03]  /*291d0*/  STL.64 [R1+0x1a28], R10 ;  /* 0x001a280a01007387 */ /* 0x0003e60000100a00 */
[----:B------:R-:W-:Y:S01]  /*291e0*/  IMAD R106, R106, UR35, RZ ;  /* 0x000000236a6a7c24 */ /* 0x000fe2000f8e02ff */
[----:B------:R1:W-:Y:S01]  /*291f0*/  STL.64 [R1+0x1a20], R8 ;  /* 0x001a200801007387 */ /* 0x0003e20000100a00 */
[----:B------:R-:W-:-:S02]  /*29200*/  IMAD R107, R107, UR41, RZ ;  /* 0x000000296b6b7c24 */ /* 0x000fc4000f8e02ff */
        /* <DEDUP_REMOVED lines=190> */
[--C-:B------:R-:W-:Y:S01]  /*29df0*/  IMAD.WIDE R10, R130, 0x4, R126.reuse ;  /* 0x00000004820a7825 */ /* 0x100fe200078e027e */
[----:B------:R1:W-:Y:S03]  /*29e00*/  STL.64 [R1+0x2338], R6 ;  /* 0x0023380601007387 */ /* 0x0003e60000100a00 */
[--C-:B-1----:R-:W-:Y:S01]  /*29e10*/  IMAD.WIDE R8, R131, 0x4, R126.reuse ;  /* 0x0000000483087825 */ /* 0x102fe200078e027e */
[----:B------:R1:W-:Y:S03]  /*29e20*/  STL.64 [R1+0x2330], R10 ;  /* 0x0023300a01007387 */ /* 0x0003e60000100a00 */
[--C-:B------:R-:W-:Y:S01]  /*29e30*/  IMAD.WIDE R6, R132, 0x4, R126.reuse ;  /* 0x0000000484067825 */ /* 0x100fe200078e027e */
[----:B------:R3:W-:Y:S03]  /*29e40*/  STL.64 [R1+0x2328], R8 ;  /* 0x0023280801007387 */ /* 0x0007e60000100a00 */
[--C-:B-1----:R-:W-:Y:S01]  /*29e50*/  IMAD.WIDE R10, R251, 0x4, R126.reuse ;  /* 0x00000004fb0a7825 */ /* 0x102fe200078e027e */
        /* <DEDUP_REMOVED lines=27> */
[----:B---3--:R-:W-:Y:S01]  /*2a010*/  IMAD.WIDE R6, R200, 0x4, R126 ;  /* 0x00000004c8067825 */ /* 0x008fe200078e027e */
[----:B------:R-:W2:Y:S04]  /*2a020*/  LDL.LU R199, [R1+0x16f8] ;  /* 0x0016f80001c77983 */ /* 0x000ea80000300800 */
[----:B------:R2:W-:Y:S04]  /*2a030*/  STL.64 [R1+0x2658], R8 ;  /* 0x0026580801007387 */ /* 0x0005e80000100a00 */
[----:B------:R-:W3:Y:S04]  /*2a040*/  LDL.LU R198, [R1+0x16ec] ;  /* 0x0016ec0001c67983 */ /* 0x000ee80000300800 */
        /* <DEDUP_REMOVED lines=30> */
[----:B------:R-:W-:-:S02]  /*2a230*/  IMAD R231, R231, UR31, RZ ;  /* 0x0000001fe7e77c24 */ /* 0x000fc4000f8e02ff */
[----:B------:R-:W-:Y:S02]  /*2a240*/  IMAD R237, R237, UR37, RZ ;  /* 0x00000025eded7c24 */ /* 0x000fe4000f8e02ff */
[----:B--2---:R-:W-:-:S04]  /*2a250*/  IMAD.WIDE R8, R199, 0x4, R126 ;  /* 0x00000004c7087825 */ /* 0x004fc800078e027e */
[--C-:B---3--:R-:W-:Y:S01]  /*2a260*/  IMAD.WIDE R6, R198, 0x4, R126.reuse ;  /* 0x00000004c6067825 */ /* 0x108fe200078e027e */
[----:B------:R1:W-:Y:S03]  /*2a270*/  STL.64 [R1+0x2680], R8 ;  /* 0x0026800801007387 */ /* 0x0003e60000100a00 */
[--C-:B----4-:R-:W-:Y:S01]  /*2a280*/  IMAD.WIDE R10, R197, 0x4, R126.reuse ;  /* 0x00000004c50a7825 */ /* 0x110fe200078e027e */
[----:B------:R2:W-:Y:S03]  /*2a290*/  STL.64 [R1+0x2698], R6 ;  /* 0x0026980601007387 */ /* 0x0005e60000100a00 */
[--C-:B-1----:R-:W-:Y:S01]  /*2a2a0*/  IMAD.WIDE R8, R196, 0x4, R126.reuse ;  /* 0x00000004c4087825 */ /* 0x102fe200078e027e */
[----:B------:R1:W-:Y:S03]  /*2a2b0*/  STL.64 [R1+0x26a0], R10 ;  /* 0x0026a00a01007387 */ /* 0x0003e60000100a00 */
[--C-:B--2---:R-:W-:Y:S01]  /*2a2c0*/  IMAD.WIDE R6, R250, 0x4, R126.reuse ;  /* 0x00000004fa067825 */ /* 0x104fe200078e027e */
[----:B------:R2:W-:Y:S03]  /*2a2d0*/  STL.64 [R1+0x26a8], R8 ;  /* 0x0026a80801007387 */ /* 0x0005e60000100a00 */
[--C-:B-1----:R-:W-:Y:S01]  /*2a2e0*/  IMAD.WIDE R10, R195, 0x4, R126.reuse ;  /* 0x00000004c30a7825 */ /* 0x102fe200078e027e */
[----:B------:R1:W-:Y:S04]  /*2a2f0*/  STL.64 [R1+0x26b0], R6 ;  /* 0x0026b00601007387 */ /* 0x0003e80000100a00 */
[----:B------:R3:W-:Y:S01]  /*2a300*/  STL.64 [R1+0x26b8], R10 ;  /* 0x0026b80a01007387 */ /* 0x0007e20000100a00 */
[----:B--2---:R-:W-:-:S04]  /*2a310*/  IMAD.WIDE R8, R194, 0x4, R126 ;  /* 0x00000004c2087825 */ /* 0x004fc800078e027e */
[--C-:B-1----:R-:W-:Y:S01]  /*2a320*/  IMAD.WIDE R6, R193, 0x4, R126.reuse ;  /* 0x00000004c1067825 */ /* 0x102fe200078e027e */
        /* <DEDUP_REMOVED lines=69> */
[----:B------:R3:W-:Y:S04]  /*2a780*/  STL.64 [R1+0x2778], R10 ;  /* 0x0027780a01007387 */ /* 0x0007e80000100a00 */
[----:B------:R-:W4:Y:S01]  /*2a790*/  LDL.LU R64, [R1+0x1d4] ;  /* 0x0001d40001407983 */ /* 0x000f220000300800 */
[----:B-1----:R-:W-:-:S04]  /*2a7a0*/  IMAD.WIDE R8, R231, 0x4, R126 ;  /* 0x00000004e7087825 */ /* 0x002fc800078e027e */
[----:B--2---:R-:W-:Y:S01]  /*2a7b0*/  IMAD.WIDE R6, R237, 0x4, R126 ;  /* 0x00000004ed067825 */ /* 0x004fe200078e027e */
[----:B------:R1:W-:Y:S04]  /*2a7c0*/  STL.64 [R1+0x2770], R8 ;  /* 0x0027700801007387 */ /* 0x0003e80000100a00 */
[----:B------:R-:W2:Y:S04]  /*2a7d0*/  LDL.LU R65, [R1+0x158] ;  /* 0x0001580001417983 */ /* 0x000ea80000300800 */
[----:B------:R1:W-:Y:S04]  /*2a7e0*/  STL.64 [R1+0x2768], R6 ;  /* 0x0027680601007387 */ /* 0x0003e80000100a00 */
[----:B------:R-:W2:Y:S04]  /*2a7f0*/  LDL.LU R66, [R1+0x160] ;  /* 0x0001600001427983 */ /* 0x000ea80000300800 */
        /* <DEDUP_REMOVED lines=10> */
[----:B------:R-:W2:Y:S01]  /*2a8a0*/  LDL.LU R45, [R1+0x16c] ;  /* 0x00016c00012d7983 */ /* 0x000ea20000300800 */
[----:B------:R-:W-:-:S03]  /*2a8b0*/  IMAD R244, R244, UR45, RZ ;  /* 0x0000002df4f47c24 */ /* 0x000fc6000f8e02ff */
[----:B------:R-:W2:Y:S04]  /*2a8c0*/  LDL.LU R42, [R1+0x170] ;  /* 0x00017000012a7983 */ /* 0x000ea80000300800 */
[----:B------:R-:W2:Y:S01]  /*2a8d0*/  LDL.LU R43, [R1+0x198] ;  /* 0x00019800012b7983 */ /* 0x000ea20000300800 */
[----:B------:R-:W-:-:S03]  /*2a8e0*/  IMAD.WIDE R50, R244, 0x4, R126 ;  /* 0x00000004f4327825 */ /* 0x000fc600078e027e */
[----:B------:R-:W2:Y:S04]  /*2a8f0*/  LDL.LU R40, [R1+0x440] ;  /* 0x0004400001287983 */ /* 0x000ea80000300800 */
[----:B------:R-:W2:Y:S04]  /*2a900*/  LDL.LU R41, [R1+0x444] ;  /* 0x0004440001297983 */ /* 0x000ea80000300800 */
[----:B---3--:R-:W3:Y:S04]  /*2a910*/  LDL.LU R10, [R1+0x520] ;  /* 0x00052000010a7983 */ /* 0x008ee80000300800 */
[----:B------:R-:W3:Y:S04]  /*2a920*/  LDL.LU R11, [R1+0x524] ;  /* 0x00052400010b7983 */ /* 0x000ee80000300800 */
[----:B-1----:R-:W3:Y:S04]  /*2a930*/  LDL.LU R8, [R1+0x528] ;  /* 0x0005280001087983 */ /* 0x002ee80000300800 */
[----:B------:R-:W3:Y:S04]  /*2a940*/  LDL.LU R9, [R1+0x52c] ;  /* 0x00052c0001097983 */ /* 0x000ee80000300800 */
[----:B------:R-:W3:Y:S04]  /*2a950*/  LDL.LU R6, [R1+0x530] ;  /* 0x0005300001067983 */ /* 0x000ee80000300800 */
[----:B------:R-:W3:Y:S04]  /*2a960*/  LDL.LU R7, [R1+0x538] ;  /* 0x0005380001077983 */ /* 0x000ee80000300800 */
[----:B------:R1:W-:Y:S02]  /*2a970*/  STL.64 [R1+0x2760], R50 ;  /* 0x0027603201007387 */ /* 0x0003e40000100a00 */
[----:B-1----:R-:W-:-:S05]  /*2a980*/  IMAD.WIDE R50, R150, 0x4, R126 ;  /* 0x0000000496327825 */ /* 0x002fca00078e027e */
[----:B------:R1:W-:Y:S01]  /*2a990*/  STL.64 [R1+0x2758], R50 ;  /* 0x0027583201007387 */ /* 0x0003e20000100a00 */
[----:B------:R-:W-:Y:S02]  /*2a9a0*/  IMAD R137, R137, UR70, RZ ;  /* 0x0000004689897c24 */ /* 0x000fe4000f8e02ff */
[----:B-1----:R-:W-:-:S05]  /*2a9b0*/  IMAD.WIDE R50, R149, 0x4, R126 ;  /* 0x0000000495327825 */ /* 0x002fca00078e027e */
[----:B------:R1:W-:Y:S01]  /*2a9c0*/  STL.64 [R1+0x2750], R50 ;  /* 0x0027503201007387 */ /* 0x0003e20000100a00 */
[----:B------:R-:W-:Y:S02]  /*2a9d0*/  IMAD R133, R133, UR76, RZ ;  /* 0x0000004c85857c24 */ /* 0x000fe4000f8e02ff */
[----:B-1----:R-:W-:-:S05]  /*2a9e0*/  IMAD.WIDE R50, R147, 0x4, R126 ;  /* 0x0000000493327825 */ /* 0x002fca00078e027e */
[----:B------:R1:W-:Y:S02]  /*2a9f0*/  STL.64 [R1+0x2748], R50 ;  /* 0x0027483201007387 */ /* 0x0003e40000100a00 */
[----:B-1----:R-:W-:-:S05]  /*2aa00*/  IMAD.WIDE R50, R137, 0x4, R126 ;  /* 0x0000000489327825 */ /* 0x002fca00078e027e */
[----:B------:R1:W-:Y:S02]  /*2aa10*/  STL.64 [R1+0x2740], R50 ;  /* 0x0027403201007387 */ /* 0x0003e40000100a00 */
[----:B-1----:R-:W-:Y:S02]  /*2aa20*/  IMAD.WIDE R50, R133, 0x4, R126 ;  /* 0x0000000485327825 */ /* 0x002fe400078e027e */
[----:B------:R-:W3:Y:S04]  /*2aa30*/  LDL.LU R127, [R1+0x534] ;  /* 0x00053400017f7983 */ /* 0x000ee80000300800 */
[----:B------:R4:W-:Y:S02]  /*2aa40*/  STL.64 [R1+0x2738], R50 ;  /* 0x0027383201007387 */ /* 0x0009e40000100a00 */
[----:B----4-:R-:W-:-:S05]  /*2aa50*/  IMAD.WIDE R50, R64, 0x4, R124 ;  /* 0x0000000440327825 */ /* 0x010fca00078e027c */
[----:B------:R1:W-:Y:S01]  /*2aa60*/  STL.64 [R1+0x1180], R50 ;  /* 0x0011803201007387 */ /* 0x0003e20000100a00 */
[----:B--2---:R-:W-:-:S03]  /*2aa70*/  IMAD.WIDE R64, R65, 0x4, R124 ;  /* 0x0000000441407825 */ /* 0x004fc600078e027c */
[----:B-1----:R-:W2:Y:S04]  /*2aa80*/  LDL.LU.64 R50, [R1+0x4878] ;  /* 0x0048780001327983 */ /* 0x002ea80000300a00 */
[----:B------:R1:W-:Y:S02]  /*2aa90*/  STL.64 [R1+0xd00], R64 ;  /* 0x000d004001007387 */ /* 0x0003e40000100a00 */
[----:B-1----:R-:W-:-:S04]  /*2aaa0*/  IMAD.WIDE R64, R66, 0x4, R124 ;  /* 0x0000000442407825 */ /* 0x002fc800078e027c */
[--C-:B------:R-:W-:Y:S01]  /*2aab0*/  IMAD.WIDE R66, R67, 0x4, R124.reuse ;  /* 0x0000000443427825 */ /* 0x100fe200078e027c */
[----:B------:R1:W-:Y:S04]  /*2aac0*/  STL.64 [R1+0xcf8], R64 ;  /* 0x000cf84001007387 */ /* 0x0003e80000100a00 */
[----:B-1----:R-:W4:Y:S04]  /*2aad0*/  LDL.LU.64 R64, [R1+0x4870] ;  /* 0x0048700001407983 */ /* 0x002f280000300a00 */
[----:B------:R1:W-:Y:S02]  /*2aae0*/  STL.64 [R1+0xc40], R66 ;  /* 0x000c404201007387 */ /* 0x0003e40000100a00 */
[----:B-1----:R-:W-:-:S04]  /*2aaf0*/  IMAD.WIDE R66, R68, 0x4, R124 ;  /* 0x0000000444427825 */ /* 0x002fc800078e027c */
[--C-:B------:R-:W-:Y:S01]  /*2ab00*/  IMAD.WIDE R68, R69, 0x4, R124.reuse ;  /* 0x0000000445447825 */ /* 0x100fe200078e027c */
[----:B------:R1:W-:Y:S04]  /*2ab10*/  STL.64 [R1+0xa58], R66 ;  /* 0x000a584201007387 */ /* 0x0003e80000100a00 */
[----:B-1----:R-:W2:Y:S04]  /*2ab20*/  LDL.LU.64 R66, [R1+0x4868] ;  /* 0x0048680001427983 */ /* 0x002ea80000300a00 */
[----:B------:R1:W-:Y:S02]  /*2ab30*/  STL.64 [R1+0xa50], R68 ;  /* 0x000a504401007387 */ /* 0x0003e40000100a00 */
[----:B-1----:R-:W-:-:S05]  /*2ab40*/  IMAD.WIDE R68, R12, 0x4, R124 ;  /* 0x000000040c447825 */ /* 0x002fca00078e027c */
[----:B------:R1:W-:Y:S04]  /*2ab50*/  STL.64 [R1+0xa40], R68 ;  /* 0x000a404401007387 */ /* 0x0003e80000100a00 */
[----:B-1----:R-:W2:Y:S01]  /*2ab60*/  LDL.LU.64 R68, [R1+0x4860] ;  /* 0x0048600001447983 */ /* 0x002ea20000300a00 */
[----:B------:R-:W-:-:S05]  /*2ab70*/  IMAD.WIDE R12, R13, 0x4, R124 ;  /* 0x000000040d0c7825 */ /* 0x000fca00078e027c */
[----:B------:R1:W-:Y:S02]  /*2ab80*/  STL.64 [R1+0xa38], R12 ;  /* 0x000a380c01007387 */ /* 0x0003e40000100a00 */
[----:B-1----:R-:W-:-:S05]  /*2ab90*/  IMAD.WIDE R12, R48, 0x4, R124 ;  /* 0x00000004300c7825 */ /* 0x002fca00078e027c */
[----:B------:R1:W-:Y:S04]  /*2aba0*/  STL.64 [R1+0xa30], R12 ;  /* 0x000a300c01007387 */ /* 0x0003e80000100a00 */
[----:B-1----:R-:W2:Y:S01]  /*2abb0*/  LDL.LU.64 R12, [R1+0x4858] ;  /* 0x00485800010c7983 */ /* 0x002ea20000300a00 */
[----:B------:R-:W-:-:S05]  /*2abc0*/  IMAD.WIDE R48, R49, 0x4, R124 ;  /* 0x0000000431307825 */ /* 0x000fca00078e027c */
[----:B------:R1:W-:Y:S02]  /*2abd0*/  STL.64 [R1+0xa28], R48 ;  /* 0x000a283001007387 */ /* 0x0003e40000100a00 */
[----:B-1----:R-:W-:-:S04]  /*2abe0*/  IMAD.WIDE R48, R46, 0x4, R124 ;  /* 0x000000042e307825 */ /* 0x002fc800078e027c */
[--C-:B------:R-:W-:Y:S01]  /*2abf0*/  IMAD.WIDE R46, R47, 0x4, R124.reuse ;  /* 0x000000042f2e7825 */ /* 0x100fe200078e027c */
[----:B------:R1:W-:Y:S04]  /*2ac00*/  STL.64 [R1+0xa18], R48 ;  /* 0x000a183001007387 */ /* 0x0003e80000100a00 */
[----:B-1----:R-:W2:Y:S04]  /*2ac10*/  LDL.LU.64 R48, [R1+0x4850] ;  /* 0x0048500001307983 */ /* 0x002ea80000300a00 */
        /* <DEDUP_REMOVED lines=16> */
[----:B---3--:R-:W-:-:S04]  /*2ad20*/  IMAD.WIDE R40, R10, 0x4, R124 ;  /* 0x000000040a287825 */ /* 0x008fc800078e027c */
[--C-:B------:R-:W-:Y:S01]  /*2ad30*/  IMAD.WIDE R10, R11, 0x4, R124.reuse ;  /* 0x000000040b0a7825 */ /* 0x100fe200078e027c */
[----:B------:R1:W-:Y:S04]  /*2ad40*/  STL.64 [R1+0x5f0], R40 ;  /* 0x0005f02801007387 */ /* 0x0003e80000100a00 */
[----:B-1----:R-:W3:Y:S04]  /*2ad50*/  LDL.LU.64 R40, [R1+0x4830] ;  /* 0x0048300001287983 */ /* 0x002ee80000300a00 */
[----:B------:R1:W-:Y:S02]  /*2ad60*/  STL.64 [R1+0x5e8], R10 ;  /* 0x0005e80a01007387 */ /* 0x0003e40000100a00 */
[----:B-1----:R-:W-:-:S04]  /*2ad70*/  IMAD.WIDE R10, R8, 0x4, R124 ;  /* 0x00000004080a7825 */ /* 0x002fc800078e027c */
[--C-:B------:R-:W-:Y:S01]  /*2ad80*/  IMAD.WIDE R8, R9, 0x4, R124.reuse ;  /* 0x0000000409087825 */ /* 0x100fe200078e027c */
[----:B------:R1:W-:Y:S03]  /*2ad90*/  STL.64 [R1+0x5d8], R10 ;  /* 0x0005d80a01007387 */ /* 0x0003e60000100a00 */
[--C-:B------:R-:W-:Y:S01]  /*2ada0*/  IMAD.WIDE R126, R127, 0x4, R124.reuse ;  /* 0x000000047f7e7825 */ /* 0x100fe200078e027c */
[----:B-1----:R-:W2:Y:S04]  /*2adb0*/  LDL.LU.64 R10, [R1+0x4828] ;  /* 0x00482800010a7983 */ /* 0x002ea80000300a00 */
[----:B------:R1:W-:Y:S02]  /*2adc0*/  STL.64 [R1+0x5d0], R8 ;  /* 0x0005d00801007387 */ /* 0x0003e40000100a00 */
[----:B-1----:R-:W-:-:S04]  /*2add0*/  IMAD.WIDE R8, R6, 0x4, R124 ;  /* 0x0000000406087825 */ /* 0x002fc800078e027c */
[--C-:B------:R-:W-:Y:S01]  /*2ade0*/  IMAD.WIDE R6, R7, 0x4, R124.reuse ;  /* 0x0000000407067825 */ /* 0x100fe200078e027c */
[----:B------:R1:W-:Y:S04]  /*2adf0*/  STL.64 [R1+0x5c8], R8 ;  /* 0x0005c80801007387 */ /* 0x0003e80000100a00 */
[----:B-1----:R-:W2:Y:S04]  /*2ae00*/  LDL.LU.64 R8, [R1+0x4820] ;  /* 0x0048200001087983 */ /* 0x002ea80000300a00 */
[----:B------:R1:W-:Y:S04]  /*2ae10*/  STL.64 [R1+0x5c0], R6 ;  /* 0x0005c00601007387 */ /* 0x0003e80000100a00 */
[----:B-1----:R-:W2:Y:S04]  /*2ae20*/  LDL.LU.64 R6, [R1+0x4818] ;  /* 0x0048180001067983 */ /* 0x002ea80000300a00 */
[----:B------:R1:W-:Y:S02]  /*2ae30*/  STL.64 [R1+0x440], R126 ;  /* 0x0004407e01007387 */ /* 0x0003e40000100a00 */
[----:B-1----:R-:W-:-:S02]  /*2ae40*/  IMAD.WIDE R126, R19, 0x4, R124 ;  /* 0x00000004137e7825 */ /* 0x002fc400078e027c */
[----:B------:R-:W2:Y:S04]  /*2ae50*/  LDL.LU R19, [R1+0x4814] ;  /* 0x0048140001137983 */ /* 0x000ea80000300800 */
[----:B------:R1:W-:Y:S02]  /*2ae60*/  STL.64 [R1+0x1158], R126 ;  /* 0x0011587e01007387 */ /* 0x0003e40000100a00 */
[--C-:B-1----:R-:W-:Y:S02]  /*2ae70*/  IMAD.WIDE R126, R22, 0x4, R124.reuse ;  /* 0x00000004167e7825 */ /* 0x102fe400078e027c */
[----:B------:R-:W2:Y:S04]  /*2ae80*/  LDL.LU R22, [R1+0x4810] ;  /* 0x0048100001167983 */ /* 0x000ea80000300800 */
        /* <DEDUP_REMOVED lines=26> */
[----:B------:R-:W3:Y:S04]  /*2b030*/  LDL.LU R35, [R1+0x47ec] ;  /* 0x0047ec0001237983 */ /* 0x000ee80000300800 */
[----:B------:R1:W-:Y:S02]  /*2b040*/  STL.64 [R1+0x1098], R126 ;  /* 0x0010987e01007387 */ /* 0x0003e40000100a00 */
[--C-:B-1----:R-:W-:Y:S02]  /*2b050*/  IMAD.WIDE R126, R36, 0x4, R124.reuse ;  /* 0x00000004247e7825 */ /* 0x102fe400078e027c */
[----:B------:R-:W3:Y:S04]  /*2b060*/  LDL.LU R36, [R1+0x47e8] ;  /* 0x0047e80001247983 */ /* 0x000ee80000300800 */
        /* <DEDUP_REMOVED lines=43> */
[----:B--2---:R-:W-:-:S02]  /*2b320*/  IMAD.WIDE R126, R50, 0x4, R124 ;  /* 0x00000004327e7825 */ /* 0x004fc400078e027c */
        /* <DEDUP_REMOVED lines=8> */
[--C-:B----4-:R-:W-:Y:S02]  /*2b3b0*/  IMAD.WIDE R126, R65, 0x4, R124.reuse ;  /* 0x00000004417e7825 */ /* 0x110fe400078e027c */
[----:B------:R-:W4:Y:S04]  /*2b3c0*/  LDL.LU R65, [R1+0x47a0] ;  /* 0x0047a00001417983 */ /* 0x000f280000300800 */
        /* <DEDUP_REMOVED lines=23> */
[----:B------:R-:W4:Y:S04]  /*2b540*/  LDL.LU R21, [R1+0x4780] ;  /* 0x0047800001157983 */ /* 0x000f280000300800 */
[----:B------:R1:W-:Y:S02]  /*2b550*/  STL.64 [R1+0xa48], R126 ;  /* 0x000a487e01007387 */ /* 0x0003e40000100a00 */
[----:B-1----:R-:W-:-:S02]  /*2b560*/  IMAD.WIDE R126, R28, 0x4, R124 ;  /* 0x000000041c7e7825 */ /* 0x002fc400078e027c */
[----:B------:R-:W4:Y:S04]  /*2b570*/  LDL.LU R28, [R1+0x477c] ;  /* 0x00477c00011c7983 */ /* 0x000f280000300800 */
[----:B------:R3:W-:Y:S02]  /*2b580*/  STL.64 [R1+0xa20], R126 ;  /* 0x000a207e01007387 */ /* 0x0007e40000100a00 */
[--C-:B---3--:R-:W-:Y:S02]  /*2b590*/  IMAD.WIDE R126, R40, 0x4, R124.reuse ;  /* 0x00000004287e7825 */ /* 0x108fe400078e027c */
        /* <DEDUP_REMOVED lines=17> */
[----:B-1----:R-:W-:-:S05]  /*2b6b0*/  IMAD.WIDE R126, R13, 0x4, R124 ;  /* 0x000000040d7e7825 */ /* 0x002fca00078e027c */
[----:B------:R1:W-:Y:S02]  /*2b6c0*/  STL.64 [R1+0x9d8], R126 ;  /* 0x0009d87e01007387 */ /* 0x0003e40000100a00 */
[----:B-1----:R-:W-:-:S04]  /*2b6d0*/  IMAD.WIDE R126, R10, 0x4, R124 ;  /* 0x000000040a7e7825 */ /* 0x002fc800078e027c */
[--C-:B------:R-:W-:Y:S01]  /*2b6e0*/  IMAD.WIDE R10, R11, 0x4, R124.reuse ;  /* 0x000000040b0a7825 */ /* 0x100fe200078e027c */
[----:B------:R1:W-:Y:S04]  /*2b6f0*/  STL.64 [R1+0x9d0], R126 ;  /* 0x0009d07e01007387 */ /* 0x0003e80000100a00 */
[----:B------:R1:W-:Y:S02]  /*2b700*/  STL.64 [R1+0x9c8], R10 ;  /* 0x0009c80a01007387 */ /* 0x0003e40000100a00 */
[----:B-1----:R-:W-:-:S04]  /*2b710*/  IMAD.WIDE R126, R8, 0x4, R124 ;  /* 0x00000004087e7825 */ /* 0x002fc800078e027c */
[--C-:B------:R-:W-:Y:S01]  /*2b720*/  IMAD.WIDE R10, R9, 0x4, R124.reuse ;  /* 0x00000004090a7825 */ /* 0x100fe200078e027c */
[----:B------:R-:W-:Y:S03]  /*2b730*/  STL.64 [R1+0x9c0], R126 ;  /* 0x0009c07e01007387 */ /* 0x000fe60000100a00 */
        /* <DEDUP_REMOVED lines=34> */
[----:B------:R2:W-:Y:S01]  /*2b960*/  STL.64 [R1+0x618], R6 ;  /* 0x0006180601007387 */ /* 0x0005e20000100a00 */
[----:B-1----:R-:W-:-:S04]  /*2b970*/  IMAD.WIDE R10, R39, 0x4, R124 ;  /* 0x00000004270a7825 */ /* 0x002fc800078e027c */
[--C-:B--2---:R-:W-:Y:S01]  /*2b980*/  IMAD.WIDE R8, R50, 0x4, R124.reuse ;  /* 0x0000000432087825 */ /* 0x104fe200078e027c */
[----:B------:R1:W-:Y:S03]  /*2b990*/  STL.64 [R1+0x610], R10 ;  /* 0x0006100a01007387 */ /* 0x0003e60000100a00 */
[--C-:B------:R-:W-:Y:S01]  /*2b9a0*/  IMAD.WIDE R6, R51, 0x4, R124.reuse ;  /* 0x0000000433067825 */ /* 0x100fe200078e027c */
[----:B-1----:R-:W2:Y:S04]  /*2b9b0*/  LDL.LU R10, [R1+0x180] ;  /* 0x00018000010a7983 */ /* 0x002ea80000300800 */
[----:B------:R1:W-:Y:S04]  /*2b9c0*/  STL.64 [R1+0x5e0], R8 ;  /* 0x0005e00801007387 */ /* 0x0003e80000100a00 */
[----:B------:R-:W2:Y:S04]  /*2b9d0*/  LDL.LU R11, [R1+0x150] ;  /* 0x00015000010b7983 */ /* 0x000ea80000300800 */
[----:B------:R4:W-:Y:S04]  /*2b9e0*/  STL.64 [R1+0x5b8], R6 ;  /* 0x0005b80601007387 */ /* 0x0009e80000100a00 */
[----:B-1----:R-:W2:Y:S04]  /*2b9f0*/  LDL.LU R8, [R1+0x14c] ;  /* 0x00014c0001087983 */ /* 0x002ea80000300800 */
[----:B------:R-:W2:Y:S04]  /*2ba00*/  LDL.LU R9, [R1+0x148] ;  /* 0x0001480001097983 */ /* 0x000ea80000300800 */
[----:B----4-:R-:W4:Y:S04]  /*2ba10*/  LDL.LU R6, [R1+0x144] ;  /* 0x0001440001067983 */ /* 0x010f280000300800 */
        /* <DEDUP_REMOVED lines=12> */
[----:B------:R-:W-:-:S03]  /*2bae0*/  IMAD.WIDE R12, R12, 0x4, R124 ;  /* 0x000000040c0c7825 */ /* 0x000fc600078e027c */
[----:B------:R-:W2:Y:S04]  /*2baf0*/  LDL.LU R35, [R1+0x1c] ;  /* 0x00001c0001237983 */ /* 0x000ea80000300800 */
[----:B------:R-:W2:Y:S04]  /*2bb00*/  LDL.LU R36, [R1+0x18] ;  /* 0x0000180001247983 */ /* 0x000ea80000300800 */
[----:B------:R-:W2:Y:S04]  /*2bb10*/  LDL.LU R37, [R1+0x14] ;  /* 0x0000140001257983 */ /* 0x000ea80000300800 */
[----:B------:R-:W2:Y:S04]  /*2bb20*/  LDL.LU R38, [R1+0x10] ;  /* 0x0000100001267983 */ /* 0x000ea80000300800 */
[----:B------:R-:W2:Y:S04]  /*2bb30*/  LDL.LU R39, [R1+0xc] ;  /* 0x00000c0001277983 */ /* 0x000ea80000300800 */
[----:B------:R-:W2:Y:S04]  /*2bb40*/  LDL.LU R50, [R1+0x8] ;  /* 0x0000080001327983 */ /* 0x000ea80000300800 */
[----:B------:R-:W2:Y:S04]  /*2bb50*/  LDL.LU R51, [R1+0x4] ;  /* 0x0000040001337983 */ /* 0x000ea80000300800 */
[----:B------:R-:W2:Y:S04]  /*2bb60*/  LDL.LU R127, [R1] ;  /* 0x00000000017f7983 */ /* 0x000ea80000300800 */
[----:B------:R1:W-:Y:S04]  /*2bb70*/  STL.64 [R1+0x5b0], R12 ;  /* 0x0005b00c01007387 */ /* 0x0003e80000100a00 */
[----:B-1----:R-:W2:Y:S02]  /*2bb80*/  LDL.LU R13, [R1+0x4760] ;  /* 0x00476000010d7983 */ /* 0x002ea40000300800 */
[----:B--2---:R-:W-:-:S05]  /*2bb90*/  IMAD.WIDE R12, R13, 0x4, R124 ;  /* 0x000000040d0c7825 */ /* 0x004fca00078e027c */
        /* <DEDUP_REMOVED lines=23> */
[----:B----4-:R-:W-:-:S04]  /*2bd10*/  IMAD.WIDE R8, R6, 0x4, R124 ;  /* 0x0000000406087825 */ /* 0x010fc800078e027c */
        /* <DEDUP_REMOVED lines=48> */
[----:B------:R1:W-:Y:S04]  /*2c020*/  STL.64 [R1+0x180], R50 ;  /* 0x0001803201007387 */ /* 0x0003e80000100a00 */
[----:B-1----:R-:W2:Y:S01]  /*2c030*/  LDL.LU.64 R50, [R1+0x46e8] ;  /* 0x0046e80001327983 */ /* 0x002ea20000300a00 */
[----:B------:R-:W-:-:S05]  /*2c040*/  IMAD.WIDE R126, R127, 0x4, R124 ;  /* 0x000000047f7e7825 */ /* 0x000fca00078e027c */
[----:B------:R3:W-:Y:S02]  /*2c050*/  STL.64 [R1+0xd0], R126 ;  /* 0x0000d07e01007387 */ /* 0x0007e40000100a00 */
[----:B---3--:R-:W-:-:S05]  /*2c060*/  IMAD.WIDE R126, R252, 0x4, R124 ;  /* 0x00000004fc7e7825 */ /* 0x008fca00078e027c */
[----:B------:R1:W-:Y:S02]  /*2c070*/  STL.64 [R1+0x188], R126 ;  /* 0x0001887e01007387 */ /* 0x0003e40000100a00 */
[----:B-1----:R-:W-:-:S05]  /*2c080*/  IMAD.WIDE R126, R52, 0x4, R124 ;  /* 0x00000004347e7825 */ /* 0x002fca00078e027c */
[----:B------:R2:W-:Y:S02]  /*2c090*/  STL.64 [R1+0xc8], R126 ;  /* 0x0000c87e01007387 */ /* 0x0005e40000100a00 */
[----:B--2---:R-:W-:-:S04]  /*2c0a0*/  IMAD.WIDE R126, R51, 0x4, R124 ;  /* 0x00000004337e7825 */ /* 0x004fc800078e027c */
[--C-:B------:R-:W-:Y:S01]  /*2c0b0*/  IMAD.WIDE R50, R50, 0x4, R124.reuse ;  /* 0x0000000432327825 */ /* 0x100fe200078e027c */
[----:B------:R1:W-:Y:S04]  /*2c0c0*/  STL.64 [R1+0x190], R126 ;  /* 0x0001907e01007387 */ /* 0x0003e80000100a00 */
[----:B------:R2:W-:Y:S01]  /*2c0d0*/  STL.64 [R1+0xc0], R50 ;  /* 0x0000c03201007387 */ /* 0x0005e20000100a00 */
[----:B-1----:R-:W-:-:S04]  /*2c0e0*/  IMAD.WIDE R126, R48, 0x4, R124 ;  /* 0x00000004307e7825 */ /* 0x002fc800078e027c */
[--C-:B--2---:R-:W-:Y:S01]  /*2c0f0*/  IMAD.WIDE R50, R45, 0x4, R124.reuse ;  /* 0x000000042d327825 */ /* 0x104fe200078e027c */
[----:B------:R1:W-:Y:S04]  /*2c100*/  STL.64 [R1+0x198], R126 ;  /* 0x0001987e01007387 */ /* 0x0003e80000100a00 */
[----:B------:R2:W-:Y:S01]  /*2c110*/  STL.64 [R1+0xb8], R50 ;  /* 0x0000b83201007387 */ /* 0x0005e20000100a00 */
[----:B-1----:R-:W-:-:S04]  /*2c120*/  IMAD.WIDE R126, R42, 0x4, R124 ;  /* 0x000000042a7e7825 */ /* 0x002fc800078e027c */
[--C-:B--2---:R-:W-:Y:S01]  /*2c130*/  IMAD.WIDE R50, R40, 0x4, R124.reuse ;  /* 0x0000000428327825 */ /* 0x104fe200078e027c */
[----:B------:R1:W-:Y:S04]  /*2c140*/  STL.64 [R1+0x1a8], R126 ;  /* 0x0001a87e01007387 */ /* 0x0003e80000100a00 */
[----:B------:R2:W-:Y:S01]  /*2c150*/  STL.64 [R1+0xb0], R50 ;  /* 0x0000b03201007387 */ /* 0x0005e20000100a00 */
[----:B-1----:R-:W-:-:S04]  /*2c160*/  IMAD.WIDE R126, R39, 0x4, R124 ;  /* 0x00000004277e7825 */ /* 0x002fc800078e027c */
[--C-:B------:R-:W-:Y:S01]  /*2c170*/  IMAD.WIDE R38, R38, 0x4, R124.reuse ;  /* 0x0000000426267825 */ /* 0x100fe200078e027c */
[----:B------:R-:W-:Y:S03]  /*2c180*/  STL.64 [R1+0x1b0], R126 ;  /* 0x0001b07e01007387 */ /* 0x000fe60000100a00 */
[--C-:B--2---:R-:W-:Y:S01]  /*2c190*/  IMAD.WIDE R50, R37, 0x4, R124.reuse ;  /* 0x0000000425327825 */ /* 0x104fe200078e027c */
[----:B------:R1:W-:Y:S03]  /*2c1a0*/  STL.64 [R1+0xa8], R38 ;  /* 0x0000a82601007387 */ /* 0x0003e60000100a00 */
[--C-:B------:R-:W-:Y:S01]  /*2c1b0*/  IMAD.WIDE R36, R36, 0x4, R124.reuse ;  /* 0x0000000424247825 */ /* 0x100fe200078e027c */
[----:B------:R-:W-:Y:S04]  /*2c1c0*/  STL.64 [R1+0x1b8], R50 ;  /* 0x0001b83201007387 */ /* 0x000fe80000100a00 */
        /* <DEDUP_REMOVED lines=11> */
[----:B------:R1:W-:Y:S03]  /*2c280*/  STL.64 [R1+0x1d0], R34 ;  /* 0x0001d02201007387 */ /* 0x0003e60000100a00 */
[--C-:B--2---:R-:W-:Y:S01]  /*2c290*/  IMAD.WIDE R32, R28, 0x4, R124.reuse ;  /* 0x000000041c207825 */ /* 0x104fe200078e027c */
[----:B------:R2:W-:Y:S04]  /*2c2a0*/  STL.64 [R1+0x88], R30 ;  /* 0x0000881e01007387 */ /* 0x0005e80000100a00 */
[----:B------:R3:W-:Y:S01]  /*2c2b0*/  STL.64 [R1+0x1d8], R32 ;  /* 0x0001d82001007387 */ /* 0x0007e20000100a00 */
[----:B-1----:R-:W-:-:S04]  /*2c2c0*/  IMAD.WIDE R34, R25, 0x4, R124 ;  /* 0x0000000419227825 */ /* 0x002fc800078e027c */
[--C-:B--2---:R-:W-:Y:S01]  /*2c2d0*/  IMAD.WIDE R30, R24, 0x4, R124.reuse ;  /* 0x00000004181e7825 */ /* 0x104fe200078e027c */
[----:B------:R-:W-:Y:S03]  /*2c2e0*/  STL.64 [R1+0x80], R34 ;  /* 0x0000802201007387 */ /* 0x000fe60000100a00 */
[--C-:B---3--:R-:W-:Y:S01]  /*2c2f0*/  IMAD.WIDE R32, R23, 0x4, R124.reuse ;  /* 0x0000000417207825 */ /* 0x108fe200078e027c */
[----:B------:R1:W-:Y:S03]  /*2c300*/  STL.64 [R1+0x1e0], R30 ;  /* 0x0001e01e01007387 */ /* 0x0003e60000100a00 */
[--C-:B------:R-:W-:Y:S01]  /*2c310*/  IMAD.WIDE R24, R22, 0x4, R124.reuse ;  /* 0x0000000416187825 */ /* 0x100fe200078e027c */
[----:B------:R-:W-:Y:S03]  /*2c320*/  STL.64 [R1+0x78], R32 ;  /* 0x0000782001007387 */ /* 0x000fe60000100a00 */
[--C-:B------:R-:W-:Y:S01]  /*2c330*/  IMAD.WIDE R22, R19, 0x4, R124.reuse ;  /* 0x0000000413167825 */ /* 0x100fe200078e027c */
[----:B------:R2:W-:Y:S03]  /*2c340*/  STL.64 [R1+0x1f0], R24 ;  /* 0x0001f01801007387 */ /* 0x0005e60000100a00 */
[----:B-1----:R-:W-:-:S05]  /*2c350*/  IMAD.WIDE R30, R21, 0x4, R124 ;  /* 0x00000004151e7825 */ /* 0x002fca00078e027c */
[----:B------:R-:W-:Y:S01]  /*2c360*/  STL.64 [R1+0x70], R30 ;  /* 0x0000701e01007387 */ /* 0x000fe20000100a00 */
[----:B--2---:R-:W-:-:S03]  /*2c370*/  IMAD.WIDE R24, R18, 0x4, R124 ;  /* 0x0000000412187825 */ /* 0x004fc600078e027c */
[----:B------:R1:W-:Y:S01]  /*2c380*/  STL.64 [R1+0x1f8], R22 ;  /* 0x0001f81601007387 */ /* 0x0003e20000100a00 */
[----:B------:R-:W-:-:S03]  /*2c390*/  IMAD.WIDE R18, R5, 0x4, R124 ;  /* 0x0000000405127825 */ /* 0x000fc600078e027c */
[----:B------:R2:W-:Y:S04]  /*2c3a0*/  STL.64 [R1+0x68], R24 ;  /* 0x0000681801007387 */ /* 0x0005e80000100a00 */
[----:B------:R3:W-:Y:S01]  /*2c3b0*/  STL.64 [R1+0x200], R18 ;  /* 0x0002001201007387 */ /* 0x0007e20000100a00 */
[----:B-1----:R-:W-:-:S04]  /*2c3c0*/  IMAD.WIDE R22, R3, 0x4, R124 ;  /* 0x0000000403167825 */ /* 0x002fc800078e027c */
[--C-:B--2---:R-:W-:Y:S01]  /*2c3d0*/  IMAD.WIDE R24, R6, 0x4, R124.reuse ;  /* 0x0000000406187825 */ /* 0x104fe200078e027c */
[----:B------:R1:W-:Y:S03]  /*2c3e0*/  STL.64 [R1+0x60], R22 ;  /* 0x0000601601007387 */ /* 0x0003e60000100a00 */
[----:B---3--:R-:W-:-:S04]  /*2c3f0*/  IMAD.WIDE R18, R7, 0x4, R124 ;  /* 0x0000000407127825 */ /* 0x008fc800078e027c */
[--C-:B----4-:R-:W-:Y:S01]  /*2c400*/  IMAD.WIDE R6, R8, 0x4, R124.reuse ;  /* 0x0000000408067825 */ /* 0x110fe200078e027c */
[----:B-1----:R-:W2:Y:S04]  /*2c410*/  LDL.LU R22, [R1+0x22c] ;  /* 0x00022c0001167983 */ /* 0x002ea80000300800 */
[----:B------:R1:W-:Y:S04]  /*2c420*/  STL.64 [R1+0x208], R24 ;  /* 0x0002081801007387 */ /* 0x0003e80000100a00 */
[----:B------:R3:W-:Y:S04]  /*2c430*/  STL.64 [R1+0x58], R18 ;  /* 0x0000581201007387 */ /* 0x0007e80000100a00 */
[----:B------:R-:W4:Y:S04]  /*2c440*/  LDL.LU R23, [R1+0x51c] ;  /* 0x00051c0001177983 */ /* 0x000f280000300800 */
[----:B-1----:R-:W4:Y:S04]  /*2c450*/  LDL.LU R24, [R1+0x518] ;  /* 0x0005180001187983 */ /* 0x002f280000300800 */
        /* <DEDUP_REMOVED lines=23> */
[----:B---3--:R-:W-:-:S04]  /*2c5d0*/  IMAD.WIDE R18, R9, 0x4, R124 ;  /* 0x0000000409127825 */ /* 0x008fc800078e027c */
[--C-:B------:R-:W-:Y:S01]  /*2c5e0*/  IMAD.WIDE R8, R10, 0x4, R124.reuse ;  /* 0x000000040a087825 */ /* 0x100fe200078e027c */
[----:B------:R-:W-:Y:S03]  /*2c5f0*/  STL.64 [R1+0x50], R18 ;  /* 0x0000501201007387 */ /* 0x000fe60000100a00 */
[--C-:B-1----:R-:W-:Y:S01]  /*2c600*/  IMAD.WIDE R6, R11, 0x4, R124.reuse ;  /* 0x000000040b067825 */ /* 0x102fe200078e027c */
[----:B------:R1:W-:Y:S03]  /*2c610*/  STL.64 [R1+0x218], R8 ;  /* 0x0002180801007387 */ /* 0x0003e60000100a00 */
[--C-:B------:R-:W-:Y:S01]  /*2c620*/  IMAD.WIDE R10, R12, 0x4, R124.reuse ;  /* 0x000000040c0a7825 */ /* 0x100fe200078e027c */
[----:B------:R-:W-:Y:S04]  /*2c630*/  STL.64 [R1+0x48], R6 ;  /* 0x0000480601007387 */ /* 0x000fe80000100a00 */
[----:B------:R3:W-:Y:S01]  /*2c640*/  STL.64 [R1+0x220], R10 ;  /* 0x0002200a01007387 */ /* 0x0007e20000100a00 */
[----:B-1----:R-:W-:-:S02]  /*2c650*/  IMAD.WIDE R8, R13, 0x4, R124 ;  /* 0x000000040d087825 */ /* 0x002fc400078e027c */
[----:B------:R-:W1:Y:S03]  /*2c660*/  LDC R13, c[0x0][0x3a8] ;  /* 0x0000ea00ff0d7b82 */ /* 0x000e660000000800 */
[----:B------:R4:W-:Y:S01]  /*2c670*/  STL.64 [R1+0x40], R8 ;  /* 0x0000400801007387 */ /* 0x0009e20000100a00 */
[----:B---3--:R-:W-:-:S04]  /*2c680*/  IMAD.WIDE R10, R14, 0x4, R124 ;  /* 0x000000040e0a7825 */ /* 0x008fc800078e027c */
[----:B--2---:R-:W-:-:S05]  /*2c690*/  IMAD.WIDE R6, R22, 0x4, R124 ;  /* 0x0000000416067825 */ /* 0x004fca00078e027c */
[----:B------:R2:W-:Y:S04]  /*2c6a0*/  STL.64 [R1+0x228], R6 ;  /* 0x0002280601007387 */ /* 0x0005e80000100a00 */
[----:B------:R3:W-:Y:S01]  /*2c6b0*/  STL.64 [R1+0x38], R10 ;  /* 0x0000380a01007387 */ /* 0x0007e20000100a00 */
[----:B----4-:R-:W-:-:S04]  /*2c6c0*/  IMAD.WIDE R8, R23, 0x4, R124 ;  /* 0x0000000417087825 */ /* 0x010fc800078e027c */
[--C-:B--2---:R-:W-:Y:S01]  /*2c6d0*/  IMAD.WIDE R6, R24, 0x4, R124.reuse ;  /* 0x0000000418067825 */ /* 0x104fe200078e027c */
[----:B------:R2:W-:Y:S03]  /*2c6e0*/  STL.64 [R1+0x580], R8 ;  /* 0x0005800801007387 */ /* 0x0005e60000100a00 */
[--C-:B---3--:R-:W-:Y:S01]  /*2c6f0*/  IMAD.WIDE R10, R25, 0x4, R124.reuse ;  /* 0x00000004190a7825 */ /* 0x108fe200078e027c */
[----:B------:R3:W-:Y:S03]  /*2c700*/  STL.64 [R1+0x578], R6 ;  /* 0x0005780601007387 */ /* 0x0007e60000100a00 */
        /* <DEDUP_REMOVED lines=43> */
[----:B------:R-:W-:Y:S04]  /*2c9c0*/  STL.64 [R1+0x4c8], R10 ;  /* 0x0004c80a01007387 */ /* 0x000fe80000100a00 */
[----:B------:R-:W3:Y:S01]  /*2c9d0*/  LDL.LU R33, [R1+0x750] ;  /* 0x0007500001217983 */ /* 0x000ee20000300800 */
[----:B--2---:R-:W-:-:S03]  /*2c9e0*/  IMAD.WIDE R6, R67, 0x4, R124 ;  /* 0x0000000443067825 */ /* 0x004fc600078e027c */
[----:B------:R-:W-:Y:S04]  /*2c9f0*/  STL.64 [R1+0x4c0], R8 ;  /* 0x0004c00801007387 */ /* 0x000fe80000100a00 */
        /* <DEDUP_REMOVED lines=17> */
[----:B----4-:R-:W-:-:S05]  /*2cb10*/  IMAD.WIDE R6, R65, 0x4, R124 ;  /* 0x0000000441067825 */ /* 0x010fca00078e027c */
[----:B------:R4:W-:Y:S01]  /*2cb20*/  STL.64 [R1+0x4b0], R6 ;  /* 0x0004b00601007387 */ /* 0x0009e20000100a00 */
[--C-:B------:R-:W-:Y:S02]  /*2cb30*/  IMAD.WIDE R10, R60, 0x4, R124.reuse ;  /* 0x000000043c0a7825 */ /* 0x100fe400078e027c */
[----:B------:R-:W1:Y:S02]  /*2cb40*/  LDC R60, c[0x0][0x3a8] ;  /* 0x0000ea00ff3c7b82 */ /* 0x000e640000000800 */
[----:B------:R-:W-:-:S04]  /*2cb50*/  IMAD.WIDE R8, R57, 0x4, R124 ;  /* 0x0000000439087825 */ /* 0x000fc800078e027c */
[----:B----4-:R-:W-:-:S05]  /*2cb60*/  IMAD.WIDE R6, R62, 0x4, R124 ;  /* 0x000000043e067825 */ /* 0x010fca00078e027c */
[----:B------:R4:W-:Y:S04]  /*2cb70*/  STL.64 [R1+0x4a8], R6 ;  /* 0x0004a80601007387 */ /* 0x0009e80000100a00 */
[----:B------:R4:W-:Y:S04]  /*2cb80*/  STL.64 [R1+0x4a0], R10 ;  /* 0x0004a00a01007387 */ /* 0x0009e80000100a00 */
[----:B------:R4:W-:Y:S02]  /*2cb90*/  STL.64 [R1+0x498], R8 ;  /* 0x0004980801007387 */ /* 0x0009e40000100a00 */
[----:B----4-:R-:W-:-:S02]  /*2cba0*/  IMAD.WIDE R6, R56, 0x4, R124 ;  /* 0x0000000438067825 */ /* 0x010fc400078e027c */
[----:B------:R-:W4:Y:S02]  /*2cbb0*/  LDC R56, c[0x0][0x3a8] ;  /* 0x0000ea00ff387b82 */ /* 0x000f240000000800 */
[--C-:B------:R-:W-:Y:S01]  /*2cbc0*/  IMAD.WIDE R10, R55, 0x4, R124.reuse ;  /* 0x00000004370a7825 */ /* 0x100fe200078e027c */
[----:B------:R1:W-:Y:S03]  /*2cbd0*/  STL.64 [R1+0x490], R6 ;  /* 0x0004900601007387 */ /* 0x0003e60000100a00 */
[--C-:B------:R-:W-:Y:S01]  /*2cbe0*/  IMAD.WIDE R8, R54, 0x4, R124.reuse ;  /* 0x0000000436087825 */ /* 0x100fe200078e027c */
[----:B------:R1:W-:Y:S01]  /*2cbf0*/  STL.64 [R1+0x488], R10 ;  /* 0x0004880a01007387 */ /* 0x0003e20000100a00 */
[----:B------:R-:W2:Y:S03]  /*2cc00*/  LDC R54, c[0x0][0x3a8] ;  /* 0x0000ea00ff367b82 */ /* 0x000ea60000000800 */
[----:B------:R1:W-:Y:S02]  /*2cc10*/  STL.64 [R1+0x480], R8 ;  /* 0x0004800801007387 */ /* 0x0003e40000100a00 */
[----:B-1----:R-:W-:-:S04]  /*2cc20*/  IMAD.WIDE R6, R53, 0x4, R124 ;  /* 0x0000000435067825 */ /* 0x002fc800078e027c */
[--C-:B------:R-:W-:Y:S01]  /*2cc30*/  IMAD.WIDE R10, R17, 0x4, R124.reuse ;  /* 0x00000004110a7825 */ /* 0x100fe200078e027c */
[----:B------:R1:W-:Y:S01]  /*2cc40*/  STL.64 [R1+0x478], R6 ;  /* 0x0004780601007387 */ /* 0x0003e20000100a00 */
[----:B------:R-:W2:Y:S02]  /*2cc50*/  LDC R17, c[0x0][0x3a0] ;  /* 0x0000e800ff117b82 */ /* 0x000ea40000000800 */
[--C-:B------:R-:W-:Y:S01]  /*2cc60*/  IMAD.WIDE R8, R16, 0x4, R124.reuse ;  /* 0x0000000410087825 */ /* 0x100fe200078e027c */
[----:B------:R1:W-:Y:S04]  /*2cc70*/  STL.64 [R1+0x470], R10 ;  /* 0x0004700a01007387 */ /* 0x0003e80000100a00 */
[----:B------:R1:W-:Y:S01]  /*2cc80*/  STL.64 [R1+0x468], R8 ;  /* 0x0004680801007387 */ /* 0x0003e20000100a00 */
[----:B------:R-:W2:Y:S01]  /*2cc90*/  LDC R16, c[0x0][0x3a0] ;  /* 0x0000e800ff107b82 */ /* 0x000ea20000000800 */
[----:B-1----:R-:W-:-:S04]  /*2cca0*/  IMAD.WIDE R6, R20, 0x4, R124 ;  /* 0x0000000414067825 */ /* 0x002fc800078e027c */
[--C-:B------:R-:W-:Y:S01]  /*2ccb0*/  IMAD.WIDE R10, R26, 0x4, R124.reuse ;  /* 0x000000041a0a7825 */ /* 0x100fe200078e027c */
[----:B------:R1:W-:Y:S02]  /*2ccc0*/  STL.64 [R1+0x460], R6 ;  /* 0x0004600601007387 */ /* 0x0003e40000100a00 */
[----:B------:R-:W2:Y:S01]  /*2ccd0*/  LDC R20, c[0x0][0x3a0] ;  /* 0x0000e800ff147b82 */ /* 0x000ea20000000800 */
[--C-:B------:R-:W-:Y:S01]  /*2cce0*/  IMAD.WIDE R8, R27, 0x4, R124.reuse ;  /* 0x000000041b087825 */ /* 0x100fe200078e027c */
[----:B------:R3:W-:Y:S04]  /*2ccf0*/  STL.64 [R1+0x458], R10 ;  /* 0x0004580a01007387 */ /* 0x0007e80000100a00 */
[----:B------:R2:W-:Y:S01]  /*2cd00*/  STL.64 [R1+0x450], R8 ;  /* 0x0004500801007387 */ /* 0x0005e20000100a00 */
[----:B-1----:R-:W-:-:S05]  /*2cd10*/  IMAD.WIDE R6, R29, 0x4, R124 ;  /* 0x000000041d067825 */ /* 0x002fca00078e027c */
[----:B------:R1:W-:Y:S01]  /*2cd20*/  STL.64 [R1+0x448], R6 ;  /* 0x0004480601007387 */ /* 0x0003e20000100a00 */
[----:B---3--:R-:W-:-:S05]  /*2cd30*/  IMAD.WIDE R10, R33, 0x4, R124 ;  /* 0x00000004210a7825 */ /* 0x008fca00078e027c */
[----:B------:R3:W-:Y:S01]  /*2cd40*/  STL.64 [R1+0x750], R10 ;  /* 0x0007500a01007387 */ /* 0x0007e20000100a00 */
[----:B--2---:R-:W-:-:S05]  /*2cd50*/  IMAD.WIDE R8, R34, 0x4, R124 ;  /* 0x0000000422087825 */ /* 0x004fca00078e027c */
[----:B------:R2:W-:Y:S01]  /*2cd60*/  STL.64 [R1+0x958], R8 ;  /* 0x0009580801007387 */ /* 0x0005e20000100a00 */
[----:B-1----:R-:W-:-:S04]  /*2cd70*/  IMAD.WIDE R6, R35, 0x4, R124 ;  /* 0x0000000423067825 */ /* 0x002fc800078e027c */
[--C-:B---3--:R-:W-:Y:S01]  /*2cd80*/  IMAD.WIDE R10, R36, 0x4, R124.reuse ;  /* 0x00000004240a7825 */ /* 0x108fe200078e027c */
        /* <DEDUP_REMOVED lines=24> */
[----:B------:R1:W-:Y:S01]  /*2cf10*/  STL.64 [R1+0x8f0], R6 ;  /* 0x0008f00601007387 */ /* 0x0003e20000100a00 */
[----:B------:R-:W2:Y:S02]  /*2cf20*/  LDC R70, c[0x0][0x3a8] ;  /* 0x0000ea00ff467b82 */ /* 0x000ea40000000800 */
[--C-:B---3--:R-:W-:Y:S01]  /*2cf30*/  IMAD.WIDE R8, R126, 0x4, R124.reuse ;  /* 0x000000047e087825 */ /* 0x108fe200078e027c */
[----:B------:R3:W-:Y:S04]  /*2cf40*/  STL.64 [R1+0x8e8], R10 ;  /* 0x0008e80a01007387 */ /* 0x0007e80000100a00 */
[----:B------:R4:W-:Y:S01]  /*2cf50*/  STL.64 [R1+0x8e0], R8 ;  /* 0x0008e00801007387 */ /* 0x0009e20000100a00 */
[----:B-1----:R-:W-:-:S04]  /*2cf60*/  IMAD.WIDE R6, R127, 0x4, R124 ;  /* 0x000000047f067825 */ /* 0x002fc800078e027c */
[--C-:B---3--:R-:W-:Y:S01]  /*2cf70*/  IMAD.WIDE R10, R68, 0x4, R124.reuse ;  /* 0x00000004440a7825 */ /* 0x108fe200078e027c */
[----:B------:R1:W-:Y:S01]  /*2cf80*/  STL.64 [R1+0x8d8], R6 ;  /* 0x0008d80601007387 */ /* 0x0003e20000100a00 */
[----:B------:R-:W3:Y:S02]  /*2cf90*/  LDC R68, c[0x0][0x3a8] ;  /* 0x0000ea00ff447b82 */ /* 0x000ee40000000800 */
[--C-:B----4-:R-:W-:Y:S01]  /*2cfa0*/  IMAD.WIDE R8, R66, 0x4, R124.reuse ;  /* 0x0000000442087825 */ /* 0x110fe200078e027c */
[----:B------:R-:W-:Y:S04]  /*2cfb0*/  STL.64 [R1+0x8d0], R10 ;  /* 0x0008d00a01007387 */ /* 0x000fe80000100a00 */
[----:B------:R-:W4:Y:S01]  /*2cfc0*/  LDL.LU R23, [R1+0xc60] ;  /* 0x000c600001177983 */ /* 0x000f220000300800 */
[----:B-1----:R-:W-:-:S03]  /*2cfd0*/  IMAD.WIDE R6, R64, 0x4, R124 ;  /* 0x0000000440067825 */ /* 0x002fc600078e027c */
[----:B------:R-:W-:Y:S04]  /*2cfe0*/  STL.64 [R1+0x8c8], R8 ;  /* 0x0008c80801007387 */ /* 0x000fe80000100a00 */
[----:B------:R-:W2:Y:S04]  /*2cff0*/  LDL.LU R24, [R1+0xc70] ;  /* 0x000c700001187983 */ /* 0x000ea80000300800 */
[----:B------:R1:W-:Y:S04]  /*2d000*/  STL.64 [R1+0x8c0], R6 ;  /* 0x0008c00601007387 */ /* 0x0003e80000100a00 */
[----:B------:R-:W3:Y:S04]  /*2d010*/  LDL.LU R25, [R1+0xc80] ;  /* 0x000c800001197983 */ /* 0x000ee80000300800 */
[----:B------:R-:W3:Y:S04]  /*2d020*/  LDL.LU R28, [R1+0xc90] ;  /* 0x000c9000011c7983 */ /* 0x000ee80000300800 */
[----:B------:R-:W3:Y:S01]  /*2d030*/  LDL.LU R127, [R1+0xca0] ;  /* 0x000ca000017f7983 */ /* 0x000ee20000300800 */
[----:B-1----:R-:W-:-:S03]  /*2d040*/  IMAD.WIDE R6, R59, 0x4, R124 ;  /* 0x000000043b067825 */ /* 0x002fc600078e027c */
[----:B------:R-:W3:Y:S04]  /*2d050*/  LDL.LU R30, [R1+0xd14] ;  /* 0x000d1400011e7983 */ /* 0x000ee80000300800 */
[----:B------:R-:W3:Y:S04]  /*2d060*/  LDL.LU R31, [R1+0xd4c] ;  /* 0x000d4c00011f7983 */ /* 0x000ee80000300800 */
[----:B------:R1:W-:Y:S04]  /*2d070*/  STL.64 [R1+0x8b8], R6 ;  /* 0x0008b80601007387 */ /* 0x0003e80000100a00 */
[----:B------:R-:W3:Y:S04]  /*2d080*/  LDL.LU R32, [R1+0xd50] ;  /* 0x000d500001207983 */ /* 0x000ee80000300800 */
        /* <DEDUP_REMOVED lines=10> */
[----:B------:R-:W3:Y:S01]  /*2d130*/  LDL.LU R48, [R1+0xd78] ;  /* 0x000d780001307983 */ /* 0x000ee20000300800 */
[----:B-1----:R-:W-:-:S03]  /*2d140*/  IMAD.WIDE R6, R41, 0x4, R124 ;  /* 0x0000000429067825 */ /* 0x002fc600078e027c */
[----:B------:R-:W3:Y:S04]  /*2d150*/  LDL.LU R50, [R1+0xd7c] ;  /* 0x000d7c0001327983 */ /* 0x000ee80000300800 */
[----:B------:R-:W3:Y:S04]  /*2d160*/  LDL.LU R51, [R1+0xd3c] ;  /* 0x000d3c0001337983 */ /* 0x000ee80000300800 */
[----:B------:R-:W3:Y:S01]  /*2d170*/  LDL.LU R52, [R1+0xd40] ;  /* 0x000d400001347983 */ /* 0x000ee20000300800 */
[----:B------:R-:W-:-:S03]  /*2d180*/  IMAD.WIDE R10, R43, 0x4, R124 ;  /* 0x000000042b0a7825 */ /* 0x000fc600078e027c */
[----:B------:R1:W-:Y:S04]  /*2d190*/  STL.64 [R1+0x8b0], R6 ;  /* 0x0008b00601007387 */ /* 0x0003e80000100a00 */
[----:B------:R-:W3:Y:S01]  /*2d1a0*/  LDL.LU R252, [R1+0xd44] ;  /* 0x000d440001fc7983 */ /* 0x000ee20000300800 */
[--C-:B------:R-:W-:Y:S02]  /*2d1b0*/  IMAD.WIDE R8, R44, 0x4, R124.reuse ;  /* 0x000000042c087825 */ /* 0x100fe400078e027c */
[----:B------:R-:W2:Y:S01]  /*2d1c0*/  LDC R44, c[0x0][0x3a8] ;  /* 0x0000ea00ff2c7b82 */ /* 0x000ea20000000800 */
[----:B------:R1:W-:Y:S04]  /*2d1d0*/  STL.64 [R1+0x8a8], R10 ;  /* 0x0008a80a01007387 */ /* 0x0003e80000100a00 */
[----:B------:R-:W3:Y:S01]  /*2d1e0*/  LDL.LU R126, [R1+0xd48] ;  /* 0x000d4800017e7983 */ /* 0x000ee20000300800 */
[----:B-1----:R-:W-:-:S02]  /*2d1f0*/  IMAD.WIDE R6, R46, 0x4, R124 ;  /* 0x000000042e067825 */ /* 0x002fc400078e027c */
[----:B------:R-:W1:Y:S01]  /*2d200*/  LDC R46, c[0x0][0x3a8] ;  /* 0x0000ea00ff2e7b82 */ /* 0x000e620000000800 */
[----:B------:R1:W-:Y:S01]  /*2d210*/  STL.64 [R1+0x8a0], R8 ;  /* 0x0008a00801007387 */ /* 0x0003e20000100a00 */
[----:B------:R-:W-:-:S03]  /*2d220*/  IMAD.WIDE R10, R49, 0x4, R124 ;  /* 0x00000004310a7825 */ /* 0x000fc600078e027c */
[----:B------:R4:W-:Y:S01]  /*2d230*/  STL.64 [R1+0x898], R6 ;  /* 0x0008980601007387 */ /* 0x0009e20000100a00 */
[----:B-1----:R-:W-:-:S05]  /*2d240*/  IMAD.WIDE R8, R47, 0x4, R124 ;  /* 0x000000042f087825 */ /* 0x002fca00078e027c */
[----:B------:R2:W-:Y:S04]  /*2d250*/  STL.64 [R1+0x890], R8 ;  /* 0x0008900801007387 */ /* 0x0005e80000100a00 */
[----:B------:R3:W-:Y:S01]  /*2d260*/  STL.64 [R1+0x888], R10 ;  /* 0x0008880a01007387 */ /* 0x0007e20000100a00 */
[----:B----4-:R-:W-:-:S05]  /*2d270*/  IMAD.WIDE R6, R23, 0x4, R124 ;  /* 0x0000000417067825 */ /* 0x010fca00078e027c */
[----:B------:R-:W-:Y:S01]  /*2d280*/  STL.64 [R1+0xc60], R6 ;  /* 0x000c600601007387 */ /* 0x000fe20000100a00 */
[----:B--2---:R-:W-:-:S04]  /*2d290*/  IMAD.WIDE R8, R24, 0x4, R124 ;  /* 0x0000000418087825 */ /* 0x004fc800078e027c */
[--C-:B---3--:R-:W-:Y:S01]  /*2d2a0*/  IMAD.WIDE R10, R25, 0x4, R124.reuse ;  /* 0x00000004190a7825 */ /* 0x108fe200078e027c */
[----:B------:R1:W-:Y:S04]  /*2d2b0*/  STL.64 [R1+0xc70], R8 ;  /* 0x000c700801007387 */ /* 0x0003e80000100a00 */
[----:B------:R2:W-:Y:S01]  /*2d2c0*/  STL.64 [R1+0xc80], R10 ;  /* 0x000c800a01007387 */ /* 0x0005e20000100a00 */
[----:B-1----:R-:W-:-:S03]  /*2d2d0*/  IMAD.WIDE R8, R127, 0x4, R124 ;  /* 0x000000047f087825 */ /* 0x002fc600078e027c */
[----:B------:R-:W3:Y:S01]  /*2d2e0*/  LDL.LU R127, [R1+0xd2c] ;  /* 0x000d2c00017f7983 */ /* 0x000ee20000300800 */
[----:B------:R-:W-:-:S05]  /*2d2f0*/  IMAD.WIDE R6, R28, 0x4, R124 ;  /* 0x000000041c067825 */ /* 0x000fca00078e027c */
[----:B------:R1:W-:Y:S01]  /*2d300*/  STL.64 [R1+0xc90], R6 ;  /* 0x000c900601007387 */ /* 0x0003e20000100a00 */
[----:B--2---:R-:W-:-:S03]  /*2d310*/  IMAD.WIDE R10, R31, 0x4, R124 ;  /* 0x000000041f0a7825 */ /* 0x004fc600078e027c */
[----:B------:R2:W-:Y:S01]  /*2d320*/  STL.64 [R1+0xca0], R8 ;  /* 0x000ca00801007387 */ /* 0x0005e20000100a00 */
[----:B-1----:R-:W-:-:S04]  /*2d330*/  IMAD.WIDE R6, R30, 0x4, R124 ;  /* 0x000000041e067825 */ /* 0x002fc800078e027c */
[--C-:B--2---:R-:W-:Y:S01]  /*2d340*/  IMAD.WIDE R8, R32, 0x4, R124.reuse ;  /* 0x0000000420087825 */ /* 0x104fe200078e027c */
[----:B------:R1:W-:Y:S04]  /*2d350*/  STL.64 [R1+0xe18], R6 ;  /* 0x000e180601007387 */ /* 0x0003e80000100a00 */
[----:B------:R2:W-:Y:S04]  /*2d360*/  STL.64 [R1+0xe10], R10 ;  /* 0x000e100a01007387 */ /* 0x0005e80000100a00 */
[----:B------:R4:W-:Y:S01]  /*2d370*/  STL.64 [R1+0xe08], R8 ;  /* 0x000e080801007387 */ /* 0x0009e20000100a00 */
[----:B-1----:R-:W-:-:S04]  /*2d380*/  IMAD.WIDE R6, R33, 0x4, R124 ;  /* 0x0000000421067825 */ /* 0x002fc800078e027c */
[--C-:B--2---:R-:W-:Y:S01]  /*2d390*/  IMAD.WIDE R10, R34, 0x4, R124.reuse ;  /* 0x00000004220a7825 */ /* 0x104fe200078e027c */
[----:B------:R1:W-:Y:S03]  /*2d3a0*/  STL.64 [R1+0xe00], R6 ;  /* 0x000e000601007387 */ /* 0x0003e60000100a00 */
[--C-:B----4-:R-:W-:Y:S01]  /*2d3b0*/  IMAD.WIDE R8, R35, 0x4, R124.reuse ;  /* 0x0000000423087825 */ /* 0x110fe200078e027c */
        /* <DEDUP_REMOVED lines=20> */
[----:B-1----:R-:W-:-:S02]  /*2d500*/  IMAD.WIDE R6, R84, 0x4, R124 ;  /* 0x0000000454067825 */ /* 0x002fc400078e027c */
[----:B------:R-:W1:Y:S02]  /*2d510*/  LDC R84, c[0x0][0x3a8] ;  /* 0x0000ea00ff547b82 */ /* 0x000e640000000800 */
[--C-:B--2---:R-:W-:Y:S01]  /*2d520*/  IMAD.WIDE R10, R51, 0x4, R124.reuse ;  /* 0x00000004330a7825 */ /* 0x104fe200078e027c */
[----:B------:R2:W-:Y:S03]  /*2d530*/  STL.64 [R1+0xda0], R6 ;  /* 0x000da00601007387 */ /* 0x0005e60000100a00 */
[--C-:B----4-:R-:W-:Y:S01]  /*2d540*/  IMAD.WIDE R8, R52, 0x4, R124.reuse ;  /* 0x0000000434087825 */ /* 0x110fe200078e027c */
[----:B------:R-:W-:Y:S04]  /*2d550*/  STL.64 [R1+0xd98], R10 ;  /* 0x000d980a01007387 */ /* 0x000fe80000100a00 */
[----:B------:R-:W4:Y:S01]  /*2d560*/  LDL.LU R18, [R1+0xd30] ;  /* 0x000d300001127983 */ /* 0x000f220000300800 */
[----:B--2---:R-:W-:-:S03]  /*2d570*/  IMAD.WIDE R6, R252, 0x4, R124 ;  /* 0x00000004fc067825 */ /* 0x004fc600078e027c */
[----:B------:R-:W-:Y:S04]  /*2d580*/  STL.64 [R1+0xd90], R8 ;  /* 0x000d900801007387 */ /* 0x000fe80000100a00 */
[----:B------:R-:W2:Y:S04]  /*2d590*/  LDL.LU R19, [R1+0xd34] ;  /* 0x000d340001137983 */ /* 0x000ea80000300800 */
[----:B------:R1:W-:Y:S04]  /*2d5a0*/  STL.64 [R1+0xd88], R6 ;  /* 0x000d880601007387 */ /* 0x0003e80000100a00 */
[----:B------:R-:W2:Y:S04]  /*2d5b0*/  LDL.LU R21, [R1+0xd38] ;  /* 0x000d380001157983 */ /* 0x000ea80000300800 */
[----:B------:R-:W2:Y:S01]  /*2d5c0*/  LDL.LU R22, [R1+0xd18] ;  /* 0x000d180001167983 */ /* 0x000ea20000300800 */
[----:B-1----:R-:W-:-:S03]  /*2d5d0*/  IMAD.WIDE R6, R126, 0x4, R124 ;  /* 0x000000047e067825 */ /* 0x002fc600078e027c */
[----:B------:R-:W2:Y:S04]  /*2d5e0*/  LDL.LU R23, [R1+0xd1c] ;  /* 0x000d1c0001177983 */ /* 0x000ea80000300800 */
[----:B------:R3:W-:Y:S04]  /*2d5f0*/  STL.64 [R1+0xd80], R6 ;  /* 0x000d800601007387 */ /* 0x0007e80000100a00 */
[----:B------:R-:W2:Y:S04]  /*2d600*/  LDL.LU R24, [R1+0xd20] ;  /* 0x000d200001187983 */ /* 0x000ea80000300800 */
[----:B------:R-:W2:Y:S04]  /*2d610*/  LDL.LU R25, [R1+0xd24] ;  /* 0x000d240001197983 */ /* 0x000ea80000300800 */
[----:B------:R-:W2:Y:S01]  /*2d620*/  LDL.LU R28, [R1+0xd28] ;  /* 0x000d2800011c7983 */ /* 0x000ea20000300800 */
[----:B------:R-:W-:-:S03]  /*2d630*/  IMAD.WIDE R8, R83, 0x4, R124 ;  /* 0x0000000453087825 */ /* 0x000fc600078e027c */
[----:B------:R-:W2:Y:S04]  /*2d640*/  LDL.LU R30, [R1+0x1174] ;  /* 0x00117400011e7983 */ /* 0x000ea80000300800 */
[----:B------:R-:W2:Y:S04]  /*2d650*/  LDL.LU R31, [R1+0x1170] ;  /* 0x00117000011f7983 */ /* 0x000ea80000300800 */
[----:B------:R-:W-:Y:S04]  /*2d660*/  STL.64 [R1+0xd78], R8 ;  /* 0x000d780801007387 */ /* 0x000fe80000100a00 */
[----:B------:R-:W2:Y:S01]  /*2d670*/  LDL.LU R32, [R1+0x11a8] ;  /* 0x0011a80001207983 */ /* 0x000ea20000300800 */
[----:B---3--:R-:W-:-:S05]  /*2d680*/  IMAD.WIDE R6, R127, 0x4, R124 ;  /* 0x000000047f067825 */ /* 0x008fca00078e027c */
        /* <DEDUP_REMOVED lines=18> */
[----:B----4-:R-:W-:-:S05]  /*2d7b0*/  IMAD.WIDE R6, R18, 0x4, R124 ;  /* 0x0000000412067825 */ /* 0x010fca00078e027c */
[----:B------:R1:W-:Y:S01]  /*2d7c0*/  STL.64 [R1+0xd68], R6 ;  /* 0x000d680601007387 */ /* 0x0003e20000100a00 */
[----:B--2---:R-:W-:-:S05]  /*2d7d0*/  IMAD.WIDE R10, R19, 0x4, R124 ;  /* 0x00000004130a7825 */ /* 0x004fca00078e027c */
[----:B------:R2:W-:Y:S01]  /*2d7e0*/  STL.64 [R1+0xd60], R10 ;  /* 0x000d600a01007387 */ /* 0x0005e20000100a00 */
[----:B------:R-:W-:-:S04]  /*2d7f0*/  IMAD.WIDE R8, R21, 0x4, R124 ;  /* 0x0000000415087825 */ /* 0x000fc800078e027c */
[--C-:B-1----:R-:W-:Y:S01]  /*2d800*/  IMAD.WIDE R6, R58, 0x4, R124.reuse ;  /* 0x000000043a067825 */ /* 0x102fe200078e027c */
[----:B------:R1:W-:Y:S01]  /*2d810*/  STL.64 [R1+0xd58], R8 ;  /* 0x000d580801007387 */ /* 0x0003e20000100a00 */
[----:B------:R-:W4:Y:S02]  /*2d820*/  LDC R58, c[0x0][0x3a8] ;  /* 0x0000ea00ff3a7b82 */ /* 0x000f240000000800 */
[--C-:B--2---:R-:W-:Y:S01]  /*2d830*/  IMAD.WIDE R10, R22, 0x4, R124.reuse ;  /* 0x00000004160a7825 */ /* 0x104fe200078e027c */
[----:B------:R2:W-:Y:S04]  /*2d840*/  STL.64 [R1+0xd50], R6 ;  /* 0x000d500601007387 */ /* 0x0005e80000100a00 */
[----:B------:R2:W-:Y:S01]  /*2d850*/  STL.64 [R1+0xd48], R10 ;  /* 0x000d480a01007387 */ /* 0x0005e20000100a00 */
[----:B-1----:R-:W-:-:S04]  /*2d860*/  IMAD.WIDE R8, R23, 0x4, R124 ;  /* 0x0000000417087825 */ /* 0x002fc800078e027c */
[--C-:B--2---:R-:W-:Y:S01]  /*2d870*/  IMAD.WIDE R6, R24, 0x4, R124.reuse ;  /* 0x0000000418067825 */ /* 0x104fe200078e027c */
        /* <DEDUP_REMOVED lines=50> */
[----:B------:R2:W-:Y:S01]  /*2dba0*/  STL.64 [R1+0x1278], R6 ;  /* 0x0012780601007387 */ /* 0x0005e20000100a00 */
[----:B------:R-:W3:Y:S03]  /*2dbb0*/  LDC R248, c[0x0][0x3a0] ;  /* 0x0000e800fff87b82 */ /* 0x000ee60000000800 */
[----:B------:R4:W-:Y:S01]  /*2dbc0*/  STL.64 [R1+0x1270], R10 ;  /* 0x0012700a01007387 */ /* 0x0009e20000100a00 */
[----:B-1----:R-:W-:-:S04]  /*2dbd0*/  IMAD.WIDE R8, R105, 0x4, R124 ;  /* 0x0000000469087825 */ /* 0x002fc800078e027c */
[--C-:B--2---:R-:W-:Y:S01]  /*2dbe0*/  IMAD.WIDE R6, R102, 0x4, R124.reuse ;  /* 0x0000000466067825 */ /* 0x104fe200078e027c */
[----:B------:R1:W-:Y:S01]  /*2dbf0*/  STL.64 [R1+0x1268], R8 ;  /* 0x0012680801007387 */ /* 0x0003e20000100a00 */
[----:B------:R-:W2:Y:S02]  /*2dc00*/  LDC R102, c[0x0][0x3a8] ;  /* 0x0000ea00ff667b82 */ /* 0x000ea40000000800 */
[--C-:B----4-:R-:W-:Y:S01]  /*2dc10*/  IMAD.WIDE R10, R99, 0x4, R124.reuse ;  /* 0x00000004630a7825 */ /* 0x110fe200078e027c */
[----:B------:R4:W-:Y:S04]  /*2dc20*/  STL.64 [R1+0x1260], R6 ;  /* 0x0012600601007387 */ /* 0x0009e80000100a00 */
[----:B------:R4:W-:Y:S01]  /*2dc30*/  STL.64 [R1+0x1258], R10 ;  /* 0x0012580a01007387 */ /* 0x0009e20000100a00 */
[----:B-1----:R-:W-:-:S02]  /*2dc40*/  IMAD.WIDE R8, R98, 0x4, R124 ;  /* 0x0000000462087825 */ /* 0x002fc400078e027c */
[----:B------:R-:W1:Y:S02]  /*2dc50*/  LDC R98, c[0x0][0x3a8] ;  /* 0x0000ea00ff627b82 */ /* 0x000e640000000800 */
[--C-:B----4-:R-:W-:Y:S01]  /*2dc60*/  IMAD.WIDE R6, R97, 0x4, R124.reuse ;  /* 0x0000000461067825 */ /* 0x110fe200078e027c */
[----:B------:R4:W-:Y:S03]  /*2dc70*/  STL.64 [R1+0x1250], R8 ;  /* 0x0012500801007387 */ /* 0x0009e60000100a00 */
[--C-:B------:R-:W-:Y:S01]  /*2dc80*/  IMAD.WIDE R10, R96, 0x4, R124.reuse ;  /* 0x00000004600a7825 */ /* 0x100fe200078e027c */
[----:B------:R3:W-:Y:S01]  /*2dc90*/  STL.64 [R1+0x1248], R6 ;  /* 0x0012480601007387 */ /* 0x0007e20000100a00 */
[----:B------:R-:W1:Y:S03]  /*2dca0*/  LDC R96, c[0x0][0x3a8] ;  /* 0x0000ea00ff607b82 */ /* 0x000e660000000800 */
[----:B------:R-:W-:Y:S01]  /*2dcb0*/  STL.64 [R1+0x1240], R10 ;  /* 0x0012400a01007387 */ /* 0x000fe20000100a00 */
[----:B----4-:R-:W-:-:S03]  /*2dcc0*/  IMAD.WIDE R8, R95, 0x4, R124 ;  /* 0x000000045f087825 */ /* 0x010fc600078e027c */
[----:B------:R-:W4:Y:S01]  /*2dcd0*/  LDL.LU R39, [R1+0x14b8] ;  /* 0x0014b80001277983 */ /* 0x000f220000300800 */
[----:B---3--:R-:W-:-:S03]  /*2dce0*/  IMAD.WIDE R6, R94, 0x4, R124 ;  /* 0x000000045e067825 */ /* 0x008fc600078e027c */
[----:B------:R3:W-:Y:S01]  /*2dcf0*/  STL.64 [R1+0x1238], R8 ;  /* 0x0012380801007387 */ /* 0x0007e20000100a00 */
[----:B------:R-:W1:Y:S03]  /*2dd00*/  LDC R94, c[0x0][0x3a8] ;  /* 0x0000ea00ff5e7b82 */ /* 0x000e660000000800 */
        /* <DEDUP_REMOVED lines=11> */
[----:B---3--:R-:W-:-:S04]  /*2ddc0*/  IMAD.WIDE R8, R93, 0x4, R124 ;  /* 0x000000045d087825 */ /* 0x008fc800078e027c */
[--C-:B-1----:R-:W-:Y:S01]  /*2ddd0*/  IMAD.WIDE R6, R92, 0x4, R124.reuse ;  /* 0x000000045c067825 */ /* 0x102fe200078e027c */
[----:B------:R1:W-:Y:S01]  /*2dde0*/  STL.64 [R1+0x1228], R8 ;  /* 0x0012280801007387 */ /* 0x0003e20000100a00 */
[----:B------:R-:W3:Y:S02]  /*2ddf0*/  LDC R92, c[0x0][0x3a8] ;  /* 0x0000ea00ff5c7b82 */ /* 0x000ee40000000800 */
[--C-:B------:R-:W-:Y:S01]  /*2de00*/  IMAD.WIDE R10, R91, 0x4, R124.reuse ;  /* 0x000000045b0a7825 */ /* 0x100fe200078e027c */
[----:B------:R1:W-:Y:S04]  /*2de10*/  STL.64 [R1+0x1220], R6 ;  /* 0x0012200601007387 */ /* 0x0003e80000100a00 */
[----:B------:R1:W-:Y:S02]  /*2de20*/  STL.64 [R1+0x1218], R10 ;  /* 0x0012180a01007387 */ /* 0x0003e40000100a00 */
[----:B-1----:R-:W-:-:S02]  /*2de30*/  IMAD.WIDE R8, R90, 0x4, R124 ;  /* 0x000000045a087825 */ /* 0x002fc400078e027c */
[----:B------:R-:W1:Y:S02]  /*2de40*/  LDC R90, c[0x0][0x3a8] ;  /* 0x0000ea00ff5a7b82 */ /* 0x000e640000000800 */
[--C-:B------:R-:W-:Y:S01]  /*2de50*/  IMAD.WIDE R6, R89, 0x4, R124.reuse ;  /* 0x0000000459067825 */ /* 0x100fe200078e027c */
[----:B------:R3:W-:Y:S03]  /*2de60*/  STL.64 [R1+0x1210], R8 ;  /* 0x0012100801007387 */ /* 0x0007e60000100a00 */
[--C-:B------:R-:W-:Y:S01]  /*2de70*/  IMAD.WIDE R10, R88, 0x4, R124.reuse ;  /* 0x00000004580a7825 */ /* 0x100fe200078e027c */
[----:B------:R3:W-:Y:S01]  /*2de80*/  STL.64 [R1+0x1208], R6 ;  /* 0x0012080601007387 */ /* 0x0007e20000100a00 */
[----:B------:R-:W1:Y:S03]  /*2de90*/  LDC R88, c[0x0][0x3a8] ;  /* 0x0000ea00ff587b82 */ /* 0x000e660000000800 */
[----:B------:R3:W-:Y:S02]  /*2dea0*/  STL.64 [R1+0x1200], R10 ;  /* 0x0012000a01007387 */ /* 0x0007e40000100a00 */
[----:B---3--:R-:W-:-:S04]  /*2deb0*/  IMAD.WIDE R8, R87, 0x4, R124 ;  /* 0x0000000457087825 */ /* 0x008fc800078e027c */
[--C-:B------:R-:W-:Y:S01]  /*2dec0*/  IMAD.WIDE R6, R85, 0x4, R124.reuse ;  /* 0x0000000455067825 */ /* 0x100fe200078e027c */
[----:B------:R3:W-:Y:S03]  /*2ded0*/  STL.64 [R1+0x11f8], R8 ;  /* 0x0011f80801007387 */ /* 0x0007e60000100a00 */
[--C-:B------:R-:W-:Y:S01]  /*2dee0*/  IMAD.WIDE R10, R71, 0x4, R124.reuse ;  /* 0x00000004470a7825 */ /* 0x100fe200078e027c */
[----:B------:R3:W-:Y:S04]  /*2def0*/  STL.64 [R1+0x11f0], R6 ;  /* 0x0011f00601007387 */ /* 0x0007e80000100a00 */
[----:B------:R3:W-:Y:S02]  /*2df00*/  STL.64 [R1+0x11e8], R10 ;  /* 0x0011e80a01007387 */ /* 0x0007e40000100a00 */
[----:B---3--:R-:W-:-:S02]  /*2df10*/  IMAD.WIDE R8, R72, 0x4, R124 ;  /* 0x0000000448087825 */ /* 0x008fc400078e027c */
[----:B------:R-:W3:Y:S02]  /*2df20*/  LDC R72, c[0x0][0x3a8] ;  /* 0x0000ea00ff487b82 */ /* 0x000ee40000000800 */
        /* <DEDUP_REMOVED lines=20> */
[----:B------:R4:W-:Y:S01]  /*2e070*/  STL.64 [R1+0x1198], R10 ;  /* 0x0011980a01007387 */ /* 0x0009e20000100a00 */
[----:B---3--:R-:W-:-:S04]  /*2e080*/  IMAD.WIDE R8, R81, 0x4, R124 ;  /* 0x0000000451087825 */ /* 0x008fc800078e027c */
[--C-:B------:R-:W-:Y:S01]  /*2e090*/  IMAD.WIDE R6, R82, 0x4, R124.reuse ;  /* 0x0000000452067825 */ /* 0x100fe200078e027c */
[----:B------:R2:W-:Y:S01]  /*2e0a0*/  STL.64 [R1+0x1190], R8 ;  /* 0x0011900801007387 */ /* 0x0005e20000100a00 */
[----:B------:R-:W3:Y:S03]  /*2e0b0*/  LDC R82, c[0x0][0x3a8] ;  /* 0x0000ea00ff527b82 */ /* 0x000ee60000000800 */
[----:B------:R1:W-:Y:S01]  /*2e0c0*/  STL.64 [R1+0x1188], R6 ;  /* 0x0011880601007387 */ /* 0x0003e20000100a00 */
[----:B----4-:R-:W-:-:S05]  /*2e0d0*/  IMAD.WIDE R10, R39, 0x4, R124 ;  /* 0x00000004270a7825 */ /* 0x010fca00078e027c */
[----:B------:R4:W-:Y:S01]  /*2e0e0*/  STL.64 [R1+0x14b8], R10 ;  /* 0x0014b80a01007387 */ /* 0x0009e20000100a00 */
[----:B--2---:R-:W-:-:S05]  /*2e0f0*/  IMAD.WIDE R8, R40, 0x4, R124 ;  /* 0x0000000428087825 */ /* 0x004fca00078e027c */
[----:B------:R2:W-:Y:S01]  /*2e100*/  STL.64 [R1+0x14c8], R8 ;  /* 0x0014c80801007387 */ /* 0x0005e20000100a00 */
[----:B-1----:R-:W-:-:S04]  /*2e110*/  IMAD.WIDE R6, R42, 0x4, R124 ;  /* 0x000000042a067825 */ /* 0x002fc800078e027c */
[--C-:B----4-:R-:W-:Y:S01]  /*2e120*/  IMAD.WIDE R10, R45, 0x4, R124.reuse ;  /* 0x000000042d0a7825 */ /* 0x110fe200078e027c */
[----:B------:R1:W-:Y:S03]  /*2e130*/  STL.64 [R1+0x14f8], R6 ;  /* 0x0014f80601007387 */ /* 0x0003e60000100a00 */
[--C-:B--2---:R-:W-:Y:S01]  /*2e140*/  IMAD.WIDE R8, R48, 0x4, R124.reuse ;  /* 0x0000000430087825 */ /* 0x104fe200078e027c */
        /* <DEDUP_REMOVED lines=12> */
[----:B-1----:R-:W2:Y:S04]  /*2e210*/  LDL.LU R6, [R1+0x1610] ;  /* 0x0016100001067983 */ /* 0x002ea80000300800 */
[----:B------:R-:W-:Y:S04]  /*2e220*/  STL.64 [R1+0x15d0], R10 ;  /* 0x0015d00a01007387 */ /* 0x000fe80000100a00 */
[----:B------:R-:W4:Y:S04]  /*2e230*/  LDL.LU R3, [R1+0x1630] ;  /* 0x0016300001037983 */ /* 0x000f280000300800 */
        /* <DEDUP_REMOVED lines=30> */
[----:B--2---:R-:W-:-:S05]  /*2e420*/  IMAD.WIDE R8, R6, 0x4, R124 ;  /* 0x0000000406087825 */ /* 0x004fca00078e027c */
[----:B------:R1:W-:Y:S01]  /*2e430*/  STL.64 [R1+0x1610], R8 ;  /* 0x0016100801007387 */ /* 0x0003e20000100a00 */
[----:B----4-:R-:W-:-:S04]  /*2e440*/  IMAD.WIDE R6, R3, 0x4, R124 ;  /* 0x0000000403067825 */ /* 0x010fc800078e027c */
[--C-:B---3--:R-:W-:Y:S01]  /*2e450*/  IMAD.WIDE R10, R5, 0x4, R124.reuse ;  /* 0x00000004050a7825 */ /* 0x108fe200078e027c */
[----:B------:R2:W-:Y:S03]  /*2e460*/  STL.64 [R1+0x1630], R6 ;  /* 0x0016300601007387 */ /* 0x0005e60000100a00 */
[--C-:B-1----:R-:W-:Y:S01]  /*2e470*/  IMAD.WIDE R8, R18, 0x4, R124.reuse ;  /* 0x0000000412087825 */ /* 0x102fe200078e027c */
[----:B------:R1:W-:Y:S01]  /*2e480*/  STL.64 [R1+0x1658], R10 ;  /* 0x0016580a01007387 */ /* 0x0003e20000100a00 */
[----:B------:R-:W3:Y:S03]  /*2e490*/  LDC R18, c[0x0][0x3a0] ;  /* 0x0000e800ff127b82 */ /* 0x000ee60000000800 */
[----:B------:R4:W-:Y:S01]  /*2e4a0*/  STL.64 [R1+0x1670], R8 ;  /* 0x0016700801007387 */ /* 0x0009e20000100a00 */
[----:B--2---:R-:W-:-:S04]  /*2e4b0*/  IMAD.WIDE R6, R19, 0x4, R124 ;  /* 0x0000000413067825 */ /* 0x004fc800078e027c */
[----:B------:R-:W2:Y:S01]  /*2e4c0*/  LDC R19, c[0x0][0x3a0] ;  /* 0x0000e800ff137b82 */ /* 0x000ea20000000800 */
[--C-:B-1----:R-:W-:Y:S01]  /*2e4d0*/  IMAD.WIDE R10, R21, 0x4, R124.reuse ;  /* 0x00000004150a7825 */ /* 0x102fe200078e027c */
[----:B------:R1:W-:Y:S03]  /*2e4e0*/  STL.64 [R1+0x1688], R6 ;  /* 0x0016880601007387 */ /* 0x0003e60000100a00 */
[--C-:B----4-:R-:W-:Y:S01]  /*2e4f0*/  IMAD.WIDE R8, R22, 0x4, R124.reuse ;  /* 0x0000000416087825 */ /* 0x110fe200078e027c */
[----:B------:R4:W-:Y:S02]  /*2e500*/  STL.64 [R1+0x16d8], R10 ;  /* 0x0016d80a01007387 */ /* 0x0009e40000100a00 */
[----:B------:R-:W2:Y:S02]  /*2e510*/  LDC R21, c[0x0][0x3a0] ;  /* 0x0000e800ff157b82 */ /* 0x000ea40000000800 */
[----:B------:R4:W-:Y:S01]  /*2e520*/  STL.64 [R1+0x1700], R8 ;  /* 0x0017000801007387 */ /* 0x0009e20000100a00 */
[----:B-1----:R-:W-:-:S04]  /*2e530*/  IMAD.WIDE R6, R23, 0x4, R124 ;  /* 0x0000000417067825 */ /* 0x002fc800078e027c */
[--C-:B----4-:R-:W-:Y:S01]  /*2e540*/  IMAD.WIDE R10, R24, 0x4, R124.reuse ;  /* 0x00000004180a7825 */ /* 0x110fe200078e027c */
[----:B------:R1:W-:Y:S03]  /*2e550*/  STL.64 [R1+0x1718], R6 ;  /* 0x0017180601007387 */ /* 0x0003e60000100a00 */
[--C-:B------:R-:W-:Y:S01]  /*2e560*/  IMAD.WIDE R8, R25, 0x4, R124.reuse ;  /* 0x0000000419087825 */ /* 0x100fe200078e027c */
        /* <DEDUP_REMOVED lines=9> */
[----:B------:R2:W-:Y:S01]  /*2e600*/  STL.64 [R1+0x17e0], R8 ;  /* 0x0017e00801007387 */ /* 0x0005e20000100a00 */
[----:B----4-:R-:W-:-:S04]  /*2e610*/  IMAD.WIDE R6, R32, 0x4, R124 ;  /* 0x0000000420067825 */ /* 0x010fc800078e027c */
[----:B------:R-:W4:Y:S01]  /*2e620*/  LDC R32, c[0x0][0x3a8] ;  /* 0x0000ea00ff207b82 */ /* 0x000f220000000800 */
[--C-:B--2---:R-:W-:Y:S01]  /*2e630*/  IMAD.WIDE R10, R33, 0x4, R124.reuse ;  /* 0x00000004210a7825 */ /* 0x104fe200078e027c */
[----:B------:R2:W-:Y:S03]  /*2e640*/  STL.64 [R1+0x1800], R6 ;  /* 0x0018000601007387 */ /* 0x0005e60000100a00 */
[--C-:B------:R-:W-:Y:S01]  /*2e650*/  IMAD.WIDE R8, R34, 0x4, R124.reuse ;  /* 0x0000000422087825 */ /* 0x100fe200078e027c */
[----:B------:R2:W-:Y:S02]  /*2e660*/  STL.64 [R1+0x19c0], R10 ;  /* 0x0019c00a01007387 */ /* 0x0005e40000100a00 */
[----:B------:R-:W1:Y:S02]  /*2e670*/  LDC R34, c[0x0][0x3a8] ;  /* 0x0000ea00ff227b82 */ /* 0x000e640000000800 */
[----:B------:R2:W-:Y:S02]  /*2e680*/  STL.64 [R1+0x19b8], R8 ;  /* 0x0019b80801007387 */ /* 0x0005e40000100a00 */
[----:B--2---:R-:W-:-:S04]  /*2e690*/  IMAD.WIDE R6, R35, 0x4, R124 ;  /* 0x0000000423067825 */ /* 0x004fc800078e027c */
[--C-:B------:R-:W-:Y:S01]  /*2e6a0*/  IMAD.WIDE R10, R36, 0x4, R124.reuse ;  /* 0x00000004240a7825 */ /* 0x100fe200078e027c */
[----:B------:R2:W-:Y:S01]  /*2e6b0*/  STL.64 [R1+0x19b0], R6 ;  /* 0x0019b00601007387 */ /* 0x0005e20000100a00 */
[----:B------:R-:W1:Y:S02]  /*2e6c0*/  LDC R36, c[0x0][0x3a8] ;  /* 0x0000ea00ff247b82 */ /* 0x000e640000000800 */
[--C-:B------:R-:W-:Y:S01]  /*2e6d0*/  IMAD.WIDE R8, R37, 0x4, R124.reuse ;  /* 0x0000000425087825 */ /* 0x100fe200078e027c */
[----:B------:R2:W-:Y:S04]  /*2e6e0*/  STL.64 [R1+0x19a8], R10 ;  /* 0x0019a80a01007387 */ /* 0x0005e80000100a00 */
[----:B------:R2:W-:Y:S02]  /*2e6f0*/  STL.64 [R1+0x1998], R8 ;  /* 0x0019980801007387 */ /* 0x0005e40000100a00 */
[----:B--2---:R-:W-:-:S02]  /*2e700*/  IMAD.WIDE R6, R38, 0x4, R124 ;  /* 0x0000000426067825 */ /* 0x004fc400078e027c */
[----:B------:R-:W2:Y:S02]  /*2e710*/  LDC R38, c[0x0][0x3a8] ;  /* 0x0000ea00ff267b82 */ /* 0x000ea40000000800 */
[--C-:B------:R-:W-:Y:S01]  /*2e720*/  IMAD.WIDE R10, R39, 0x4, R124.reuse ;  /* 0x00000004270a7825 */ /* 0x100fe200078e027c */
[----:B------:R3:W-:Y:S03]  /*2e730*/  STL.64 [R1+0x1990], R6 ;  /* 0x0019900601007387 */ /* 0x0007e60000100a00 */
[--C-:B------:R-:W-:Y:S01]  /*2e740*/  IMAD.WIDE R8, R40, 0x4, R124.reuse ;  /* 0x0000000428087825 */ /* 0x100fe200078e027c */
[----:B------:R4:W-:Y:S01]  /*2e750*/  STL.64 [R1+0x1988], R10 ;  /* 0x0019880a01007387 */ /* 0x0009e20000100a00 */
[----:B------:R-:W1:Y:S03]  /*2e760*/  LDC R40, c[0x0][0x3a8] ;  /* 0x0000ea00ff287b82 */ /* 0x000e660000000800 */
[----:B------:R4:W-:Y:S01]  /*2e770*/  STL.64 [R1+0x1980], R8 ;  /* 0x0019800801007387 */ /* 0x0009e20000100a00 */
[----:B---3--:R-:W-:-:S04]  /*2e780*/  IMAD.WIDE R6, R42, 0x4, R124 ;  /* 0x000000042a067825 */ /* 0x008fc800078e027c */
[----:B------:R-:W3:Y:S01]  /*2e790*/  LDC R42, c[0x0][0x3a8] ;  /* 0x0000ea00ff2a7b82 */ /* 0x000ee20000000800 */
[--C-:B----4-:R-:W-:Y:S01]  /*2e7a0*/  IMAD.WIDE R10, R45, 0x4, R124.reuse ;  /* 0x000000042d0a7825 */ /* 0x110fe200078e027c */
[----:B------:R4:W-:Y:S03]  /*2e7b0*/  STL.64 [R1+0x1978], R6 ;  /* 0x0019780601007387 */ /* 0x0009e60000100a00 */
[--C-:B------:R-:W-:Y:S01]  /*2e7c0*/  IMAD.WIDE R8, R48, 0x4, R124.reuse ;  /* 0x0000000430087825 */ /* 0x100fe200078e027c */
[----:B------:R4:W-:Y:S02]  /*2e7d0*/  STL.64 [R1+0x1970], R10 ;  /* 0x0019700a01007387 */ /* 0x0009e40000100a00 */
[----:B------:R-:W1:Y:S02]  /*2e7e0*/  LDC R48, c[0x0][0x3a8] ;  /* 0x0000ea00ff307b82 */ /* 0x000e640000000800 */
[----:B------:R4:W-:Y:S02]  /*2e7f0*/  STL.64 [R1+0x1968], R8 ;  /* 0x0019680801007387 */ /* 0x0009e40000100a00 */
[----:B----4-:R-:W-:-:S04]  /*2e800*/  IMAD.WIDE R6, R50, 0x4, R124 ;  /* 0x0000000432067825 */ /* 0x010fc800078e027c */
[----:B------:R-:W4:Y:S01]  /*2e810*/  LDC R50, c[0x0][0x3a8] ;  /* 0x0000ea00ff327b82 */ /* 0x000f220000000800 */
[--C-:B------:R-:W-:Y:S01]  /*2e820*/  IMAD.WIDE R10, R51, 0x4, R124.reuse ;  /* 0x00000004330a7825 */ /* 0x100fe200078e027c */
[----:B------:R2:W-:Y:S03]  /*2e830*/  STL.64 [R1+0x1960], R6 ;  /* 0x0019600601007387 */ /* 0x0005e60000100a00 */
[--C-:B------:R-:W-:Y:S01]  /*2e840*/  IMAD.WIDE R8, R52, 0x4, R124.reuse ;  /* 0x0000000434087825 */ /* 0x100fe200078e027c */
[----:B------:R2:W-:Y:S02]  /*2e850*/  STL.64 [R1+0x1958], R10 ;  /* 0x0019580a01007387 */ /* 0x0005e40000100a00 */
[----:B------:R-:W1:Y:S02]  /*2e860*/  LDC R52, c[0x0][0x3a8] ;  /* 0x0000ea00ff347b82 */ /* 0x000e640000000800 */
[----:B------:R2:W-:Y:S02]  /*2e870*/  STL.64 [R1+0x1950], R8 ;  /* 0x0019500801007387 */ /* 0x0005e40000100a00 */
[----:B--2---:R-:W-:-:S04]  /*2e880*/  IMAD.WIDE R6, R252, 0x4, R124 ;  /* 0x00000004fc067825 */ /* 0x004fc800078e027c */
[----:B------:R-:W2:Y:S01]  /*2e890*/  LDC R252, c[0x0][0x3a0] ;  /* 0x0000e800fffc7b82 */ /* 0x000ea20000000800 */
[--C-:B------:R-:W-:Y:S01]  /*2e8a0*/  IMAD.WIDE R10, R126, 0x4, R124.reuse ;  /* 0x000000047e0a7825 */ /* 0x100fe200078e027c */
[----:B------:R3:W-:Y:S03]  /*2e8b0*/  STL.64 [R1+0x1948], R6 ;  /* 0x0019480601007387 */ /* 0x0007e60000100a00 */
[--C-:B------:R-:W-:Y:S01]  /*2e8c0*/  IMAD.WIDE R8, R127, 0x4, R124.reuse ;  /* 0x000000047f087825 */ /* 0x100fe200078e027c */
[----:B------:R3:W-:Y:S03]  /*2e8d0*/  STL.64 [R1+0x1940], R10 ;  /* 0x0019400a01007387 */ /* 0x0007e60000100a00 */
[--C-:B---3--:R-:W-:Y:S02]  /*2e8e0*/  IMAD.WIDE R6, R0, 0x4, R124.reuse ;  /* 0x0000000400067825 */ /* 0x108fe400078e027c */
[----:B------:R-:W3:Y:S02]  /*2e8f0*/  LDL.LU R0, [R1+0x46e0] ;  /* 0x0046e00001007983 */ /* 0x000ee40000300800 */
[----:B------:R-:W-:-:S02]  /*2e900*/  IMAD.WIDE R10, R145, 0x4, R124 ;  /* 0x00000004910a7825 */ /* 0x000fc400078e027c */
[----:B------:R4:W-:Y:S04]  /*2e910*/  STL.64 [R1+0x1938], R8 ;  /* 0x0019380801007387 */ /* 0x0009e80000100a00 */
[----:B------:R1:W-:Y:S01]  /*2e920*/  STL.64 [R1+0x1930], R6 ;  /* 0x0019300601007387 */ /* 0x0003e20000100a00 */
[--C-:B----4-:R-:W-:Y:S02]  /*2e930*/  IMAD.WIDE R8, R146, 0x4, R124.reuse ;  /* 0x0000000492087825 */ /* 0x110fe400078e027c */
[----:B------:R-:W4:Y:S02]  /*2e940*/  LDC R146, c[0x0][0x3a8] ;  /* 0x0000ea00ff927b82 */ /* 0x000f240000000800 */
[--C-:B-1----:R-:W-:Y:S01]  /*2e950*/  IMAD.WIDE R6, R144, 0x4, R124.reuse ;  /* 0x0000000490067825 */ /* 0x102fe200078e027c */
[----:B------:R1:W-:Y:S04]  /*2e960*/  STL.64 [R1+0x1920], R8 ;  /* 0x0019200801007387 */ /* 0x0003e80000100a00 */
[----:B------:R2:W-:Y:S01]  /*2e970*/  STL.64 [R1+0x1918], R10 ;  /* 0x0019180a01007387 */ /* 0x0005e20000100a00 */
[----:B------:R-:W-:Y:S01]  /*2e980*/  IMAD R60, R60, 0x5c, RZ ;  /* 0x0000005c3c3c7824 */ /* 0x000fe200078e02ff */
[----:B------:R-:W3:Y:S02]  /*2e990*/  LDC R144, c[0x0][0x3a8] ;  /* 0x0000ea00ff907b82 */ /* 0x000ee40000000800 */
[----:B------:R2:W-:Y:S01]  /*2e9a0*/  STL.64 [R1+0x1910], R6 ;  /* 0x0019100601007387 */ /* 0x0005e20000100a00 */
[----:B-1----:R-:W-:-:S04]  /*2e9b0*/  IMAD.WIDE R8, R143, 0x4, R124 ;  /* 0x000000048f087825 */ /* 0x002fc800078e027c */
[--C-:B--2---:R-:W-:Y:S01]  /*2e9c0*/  IMAD.WIDE R10, R117, 0x4, R124.reuse ;  /* 0x00000004750a7825 */ /* 0x104fe200078e027c */
[----:B------:R1:W-:Y:S03]  /*2e9d0*/  STL.64 [R1+0x18e8], R8 ;  /* 0x0018e80801007387 */ /* 0x0003e60000100a00 */
[--C-:B------:R-:W-:Y:S01]  /*2e9e0*/  IMAD.WIDE R6, R116, 0x4, R124.reuse ;  /* 0x0000000474067825 */ /* 0x100fe200078e027c */
[----:B------:R2:W-:Y:S01]  /*2e9f0*/  STL.64 [R1+0x18e0], R10 ;  /* 0x0018e00a01007387 */ /* 0x0005e20000100a00 */
[----:B------:R-:W3:Y:S03]  /*2ea00*/  LDC R116, c[0x0][0x3a8] ;  /* 0x0000ea00ff747b82 */ /* 0x000ee60000000800 */
[----:B------:R2:W-:Y:S01]  /*2ea10*/  STL.64 [R1+0x18d8], R6 ;  /* 0x0018d80601007387 */ /* 0x0005e20000100a00 */
[----:B-1----:R-:W-:-:S04]  /*2ea20*/  IMAD.WIDE R8, R115, 0x4, R124 ;  /* 0x0000000473087825 */ /* 0x002fc800078e027c */
[--C-:B--2---:R-:W-:Y:S01]  /*2ea30*/  IMAD.WIDE R10, R114, 0x4, R124.reuse ;  /* 0x00000004720a7825 */ /* 0x104fe200078e027c */
[----:B------:R1:W-:Y:S01]  /*2ea40*/  STL.64 [R1+0x18d0], R8 ;  /* 0x0018d00801007387 */ /* 0x0003e20000100a00 */
[----:B------:R-:W2:Y:S02]  /*2ea50*/  LDC R114, c[0x0][0x3a8] ;  /* 0x0000ea00ff727b82 */ /* 0x000ea40000000800 */
        /* <DEDUP_REMOVED lines=10> */
[----:B------:R4:W-:Y:S02]  /*2eb00*/  STL.64 [R1+0x1888], R6 ;  /* 0x0018880601007387 */ /* 0x0009e40000100a00 */
[----:B----4-:R-:W-:-:S04]  /*2eb10*/  IMAD.WIDE R8, R103, 0x4, R124 ;  /* 0x0000000467087825 */ /* 0x010fc800078e027c */
[--C-:B------:R-:W-:Y:S01]  /*2eb20*/  IMAD.WIDE R10, R104, 0x4, R124.reuse ;  /* 0x00000004680a7825 */ /* 0x100fe200078e027c */
[----:B------:R4:W-:Y:S01]  /*2eb30*/  STL.64 [R1+0x1880], R8 ;  /* 0x0018800801007387 */ /* 0x0009e20000100a00 */
[----:B------:R-:W1:Y:S02]  /*2eb40*/  LDC R104, c[0x0][0x3a8] ;  /* 0x0000ea00ff687b82 */ /* 0x000e640000000800 */
[--C-:B------:R-:W-:Y:S01]  /*2eb50*/  IMAD.WIDE R6, R106, 0x4, R124.reuse ;  /* 0x000000046a067825 */ /* 0x100fe200078e027c */
[----:B------:R2:W-:Y:S04]  /*2eb60*/  STL.64 [R1+0x1860], R10 ;  /* 0x0018600a01007387 */ /* 0x0005e80000100a00 */
[----:B------:R2:W-:Y:S01]  /*2eb70*/  STL.64 [R1+0x1858], R6 ;  /* 0x0018580601007387 */ /* 0x0005e20000100a00 */
[----:B------:R-:W-:Y:S01]  /*2eb80*/  IMAD R58, R58, 0x6c, RZ ;  /* 0x0000006c3a3a7824 */ /* 0x000fe200078e02ff */
[----:B------:R-:W1:Y:S01]  /*2eb90*/  LDC R106, c[0x0][0x3a8] ;  /* 0x0000ea00ff6a7b82 */ /* 0x000e620000000800 */
[----:B----4-:R-:W-:-:S04]  /*2eba0*/  IMAD.WIDE R8, R107, 0x4, R124 ;  /* 0x000000046b087825 */ /* 0x010fc800078e027c */
[--C-:B--2---:R-:W-:Y:S01]  /*2ebb0*/  IMAD.WIDE R10, R108, 0x4, R124.reuse ;  /* 0x000000046c0a7825 */ /* 0x104fe200078e027c */
[----:B------:R2:W-:Y:S02]  /*2ebc0*/  STL.64 [R1+0x1848], R8 ;  /* 0x0018480801007387 */ /* 0x0005e40000100a00 */
[----:B------:R-:W4:Y:S01]  /*2ebd0*/  LDC R108, c[0x0][0x3a8] ;  /* 0x0000ea00ff6c7b82 */ /* 0x000f220000000800 */
[--C-:B------:R-:W-:Y:S01]  /*2ebe0*/  IMAD.WIDE R6, R109, 0x4, R124.reuse ;  /* 0x000000046d067825 */ /* 0x100fe200078e027c */
[----:B------:R2:W-:Y:S04]  /*2ebf0*/  STL.64 [R1+0x1840], R10 ;  /* 0x0018400a01007387 */ /* 0x0005e80000100a00 */
[----:B------:R-:W-:Y:S01]  /*2ec00*/  STL.64 [R1+0x1838], R6 ;  /* 0x0018380601007387 */ /* 0x000fe20000100a00 */
[----:B--2---:R-:W-:-:S02]  /*2ec10*/  IMAD.WIDE R8, R110, 0x4, R124 ;  /* 0x000000046e087825 */ /* 0x004fc400078e027c */
[----:B------:R-:W2:Y:S02]  /*2ec20*/  LDC R110, c[0x0][0x3a8] ;  /* 0x0000ea00ff6e7b82 */ /* 0x000ea40000000800 */
[--C-:B------:R-:W-:Y:S01]  /*2ec30*/  IMAD.WIDE R10, R111, 0x4, R124.reuse ;  /* 0x000000046f0a7825 */ /* 0x100fe200078e027c */
[----:B------:R1:W-:Y:S04]  /*2ec40*/  STL.64 [R1+0x1830], R8 ;  /* 0x0018300801007387 */ /* 0x0003e80000100a00 */
[----:B------:R-:W-:Y:S01]  /*2ec50*/  STL.64 [R1+0x1820], R10 ;  /* 0x0018200a01007387 */ /* 0x000fe20000100a00 */
[----:B-1----:R-:W-:-:S03]  /*2ec60*/  IMAD.WIDE R8, R2, 0x4, R124 ;  /* 0x0000000402087825 */ /* 0x002fc600078e027c */
[----:B------:R-:W2:Y:S01]  /*2ec70*/  LDL.LU R2, [R1+0x46dc] ;  /* 0x0046dc0001027983 */ /* 0x000ea20000300800 */
[--C-:B------:R-:W-:Y:S02]  /*2ec80*/  IMAD.WIDE R6, R112, 0x4, R124.reuse ;  /* 0x0000000470067825 */ /* 0x100fe400078e027c */
[----:B------:R-:W1:Y:S03]  /*2ec90*/  LDC R112, c[0x0][0x3a8] ;  /* 0x0000ea00ff707b82 */ /* 0x000e660000000800 */
[----:B------:R4:W-:Y:S04]  /*2eca0*/  STL.64 [R1+0x1818], R6 ;  /* 0x0018180601007387 */ /* 0x0009e80000100a00 */
[----:B------:R4:W-:Y:S02]  /*2ecb0*/  STL.64 [R1+0x1b70], R8 ;  /* 0x001b700801007387 */ /* 0x0009e40000100a00 */
[----:B----4-:R-:W-:-:S04]  /*2ecc0*/  IMAD.WIDE R6, R4, 0x4, R124 ;  /* 0x0000000404067825 */ /* 0x010fc800078e027c */
[--C-:B------:R-:W-:Y:S01]  /*2ecd0*/  IMAD.WIDE R8, R165, 0x4, R124.reuse ;  /* 0x00000004a5087825 */ /* 0x100fe200078e027c */
[----:B------:R4:W-:Y:S01]  /*2ece0*/  STL.64 [R1+0x1ba0], R6 ;  /* 0x001ba00601007387 */ /* 0x0009e20000100a00 */
[----:B------:R-:W1:Y:S03]  /*2ecf0*/  LDC R165, c[0x0][0x3a0] ;  /* 0x0000e800ffa57b82 */ /* 0x000e660000000800 */
[----:B------:R4:W-:Y:S02]  /*2ed00*/  STL.64 [R1+0x1bd0], R8 ;  /* 0x001bd00801007387 */ /* 0x0009e40000100a00 */
[----:B----4-:R-:W-:-:S03]  /*2ed10*/  IMAD.WIDE R6, R168, 0x4, R124 ;  /* 0x00000004a8067825 */ /* 0x010fc600078e027c */
[----:B------:R-:W4:Y:S01]  /*2ed20*/  LDC R168, c[0x0][0x3a0] ;  /* 0x0000e800ffa87b82 */ /* 0x000f220000000800 */
[--C-:B------:R-:W-:Y:S01]  /*2ed30*/  IMAD.WIDE R8, R167, 0x4, R124.reuse ;  /* 0x00000004a7087825 */ /* 0x100fe200078e027c */
[----:B------:R1:W-:Y:S04]  /*2ed40*/  STL.64 [R1+0x1bf0], R6 ;  /* 0x001bf00601007387 */ /* 0x0003e80000100a00 */
[----:B------:R1:W-:Y:S01]  /*2ed50*/  STL.64 [R1+0x1c30], R8 ;  /* 0x001c300801007387 */ /* 0x0003e20000100a00 */
[--C-:B------:R-:W-:Y:S01]  /*2ed60*/  IMAD.WIDE R10, R141, 0x4, R124.reuse ;  /* 0x000000048d0a7825 */ /* 0x100fe200078e027c */
[----:B------:R-:W4:Y:S03]  /*2ed70*/  LDC R167, c[0x0][0x3a0] ;  /* 0x0000e800ffa77b82 */ /* 0x000f260000000800 */
[----:B-1----:R-:W-:-:S05]  /*2ed80*/  IMAD.WIDE R6, R169, 0x4, R124 ;  /* 0x00000004a9067825 */ /* 0x002fca00078e027c */
[----:B------:R-:W1:Y:S01]  /*2ed90*/  LDC R169, c[0x0][0x3a8] ;  /* 0x0000ea00ffa97b82 */ /* 0x000e620000000800 */
[--C-:B------:R-:W-:Y:S01]  /*2eda0*/  IMAD.WIDE R8, R166, 0x4, R124.reuse ;  /* 0x00000004a6087825 */ /* 0x100fe200078e027c */
[----:B------:R4:W-:Y:S04]  /*2edb0*/  STL.64 [R1+0x1c60], R6 ;  /* 0x001c600601007387 */ /* 0x0009e80000100a00 */
[----:B------:R4:W-:Y:S02]  /*2edc0*/  STL.64 [R1+0x1c78], R8 ;  /* 0x001c780801007387 */ /* 0x0009e40000100a00 */
[----:B------:R-:W1:Y:S01]  /*2edd0*/  LDC R166, c[0x0][0x3a8] ;  /* 0x0000ea00ffa67b82 */ /* 0x000e620000000800 */
[----:B----4-:R-:W-:-:S07]  /*2ede0*/  IMAD.WIDE R6, R15, 0x4, R124 ;  /* 0x000000040f067825 */ /* 0x010fce00078e027c */
[----:B------:R-:W4:Y:S01]  /*2edf0*/  LDC R15, c[0x0][0x3a8] ;  /* 0x0000ea00ff0f7b82 */ /* 0x000f220000000800 */
[--C-:B------:R-:W-:Y:S01]  /*2ee00*/  IMAD.WIDE R8, R140, 0x4, R124.reuse ;  /* 0x000000048c087825 */ /* 0x100fe200078e027c */
[----:B------:R1:W-:Y:S04]  /*2ee10*/  STL.64 [R1+0x1c90], R6 ;  /* 0x001c900601007387 */ /* 0x0003e80000100a00 */
[----:B------:R1:W-:Y:S01]  /*2ee20*/  STL.64 [R1+0x1cc0], R10 ;  /* 0x001cc00a01007387 */ /* 0x0003e20000100a00 */
[----:B------:R-:W-:Y:S01]  /*2ee30*/  VIADD R165, R165, 0xfffffffb ;  /* 0xfffffffba5a57836 */ /* 0x000fe20000000000 */
[----:B------:R-:W2:Y:S02]  /*2ee40*/  LDC R140, c[0x0][0x3a8] ;  /* 0x0000ea00ff8c7b82 */ /* 0x000ea40000000800 */
[----:B------:R1:W-:Y:S02]  /*2ee50*/  STL.64 [R1+0x1cf0], R8 ;  /* 0x001cf00801007387 */ /* 0x0003e40000100a00 */
[----:B-1----:R-:W-:-:S04]  /*2ee60*/  IMAD.WIDE R6, R139, 0x4, R124 ;  /* 0x000000048b067825 */ /* 0x002fc800078e027c */
[--C-:B------:R-:W-:Y:S01]  /*2ee70*/  IMAD.WIDE R10, R142, 0x4, R124.reuse ;  /* 0x000000048e0a7825 */ /* 0x100fe200078e027c */
[----:B------:R1:W-:Y:S01]  /*2ee80*/  STL.64 [R1+0x1d00], R6 ;  /* 0x001d000601007387 */ /* 0x0003e20000100a00 */
[----:B------:R-:W-:Y:S01]  /*2ee90*/  ISETP.GE.U32.AND P0, PT, R165, 0x7fffff7c, PT ;  /* 0x7fffff7ca500780c */ /* 0x000fe20003f06070 */
[----:B------:R-:W2:Y:S01]  /*2eea0*/  LDC R142, c[0x0][0x3a8] ;  /* 0x0000ea00ff8e7b82 */ /* 0x000ea20000000800 */
[--C-:B------:R-:W-:Y:S01]  /*2eeb0*/  IMAD.WIDE R8, R136, 0x4, R124.reuse ;  /* 0x0000000488087825 */ /* 0x100fe200078e027c */
[----:B------:R1:W-:Y:S04]  /*2eec0*/  STL.64 [R1+0x1d30], R10 ;  /* 0x001d300a01007387 */ /* 0x0003e80000100a00 */
[----:B------:R1:W-:Y:S01]  /*2eed0*/  STL.64 [R1+0x1d48], R8 ;  /* 0x001d480801007387 */ /* 0x0003e20000100a00 */
[----:B----4-:R-:W-:Y:S01]  /*2eee0*/  SHF.L.U32 R12, R15, 0x2, RZ ;  /* 0x000000020f0c7819 */ /* 0x010fe200000006ff */
[----:B------:R-:W-:Y:S01]  /*2eef0*/  VIADD R5, R168, 0xfffffff3 ;  /* 0xfffffff3a8057836 */ /* 0x000fe20000000000 */
[----:B------:R-:W4:Y:S01]  /*2ef00*/  LDC R136, c[0x0][0x3a8] ;  /* 0x0000ea00ff887b82 */ /* 0x000f220000000800 */
[----:B-1----:R-:W-:-:S04]  /*2ef10*/  IMAD.WIDE R6, R135, 0x4, R124 ;  /* 0x0000000487067825 */ /* 0x002fc800078e027c */
[--C-:B------:R-:W-:Y:S01]  /*2ef20*/  IMAD.WIDE R10, R134, 0x4, R124.reuse ;  /* 0x00000004860a7825 */ /* 0x100fe200078e027c */
[----:B------:R1:W-:Y:S02]  /*2ef30*/  STL.64 [R1+0x1d60], R6 ;  /* 0x001d600601007387 */ /* 0x0003e40000100a00 */
[----:B------:R-:W2:Y:S01]  /*2ef40*/  LDC R168, c[0x0][0x3a8] ;  /* 0x0000ea00ffa87b82 */ /* 0x000ea20000000800 */
[--C-:B------:R-:W-:Y:S01]  /*2ef50*/  IMAD.WIDE R8, R138, 0x4, R124.reuse ;  /* 0x000000048a087825 */ /* 0x100fe200078e027c */
[----:B------:R1:W-:Y:S04]  /*2ef60*/  STL.64 [R1+0x1d70], R10 ;  /* 0x001d700a01007387 */ /* 0x0003e80000100a00 */
[----:B------:R1:W-:Y:S01]  /*2ef70*/  STL.64 [R1+0x1da8], R8 ;  /* 0x001da80801007387 */ /* 0x0003e20000100a00 */
[----:B------:R-:W-:Y:S01]  /*2ef80*/  VIADD R3, R167, 0xfffffff7 ;  /* 0xfffffff7a7037836 */ /* 0x000fe20000000000 */
        /* <DEDUP_REMOVED lines=8> */
[----:B------:R-:W-:Y:S01]  /*2f010*/  IMAD R14, R15, 0xc, RZ ;  /* 0x0000000c0f0e7824 */ /* 0x000fe200078e02ff */
[----:B------:R-:W2:Y:S01]  /*2f020*/  LDC R246, c[0x0][0x3a0] ;  /* 0x0000e800fff67b82 */ /* 0x000ea20000000800 */
[----:B-1----:R-:W-:-:S04]  /*2f030*/  IMAD.WIDE R6, R238, 0x4, R124 ;  /* 0x00000004ee067825 */ /* 0x002fc800078e027c */
[--C-:B---3--:R-:W-:Y:S01]  /*2f040*/  IMAD.WIDE R10, R233, 0x4, R124.reuse ;  /* 0x00000004e90a7825 */ /* 0x108fe200078e027c */
[----:B------:R1:W-:Y:S02]  /*2f050*/  STL.64 [R1+0x1e40], R6 ;  /* 0x001e400601007387 */ /* 0x0003e40000100a00 */
[----:B------:R-:W3:Y:S01]  /*2f060*/  LDC R247, c[0x0][0x3a0] ;  /* 0x0000e800fff77b82 */ /* 0x000ee20000000800 */
[--C-:B------:R-:W-:Y:S01]  /*2f070*/  IMAD.WIDE R8, R232, 0x4, R124.reuse ;  /* 0x00000004e8087825 */ /* 0x100fe200078e027c */
[----:B------:R4:W-:Y:S04]  /*2f080*/  STL.64 [R1+0x1e80], R10 ;  /* 0x001e800a01007387 */ /* 0x0009e80000100a00 */
[----:B------:R4:W-:Y:S02]  /*2f090*/  STL.64 [R1+0x1e98], R8 ;  /* 0x001e980801007387 */ /* 0x0009e40000100a00 */
[----:B------:R-:W2:Y:S01]  /*2f0a0*/  LDC R232, c[0x0][0x3a8] ;  /* 0x0000ea00ffe87b82 */ /* 0x000ea20000000800 */
[----:B-1----:R-:W-:-:S04]  /*2f0b0*/  IMAD.WIDE R6, R227, 0x4, R124 ;  /* 0x00000004e3067825 */ /* 0x002fc800078e027c */
[--C-:B----4-:R-:W-:Y:S01]  /*2f0c0*/  IMAD.WIDE R10, R226, 0x4, R124.reuse ;  /* 0x00000004e20a7825 */ /* 0x110fe200078e027c */
[----:B------:R1:W-:Y:S02]  /*2f0d0*/  STL.64 [R1+0x1ec0], R6 ;  /* 0x001ec00601007387 */ /* 0x0003e40000100a00 */
[----:B------:R-:W4:Y:S01]  /*2f0e0*/  LDC R226, c[0x0][0x3a8] ;  /* 0x0000ea00ffe27b82 */ /* 0x000f220000000800 */
        /* <DEDUP_REMOVED lines=11> */
[----:B---3--:R-:W-:-:S03]  /*2f1a0*/  IMAD.WIDE R6, R210, 0x4, R124 ;  /* 0x00000004d2067825 */ /* 0x008fc600078e027c */
[----:B------:R-:W3:Y:S01]  /*2f1b0*/  LDC R210, c[0x0][0x3a8] ;  /* 0x0000ea00ffd27b82 */ /* 0x000ee20000000800 */
[--C-:B------:R-:W-:Y:S01]  /*2f1c0*/  IMAD.WIDE R10, R209, 0x4, R124.reuse ;  /* 0x00000004d10a7825 */ /* 0x100fe200078e027c */
        /* <DEDUP_REMOVED lines=10> */
[----:B------:R3:W-:Y:S04]  /*2f270*/  STL.64 [R1+0x20f8], R10 ;  /* 0x0020f80a01007387 */ /* 0x0007e80000100a00 */
[----:B------:R3:W-:Y:S02]  /*2f280*/  STL.64 [R1+0x20f0], R8 ;  /* 0x0020f00801007387 */ /* 0x0007e40000100a00 */
[----:B---3--:R-:W-:-:S04]  /*2f290*/  IMAD.WIDE R6, R243, 0x4, R124 ;  /* 0x00000004f3067825 */ /* 0x008fc800078e027c */
[--C-:B------:R-:W-:Y:S01]  /*2f2a0*/  IMAD.WIDE R10, R242, 0x4, R124.reuse ;  /* 0x00000004f20a7825 */ /* 0x100fe200078e027c */
[----:B------:R3:W-:Y:S01]  /*2f2b0*/  STL.64 [R1+0x20e8], R6 ;  /* 0x0020e80601007387 */ /* 0x0007e20000100a00 */
[----:B------:R-:W1:Y:S02]  /*2f2c0*/  LDC R242, c[0x0][0x3a8] ;  /* 0x0000ea00fff27b82 */ /* 0x000e640000000800 */
[--C-:B------:R-:W-:Y:S01]  /*2f2d0*/  IMAD.WIDE R8, R241, 0x4, R124.reuse ;  /* 0x00000004f1087825 */ /* 0x100fe200078e027c */
[----:B------:R3:W-:Y:S04]  /*2f2e0*/  STL.64 [R1+0x20d0], R10 ;  /* 0x0020d00a01007387 */ /* 0x0007e80000100a00 */
[----:B------:R3:W-:Y:S02]  /*2f2f0*/  STL.64 [R1+0x20c8], R8 ;  /* 0x0020c80801007387 */ /* 0x0007e40000100a00 */
[----:B---3--:R-:W-:-:S04]  /*2f300*/  IMAD.WIDE R6, R236, 0x4, R124 ;  /* 0x00000004ec067825 */ /* 0x008fc800078e027c */
        /* <DEDUP_REMOVED lines=13> */
[----:B------:R2:W-:Y:S01]  /*2f3e0*/  STL.64 [R1+0x2080], R8 ;  /* 0x0020800801007387 */ /* 0x0005e20000100a00 */
[----:B----4-:R-:W-:-:S05]  /*2f3f0*/  IMAD.WIDE R6, R224, 0x4, R124 ;  /* 0x00000004e0067825 */ /* 0x010fca00078e027c */
        /* <DEDUP_REMOVED lines=13> */
[----:B------:R3:W-:Y:S01]  /*2f4d0*/  STL.64 [R1+0x2050], R8 ;  /* 0x0020500801007387 */ /* 0x0007e20000100a00 */
[----:B--2---:R-:W-:-:S04]  /*2f4e0*/  IMAD.WIDE R6, R152, 0x4, R124 ;  /* 0x0000000498067825 */ /* 0x004fc800078e027c */
[----:B------:R-:W-:Y:S02]  /*2f4f0*/  IMAD R2, R2, UR77, RZ ;  /* 0x0000004d02027c24 */ /* 0x000fe4000f8e02ff */
[--C-:B---3--:R-:W-:Y:S01]  /*2f500*/  IMAD.WIDE R10, R151, 0x4, R124.reuse ;  /* 0x00000004970a7825 */ /* 0x108fe200078e027c */
[----:B------:R2:W-:Y:S01]  /*2f510*/  STL.64 [R1+0x2048], R6 ;  /* 0x0020480601007387 */ /* 0x0005e20000100a00 */
[----:B------:R-:W3:Y:S02]  /*2f520*/  LDC R152, c[0x0][0x3a8] ;  /* 0x0000ea00ff987b82 */ /* 0x000ee40000000800 */
[--C-:B------:R-:W-:Y:S01]  /*2f530*/  IMAD.WIDE R8, R148, 0x4, R124.reuse ;  /* 0x0000000494087825 */ /* 0x100fe200078e027c */
[----:B------:R4:W-:Y:S04]  /*2f540*/  STL.64 [R1+0x2040], R10 ;  /* 0x0020400a01007387 */ /* 0x0009e80000100a00 */
[----:B------:R4:W-:Y:S01]  /*2f550*/  STL.64 [R1+0x2038], R8 ;  /* 0x0020380801007387 */ /* 0x0009e20000100a00 */
[----:B------:R-:W-:Y:S01]  /*2f560*/  IMAD R232, R232, 0x90, RZ ;  /* 0x00000090e8e87824 */ /* 0x000fe200078e02ff */
[----:B------:R-:W1:Y:S01]  /*2f570*/  LDC R148, c[0x0][0x3a8] ;  /* 0x0000ea00ff947b82 */ /* 0x000e620000000800 */
[----:B--2---:R-:W-:-:S04]  /*2f580*/  IMAD.WIDE R6, R118, 0x4, R124 ;  /* 0x0000000476067825 */ /* 0x004fc800078e027c */
[--C-:B----4-:R-:W-:Y:S01]  /*2f590*/  IMAD.WIDE R10, R119, 0x4, R124.reuse ;  /* 0x00000004770a7825 */ /* 0x110fe200078e027c */
[----:B------:R2:W-:Y:S02]  /*2f5a0*/  STL.64 [R1+0x2030], R6 ;  /* 0x0020300601007387 */ /* 0x0005e40000100a00 */
[----:B------:R-:W4:Y:S01]  /*2f5b0*/  LDC R118, c[0x0][0x3a8] ;  /* 0x0000ea00ff767b82 */ /* 0x000f220000000800 */
[--C-:B------:R-:W-:Y:S01]  /*2f5c0*/  IMAD.WIDE R8, R120, 0x4, R124.reuse ;  /* 0x0000000478087825 */ /* 0x100fe200078e027c */
[----:B------:R2:W-:Y:S04]  /*2f5d0*/  STL.64 [R1+0x2010], R10 ;  /* 0x0020100a01007387 */ /* 0x0005e80000100a00 */
[----:B------:R2:W-:Y:S02]  /*2f5e0*/  STL.64 [R1+0x2008], R8 ;  /* 0x0020080801007387 */ /* 0x0005e40000100a00 */
[----:B--2---:R-:W-:-:S04]  /*2f5f0*/  IMAD.WIDE R6, R121, 0x4, R124 ;  /* 0x0000000479067825 */ /* 0x004fc800078e027c */
[--C-:B------:R-:W-:Y:S01]  /*2f600*/  IMAD.WIDE R10, R122, 0x4, R124.reuse ;  /* 0x000000047a0a7825 */ /* 0x100fe200078e027c */
[----:B------:R2:W-:Y:S03]  /*2f610*/  STL.64 [R1+0x2000], R6 ;  /* 0x0020000601007387 */ /* 0x0005e60000100a00 */
[--C-:B------:R-:W-:Y:S01]  /*2f620*/  IMAD.WIDE R8, R123, 0x4, R124.reuse ;  /* 0x000000047b087825 */ /* 0x100fe200078e027c */
[----:B------:R3:W-:Y:S04]  /*2f630*/  STL.64 [R1+0x1ff8], R10 ;  /* 0x001ff80a01007387 */ /* 0x0007e80000100a00 */
[----:B------:R1:W-:Y:S01]  /*2f640*/  STL.64 [R1+0x1ff0], R8 ;  /* 0x001ff00801007387 */ /* 0x0003e20000100a00 */
[--C-:B--2---:R-:W-:Y:S01]  /*2f650*/  IMAD.WIDE R6, R128, 0x4, R124.reuse ;  /* 0x0000000480067825 */ /* 0x104fe200078e027c */
[----:B------:R-:W2:Y:S01]  /*2f660*/  S2R R4, SR_TID.X ;  /* 0x0000000000047919 */ /* 0x000ea20000002100 */
[----:B------:R-:W2:Y:S02]  /*2f670*/  LDC R128, c[0x0][0x3a8] ;  /* 0x0000ea00ff807b82 */ /* 0x000ea40000000800 */
[--C-:B---3--:R-:W-:Y:S01]  /*2f680*/  IMAD.WIDE R10, R129, 0x4, R124.reuse ;  /* 0x00000004810a7825 */ /* 0x108fe200078e027c */
[----:B------:R3:W-:Y:S03]  /*2f690*/  STL.64 [R1+0x1fe8], R6 ;  /* 0x001fe80601007387 */ /* 0x0007e60000100a00 */
[--C-:B-1----:R-:W-:Y:S01]  /*2f6a0*/  IMAD.WIDE R8, R130, 0x4, R124.reuse ;  /* 0x0000000482087825 */ /* 0x102fe200078e027c */
[----:B------:R1:W-:Y:S01]  /*2f6b0*/  STL.64 [R1+0x1fe0], R10 ;  /* 0x001fe00a01007387 */ /* 0x0003e20000100a00 */
[----:B------:R-:W2:Y:S03]  /*2f6c0*/  LDC R130, c[0x0][0x3a8] ;  /* 0x0000ea00ff827b82 */ /* 0x000ea60000000800 */
[----:B------:R4:W-:Y:S01]  /*2f6d0*/  STL.64 [R1+0x1fd8], R8 ;  /* 0x001fd80801007387 */ /* 0x0009e20000100a00 */
[----:B---3--:R-:W-:-:S04]  /*2f6e0*/  IMAD.WIDE R6, R131, 0x4, R124 ;  /* 0x0000000483067825 */ /* 0x008fc800078e027c */
[--C-:B-1----:R-:W-:Y:S01]  /*2f6f0*/  IMAD.WIDE R10, R132, 0x4, R124.reuse ;  /* 0x00000004840a7825 */ /* 0x102fe200078e027c */
[----:B------:R1:W-:Y:S01]  /*2f700*/  STL.64 [R1+0x1fd0], R6 ;  /* 0x001fd00601007387 */ /* 0x0003e20000100a00 */
[----:B------:R-:W3:Y:S02]  /*2f710*/  LDC R132, c[0x0][0x3a8] ;  /* 0x0000ea00ff847b82 */ /* 0x000ee40000000800 */
        /* <DEDUP_REMOVED lines=18> */
[----:B------:R3:W-:Y:S01]  /*2f840*/  STL.64 [R1+0x2180], R8 ;  /* 0x0021800801007387 */ /* 0x0007e20000100a00 */
[----:B--2---:R-:W-:-:S05]  /*2f850*/  IMAD.WIDE R6, R206, 0x4, R124 ;  /* 0x00000004ce067825 */ /* 0x004fca00078e027c */
[----:B------:R-:W2:Y:S01]  /*2f860*/  LDC R206, c[0x0][0x3a8] ;  /* 0x0000ea00ffce7b82 */ /* 0x000ea20000000800 */
[--C-:B---3--:R-:W-:Y:S01]  /*2f870*/  IMAD.WIDE R10, R205, 0x4, R124.reuse ;  /* 0x00000004cd0a7825 */ /* 0x108fe200078e027c */
[----:B------:R3:W-:Y:S03]  /*2f880*/  STL.64 [R1+0x21b0], R6 ;  /* 0x0021b00601007387 */ /* 0x0007e60000100a00 */
[--C-:B------:R-:W-:Y:S01]  /*2f890*/  IMAD.WIDE R8, R203, 0x4, R124.reuse ;  /* 0x00000004cb087825 */ /* 0x100fe200078e027c */
[----:B------:R3:W-:Y:S04]  /*2f8a0*/  STL.64 [R1+0x21b8], R10 ;  /* 0x0021b80a01007387 */ /* 0x0007e80000100a00 */
[----:B------:R3:W-:Y:S02]  /*2f8b0*/  STL.64 [R1+0x21c0], R8 ;  /* 0x0021c00801007387 */ /* 0x0007e40000100a00 */
[----:B---3--:R-:W-:-:S04]  /*2f8c0*/  IMAD.WIDE R6, R249, 0x4, R124 ;  /* 0x00000004f9067825 */ /* 0x008fc800078e027c */
[----:B------:R-:W-:Y:S02]  /*2f8d0*/  IMAD R230, R230, 0xa0, RZ ;  /* 0x000000a0e6e67824 */ /* 0x000fe400078e02ff */
[--C-:B------:R-:W-:Y:S01]  /*2f8e0*/  IMAD.WIDE R10, R202, 0x4, R124.reuse ;  /* 0x00000004ca0a7825 */ /* 0x100fe200078e027c */
[----:B------:R3:W-:Y:S01]  /*2f8f0*/  STL.64 [R1+0x21c8], R6 ;  /* 0x0021c80601007387 */ /* 0x0007e20000100a00 */
[----:B------:R-:W1:Y:S02]  /*2f900*/  LDC R202, c[0x0][0x3a8] ;  /* 0x0000ea00ffca7b82 */ /* 0x000e640000000800 */
[----:B------:R-:W-:Y:S01]  /*2f910*/  IMAD.WIDE R8, R201, 0x4, R124 ;  /* 0x00000004c9087825 */ /* 0x000fe200078e027c */
[----:B------:R2:W-:Y:S04]  /*2f920*/  STL.64 [R1+0x21d8], R10 ;  /* 0x0021d80a01007387 */ /* 0x0005e80000100a00 */
[----:B------:R1:W-:Y:S01]  /*2f930*/  STL.64 [R1+0x21f0], R8 ;  /* 0x0021f00801007387 */ /* 0x0003e20000100a00 */
[----:B------:R-:W-:-:S02]  /*2f940*/  IMAD R126, R15, 0x28, RZ ;  /* 0x000000280f7e7824 */ /* 0x000fc400078e02ff */
[----:B------:R-:W-:Y:S02]  /*2f950*/  IMAD R228, R228, 0xb0, RZ ;  /* 0x000000b0e4e47824 */ /* 0x000fe400078e02ff */
[----:B------:R-:W-:Y:S02]  /*2f960*/  IMAD R226, R226, 0xc0, RZ ;  /* 0x000000c0e2e27824 */ /* 0x000fe400078e02ff */
[C---:B------:R-:W-:Y:S02]  /*2f970*/  IMAD R66, R15.reuse, 0x2c, RZ ;  /* 0x0000002c0f427824 */ /* 0x040fe400078e02ff */
[----:B------:R-:W-:Y:S02]  /*2f980*/  IMAD R224, R224, 0xd0, RZ ;  /* 0x000000d0e0e07824 */ /* 0x000fe400078e02ff */
[----:B------:R-:W-:Y:S02]  /*2f990*/  IMAD R220, R220, 0xf0, RZ ;  /* 0x000000f0dcdc7824 */ /* 0x000fe400078e02ff */
[----:B------:R-:W-:-:S02]  /*2f9a0*/  IMAD R64, R15, 0x3c, RZ ;  /* 0x0000003c0f407824 */ /* 0x000fc400078e02ff */
[----:B------:R-:W-:Y:S02]  /*2f9b0*/  IMAD R214, R214, 0x120, RZ ;  /* 0x00000120d6d67824 */ /* 0x000fe400078e02ff */
[C---:B------:R-:W-:Y:S02]  /*2f9c0*/  IMAD R122, R15.reuse, 0x48, RZ ;  /* 0x000000480f7a7824 */ /* 0x040fe400078e02ff */
[C---:B------:R-:W-:Y:S02]  /*2f9d0*/  IMAD R62, R15.reuse, 0x4c, RZ ;  /* 0x0000004c0f3e7824 */ /* 0x040fe400078e02ff */
[----:B------:R-:W-:Y:S02]  /*2f9e0*/  IMAD R210, R210, 0x140, RZ ;  /* 0x00000140d2d27824 */ /* 0x000fe400078e02ff */
[----:B------:R-:W-:Y:S02]  /*2f9f0*/  IMAD R208, R208, 0x150, RZ ;  /* 0x00000150d0d07824 */ /* 0x000fe400078e02ff */
[----:B------:R-:W-:-:S02]  /*2fa00*/  IMAD R120, R15, 0x58, RZ ;  /* 0x000000580f787824 */ /* 0x000fc400078e02ff */
[----:B------:R-:W-:Y:S02]  /*2fa10*/  IMAD R204, R204, 0x170, RZ ;  /* 0x00000170cccc7824 */ /* 0x000fe400078e02ff */
[----:B------:R-:W-:Y:S02]  /*2fa20*/  IMAD R118, R118, 0x68, RZ ;  /* 0x0000006876767824 */ /* 0x000fe400078e02ff */
[----:B------:R-:W-:Y:S02]  /*2fa30*/  IMAD R116, R116, 0x78, RZ ;  /* 0x0000007874747824 */ /* 0x000fe400078e02ff */
[----:B------:R-:W-:Y:S01]  /*2fa40*/  IMAD R56, R56, 0x7c, RZ ;  /* 0x0000007c38387824 */ /* 0x000fe200078e02ff */
[----:B------:R-:W-:Y:S01]  /*2fa50*/  LOP3.LUT R4, R4, 0x3f, RZ, 0xc0, !PT ;  /* 0x0000003f04047812 */ /* 0x000fe200078ec0ff */
[--C-:B---3--:R-:W-:Y:S01]  /*2fa60*/  IMAD.WIDE R6, R200, 0x4, R124.reuse ;  /* 0x00000004c8067825 */ /* 0x108fe200078e027c */
[----:B------:R-:W3:Y:S03]  /*2fa70*/  LDC R249, c[0x0][0x3a8] ;  /* 0x0000ea00fff97b82 */ /* 0x000ee60000000800 */
[--C-:B--2---:R-:W-:Y:S01]  /*2fa80*/  IMAD.WIDE R10, R199, 0x4, R124.reuse ;  /* 0x00000004c70a7825 */ /* 0x104fe200078e027c */
        /* <DEDUP_REMOVED lines=15> */
[----:B------:R1:W-:Y:S01]  /*2fb80*/  STL.64 [R1+0x22b0], R6 ;  /* 0x0022b00601007387 */ /* 0x0003e20000100a00 */
[----:B------:R-:W4:Y:S02]  /*2fb90*/  LDC R194, c[0x0][0x3a8] ;  /* 0x0000ea00ffc27b82 */ /* 0x000f240000000800 */
[--C-:B------:R-:W-:Y:S01]  /*2fba0*/  IMAD.WIDE R8, R193, 0x4, R124.reuse ;  /* 0x00000004c1087825 */ /* 0x100fe200078e027c */
[----:B------:R3:W-:Y:S04]  /*2fbb0*/  STL.64 [R1+0x22c0], R10 ;  /* 0x0022c00a01007387 */ /* 0x0007e80000100a00 */
[----:B------:R3:W-:Y:S01]  /*2fbc0*/  STL.64 [R1+0x22d0], R8 ;  /* 0x0022d00801007387 */ /* 0x0007e20000100a00 */
[----:B-1----:R-:W-:-:S02]  /*2fbd0*/  IMAD.WIDE R6, R192, 0x4, R124 ;  /* 0x00000004c0067825 */ /* 0x002fc400078e027c */
[----:B------:R-:W1:Y:S02]  /*2fbe0*/  LDC R192, c[0x0][0x3a8] ;  /* 0x0000ea00ffc07b82 */ /* 0x000e640000000800 */
[--C-:B---3--:R-:W-:Y:S01]  /*2fbf0*/  IMAD.WIDE R10, R190, 0x4, R124.reuse ;  /* 0x00000004be0a7825 */ /* 0x108fe200078e027c */
[----:B------:R3:W-:Y:S03]  /*2fc00*/  STL.64 [R1+0x22e0], R6 ;  /* 0x0022e00601007387 */ /* 0x0007e60000100a00 */
[--C-:B------:R-:W-:Y:S01]  /*2fc10*/  IMAD.WIDE R8, R191, 0x4, R124.reuse ;  /* 0x00000004bf087825 */ /* 0x100fe200078e027c */
[----:B------:R2:W-:Y:S01]  /*2fc20*/  STL.64 [R1+0x22f0], R10 ;  /* 0x0022f00a01007387 */ /* 0x0005e20000100a00 */
[----:B------:R-:W1:Y:S03]  /*2fc30*/  LDC R190, c[0x0][0x3a8] ;  /* 0x0000ea00ffbe7b82 */ /* 0x000e660000000800 */
[----:B------:R2:W-:Y:S01]  /*2fc40*/  STL.64 [R1+0x2430], R8 ;  /* 0x0024300801007387 */ /* 0x0005e20000100a00 */
[----:B---3--:R-:W-:-:S04]  /*2fc50*/  IMAD.WIDE R6, R189, 0x4, R124 ;  /* 0x00000004bd067825 */ /* 0x008fc800078e027c */
[--C-:B--2---:R-:W-:Y:S01]  /*2fc60*/  IMAD.WIDE R10, R188, 0x4, R124.reuse ;  /* 0x00000004bc0a7825 */ /* 0x104fe200078e027c */
[----:B------:R2:W-:Y:S01]  /*2fc70*/  STL.64 [R1+0x2440], R6 ;  /* 0x0024400601007387 */ /* 0x0005e20000100a00 */
[----:B------:R-:W3:Y:S02]  /*2fc80*/  LDC R188, c[0x0][0x3a8] ;  /* 0x0000ea00ffbc7b82 */ /* 0x000ee40000000800 */
[--C-:B------:R-:W-:Y:S01]  /*2fc90*/  IMAD.WIDE R8, R186, 0x4, R124.reuse ;  /* 0x00000004ba087825 */ /* 0x100fe200078e027c */
[----:B------:R4:W-:Y:S04]  /*2fca0*/  STL.64 [R1+0x2450], R10 ;  /* 0x0024500a01007387 */ /* 0x0009e80000100a00 */
[----:B------:R4:W-:Y:S01]  /*2fcb0*/  STL.64 [R1+0x2460], R8 ;  /* 0x0024600801007387 */ /* 0x0009e20000100a00 */
[----:B--2---:R-:W-:-:S04]  /*2fcc0*/  IMAD.WIDE R6, R187, 0x4, R124 ;  /* 0x00000004bb067825 */ /* 0x004fc800078e027c */
[--C-:B----4-:R-:W-:Y:S01]  /*2fcd0*/  IMAD.WIDE R10, R185, 0x4, R124.reuse ;  /* 0x00000004b90a7825 */ /* 0x110fe200078e027c */
[----:B------:R2:W-:Y:S03]  /*2fce0*/  STL.64 [R1+0x2478], R6 ;  /* 0x0024780601007387 */ /* 0x0005e60000100a00 */
[--C-:B------:R-:W-:Y:S01]  /*2fcf0*/  IMAD.WIDE R8, R184, 0x4, R124.reuse ;  /* 0x00000004b8087825 */ /* 0x100fe200078e027c */
[----:B------:R4:W-:Y:S04]  /*2fd00*/  STL.64 [R1+0x2480], R10 ;  /* 0x0024800a01007387 */ /* 0x0009e80000100a00 */
[----:B------:R1:W-:Y:S01]  /*2fd10*/  STL.64 [R1+0x2488], R8 ;  /* 0x0024880801007387 */ /* 0x0003e20000100a00 */
[----:B--2---:R-:W-:-:S04]  /*2fd20*/  IMAD.WIDE R6, R182, 0x4, R124 ;  /* 0x00000004b6067825 */ /* 0x004fc800078e027c */
[--C-:B----4-:R-:W-:Y:S01]  /*2fd30*/  IMAD.WIDE R10, R183, 0x4, R124.reuse ;  /* 0x00000004b70a7825 */ /* 0x110fe200078e027c */
[----:B------:R2:W-:Y:S03]  /*2fd40*/  STL.64 [R1+0x24c8], R6 ;  /* 0x0024c80601007387 */ /* 0x0005e60000100a00 */
[--C-:B-1----:R-:W-:Y:S01]  /*2fd50*/  IMAD.WIDE R8, R181, 0x4, R124.reuse ;  /* 0x00000004b5087825 */ /* 0x102fe200078e027c */
[----:B------:R1:W-:Y:S04]  /*2fd60*/  STL.64 [R1+0x25c0], R10 ;  /* 0x0025c00a01007387 */ /* 0x0003e80000100a00 */
[----:B------:R4:W-:Y:S01]  /*2fd70*/  STL.64 [R1+0x25b8], R8 ;  /* 0x0025b80801007387 */ /* 0x0009e20000100a00 */
[----:B--2---:R-:W-:-:S04]  /*2fd80*/  IMAD.WIDE R6, R180, 0x4, R124 ;  /* 0x00000004b4067825 */ /* 0x004fc800078e027c */
[--C-:B-1----:R-:W-:Y:S01]  /*2fd90*/  IMAD.WIDE R10, R178, 0x4, R124.reuse ;  /* 0x00000004b20a7825 */ /* 0x102fe200078e027c */
[----:B------:R1:W-:Y:S01]  /*2fda0*/  STL.64 [R1+0x25b0], R6 ;  /* 0x0025b00601007387 */ /* 0x0003e20000100a00 */
[----:B------:R-:W2:Y:S02]  /*2fdb0*/  LDC R178, c[0x0][0x3a8] ;  /* 0x0000ea00ffb27b82 */ /* 0x000ea40000000800 */
[--C-:B----4-:R-:W-:Y:S01]  /*2fdc0*/  IMAD.WIDE R8, R179, 0x4, R124.reuse ;  /* 0x00000004b3087825 */ /* 0x110fe200078e027c */
[----:B------:R4:W-:Y:S04]  /*2fdd0*/  STL.64 [R1+0x25a8], R10 ;  /* 0x0025a80a01007387 */ /* 0x0009e80000100a00 */
[----:B------:R3:W-:Y:S01]  /*2fde0*/  STL.64 [R1+0x25a0], R8 ;  /* 0x0025a00801007387 */ /* 0x0007e20000100a00 */
[----:B-1----:R-:W-:-:S04]  /*2fdf0*/  IMAD.WIDE R6, R177, 0x4, R124 ;  /* 0x00000004b1067825 */ /* 0x002fc800078e027c */
[--C-:B----4-:R-:W-:Y:S01]  /*2fe00*/  IMAD.WIDE R10, R176, 0x4, R124.reuse ;  /* 0x00000004b00a7825 */ /* 0x110fe200078e027c */
[----:B------:R1:W-:Y:S01]  /*2fe10*/  STL.64 [R1+0x2598], R6 ;  /* 0x0025980601007387 */ /* 0x0003e20000100a00 */
[----:B------:R-:W4:Y:S02]  /*2fe20*/  LDC R176, c[0x0][0x3a8] ;  /* 0x0000ea00ffb07b82 */ /* 0x000f240000000800 */
[----:B---3--:R-:W-:Y:S01]  /*2fe30*/  IMAD.WIDE R8, R174, 0x4, R124 ;  /* 0x00000004ae087825 */ /* 0x008fe200078e027c */
[----:B------:R3:W-:Y:S04]  /*2fe40*/  STL.64 [R1+0x2590], R10 ;  /* 0x0025900a01007387 */ /* 0x0007e80000100a00 */
[----:B------:R1:W-:Y:S01]  /*2fe50*/  STL.64 [R1+0x2588], R8 ;  /* 0x0025880801007387 */ /* 0x0003e20000100a00 */
[----:B------:R-:W-:-:S02]  /*2fe60*/  IMAD R186, R15, 0x24, RZ ;  /* 0x000000240fba7824 */ /* 0x000fc400078e02ff */
[----:B------:R-:W-:Y:S02]  /*2fe70*/  IMAD R222, R222, 0xe0, RZ ;  /* 0x000000e0dede7824 */ /* 0x000fe400078e02ff */
[----:B------:R-:W-:Y:S02]  /*2fe80*/  IMAD R216, R216, 0x110, RZ ;  /* 0x00000110d8d87824 */ /* 0x000fe400078e02ff */
[----:B------:R-:W-:Y:S02]  /*2fe90*/  IMAD R212, R212, 0x130, RZ ;  /* 0x00000130d4d47824 */ /* 0x000fe400078e02ff */
[----:B------:R-:W-:Y:S02]  /*2fea0*/  IMAD R206, R206, 0x160, RZ ;  /* 0x00000160cece7824 */ /* 0x000fe400078e02ff */
[----:B------:R-:W-:Y:S01]  /*2feb0*/  IMAD R202, R202, 0x180, RZ ;  /* 0x00000180caca7824 */ /* 0x000fe200078e02ff */
[----:B------:R-:W-:Y:S01]  /*2fec0*/  SHF.L.U32 R4, R4, 0x2, RZ ;  /* 0x0000000204047819 */ /* 0x000fe200000006ff */
[--C-:B-1----:R-:W-:Y:S01]  /*2fed0*/  IMAD.WIDE R6, R175, 0x4, R124.reuse ;  /* 0x00000004af067825 */ /* 0x102fe200078e027c */
[----:B------:R-:W1:Y:S03]  /*2fee0*/  LDC R174, c[0x0][0x3a8] ;  /* 0x0000ea00ffae7b82 */ /* 0x000e660000000800 */
[--C-:B---3--:R-:W-:Y:S01]  /*2fef0*/  IMAD.WIDE R10, R173, 0x4, R124.reuse ;  /* 0x00000004ad0a7825 */ /* 0x108fe200078e027c */
[----:B------:R3:W-:Y:S03]  /*2ff00*/  STL.64 [R1+0x2580], R6 ;  /* 0x0025800601007387 */ /* 0x0007e60000100a00 */
[--C-:B------:R-:W-:Y:S01]  /*2ff10*/  IMAD.WIDE R8, R172, 0x4, R124.reuse ;  /* 0x00000004ac087825 */ /* 0x100fe200078e027c */
[----:B------:R2:W-:Y:S01]  /*2ff20*/  STL.64 [R1+0x2578], R10 ;  /* 0x0025780a01007387 */ /* 0x0005e20000100a00 */
[----:B------:R-:W1:Y:S03]  /*2ff30*/  LDC R172, c[0x0][0x3a8] ;  /* 0x0000ea00ffac7b82 */ /* 0x000e660000000800 */
[----:B------:R4:W-:Y:S01]  /*2ff40*/  STL.64 [R1+0x2570], R8 ;  /* 0x0025700801007387 */ /* 0x0009e20000100a00 */
[----:B---3--:R-:W-:-:S04]  /*2ff50*/  IMAD.WIDE R6, R170, 0x4, R124 ;  /* 0x00000004aa067825 */ /* 0x008fc800078e027c */
[----:B------:R-:W3:Y:S01]  /*2ff60*/  LDC R170, c[0x0][0x3a8] ;  /* 0x0000ea00ffaa7b82 */ /* 0x000ee20000000800 */
[--C-:B--2---:R-:W-:Y:S01]  /*2ff70*/  IMAD.WIDE R10, R171, 0x4, R124.reuse ;  /* 0x00000004ab0a7825 */ /* 0x104fe200078e027c */
[----:B------:R2:W-:Y:S03]  /*2ff80*/  STL.64 [R1+0x2568], R6 ;  /* 0x0025680601007387 */ /* 0x0005e60000100a00 */
[--C-:B----4-:R-:W-:Y:S01]  /*2ff90*/  IMAD.WIDE R8, R164, 0x4, R124.reuse ;  /* 0x00000004a4087825 */ /* 0x110fe200078e027c */
[----:B------:R4:W-:Y:S02]  /*2ffa0*/  STL.64 [R1+0x2560], R10 ;  /* 0x0025600a01007387 */ /* 0x0009e40000100a00 */
[----:B------:R-:W1:Y:S02]  /*2ffb0*/  LDC R164, c[0x0][0x3a8] ;  /* 0x0000ea00ffa47b82 */ /* 0x000e640000000800 */
[----:B------:R4:W-:Y:S01]  /*2ffc0*/  STL.64 [R1+0x2558], R8 ;  /* 0x0025580801007387 */ /* 0x0009e20000100a00 */
[----:B--2---:R-:W-:-:S04]  /*2ffd0*/  IMAD.WIDE R6, R163, 0x4, R124 ;  /* 0x00000004a3067825 */ /* 0x004fc800078e027c */
[--C-:B----4-:R-:W-:Y:S01]  /*2ffe0*/  IMAD.WIDE R10, R162, 0x4, R124.reuse ;  /* 0x00000004a20a7825 */ /* 0x110fe200078e027c */
[----:B------:R2:W-:Y:S01]  /*2fff0*/  STL.64 [R1+0x2550], R6 ;  /* 0x0025500601007387 */ /* 0x0005e20000100a00 */
[----:B------:R-:W4:Y:S02]  /*30000*/  LDC R162, c[0x0][0x3a8] ;  /* 0x0000ea00ffa27b82 */ /* 0x000f240000000800 */
        /* <DEDUP_REMOVED lines=9> */
[----:B------:R-:W2:Y:S03]  /*300a0*/  LDC R158, c[0x0][0x3a8] ;  /* 0x0000ea00ff9e7b82 */ /* 0x000ea60000000800 */
[----:B------:R1:W-:Y:S01]  /*300b0*/  STL.64 [R1+0x2518], R8 ;  /* 0x0025180801007387 */ /* 0x0003e20000100a00 */
[----:B---3--:R-:W-:-:S04]  /*300c0*/  IMAD.WIDE R6, R207, 0x4, R124 ;  /* 0x00000004cf067825 */ /* 0x008fc800078e027c */
[--C-:B-1----:R-:W-:Y:S01]  /*300d0*/  IMAD.WIDE R10, R213, 0x4, R124.reuse ;  /* 0x00000004d50a7825 */ /* 0x102fe200078e027c */
[----:B------:R1:W-:Y:S03]  /*300e0*/  STL.64 [R1+0x2510], R6 ;  /* 0x0025100601007387 */ /* 0x0003e60000100a00 */
[--C-:B------:R-:W-:Y:S01]  /*300f0*/  IMAD.WIDE R8, R219, 0x4, R124.reuse ;  /* 0x00000004db087825 */ /* 0x100fe200078e027c */
[----:B------:R3:W-:Y:S04]  /*30100*/  STL.64 [R1+0x2508], R10 ;  /* 0x0025080a01007387 */ /* 0x0007e80000100a00 */
[----:B------:R4:W-:Y:S01]  /*30110*/  STL.64 [R1+0x24f8], R8 ;  /* 0x0024f80801007387 */ /* 0x0009e20000100a00 */
[----:B-1----:R-:W-:-:S04]  /*30120*/  IMAD.WIDE R6, R225, 0x4, R124 ;  /* 0x00000004e1067825 */ /* 0x002fc800078e027c */
[--C-:B---3--:R-:W-:Y:S01]  /*30130*/  IMAD.WIDE R10, R231, 0x4, R124.reuse ;  /* 0x00000004e70a7825 */ /* 0x108fe200078e027c */
[----:B------:R1:W-:Y:S03]  /*30140*/  STL.64 [R1+0x24f0], R6 ;  /* 0x0024f00601007387 */ /* 0x0003e60000100a00 */
[--C-:B----4-:R-:W-:Y:S01]  /*30150*/  IMAD.WIDE R8, R237, 0x4, R124.reuse ;  /* 0x00000004ed087825 */ /* 0x110fe200078e027c */
[----:B------:R-:W-:Y:S04]  /*30160*/  STL.64 [R1+0x24e0], R10 ;  /* 0x0024e00a01007387 */ /* 0x000fe80000100a00 */
[----:B------:R3:W-:Y:S01]  /*30170*/  STL.64 [R1+0x24d8], R8 ;  /* 0x0024d80801007387 */ /* 0x0007e20000100a00 */
[----:B-1----:R-:W-:-:S05]  /*30180*/  IMAD.WIDE R6, R244, 0x4, R124 ;  /* 0x00000004f4067825 */ /* 0x002fca00078e027c */
[----:B------:R1:W-:Y:S01]  /*30190*/  STL.64 [R1+0x24d0], R6 ;  /* 0x0024d00601007387 */ /* 0x0003e20000100a00 */
[--C-:B---3--:R-:W-:Y:S02]  /*301a0*/  IMAD.WIDE R8, R150, 0x4, R124.reuse ;  /* 0x0000000496087825 */ /* 0x108fe400078e027c */
[----:B------:R-:W3:Y:S02]  /*301b0*/  LDC R150, c[0x0][0x3a8] ;  /* 0x0000ea00ff967b82 */ /* 0x000ee40000000800 */
[--C-:B------:R-:W-:Y:S01]  /*301c0*/  IMAD.WIDE R10, R147, 0x4, R124.reuse ;  /* 0x00000004930a7825 */ /* 0x100fe200078e027c */
[----:B------:R4:W-:Y:S03]  /*301d0*/  STL.64 [R1+0x24c0], R8 ;  /* 0x0024c00801007387 */ /* 0x0009e60000100a00 */
[----:B-1----:R-:W-:-:S05]  /*301e0*/  IMAD.WIDE R6, R149, 0x4, R124 ;  /* 0x0000000495067825 */ /* 0x002fca00078e027c */
[----:B------:R1:W-:Y:S01]  /*301f0*/  STL.64 [R1+0x24b8], R6 ;  /* 0x0024b80601007387 */ /* 0x0003e20000100a00 */
[----:B----4-:R-:W-:-:S03]  /*30200*/  IMAD.WIDE R8, R137, 0x4, R124 ;  /* 0x0000000489087825 */ /* 0x010fc600078e027c */
[----:B------:R4:W-:Y:S04]  /*30210*/  STL.64 [R1+0x24b0], R10 ;  /* 0x0024b00a01007387 */ /* 0x0009e80000100a00 */
[----:B------:R2:W-:Y:S01]  /*30220*/  STL.64 [R1+0x24a8], R8 ;  /* 0x0024a80801007387 */ /* 0x0005e20000100a00 */
[----:B-1----:R-:W-:Y:S01]  /*30230*/  LEA R6, P4, R2, UR42, 0x2 ;  /* 0x0000002a02067c11 */ /* 0x002fe2000f8810ff */
[----:B----4-:R-:W-:-:S04]  /*30240*/  IMAD.WIDE R10, R133, 0x4, R124 ;  /* 0x00000004850a7825 */ /* 0x010fc800078e027c */
[----:B--2---:R-:W-:Y:S01]  /*30250*/  IMAD.WIDE R8, R251, 0x4, R124 ;  /* 0x00000004fb087825 */ /* 0x004fe200078e027c */
[----:B------:R1:W-:Y:S01]  /*30260*/  STL.64 [R1+0x24a0], R10 ;  /* 0x0024a00a01007387 */ /* 0x0003e20000100a00 */
[----:B------:R-:W-:-:S03]  /*30270*/  LEA.HI.X.SX32 R7, R2, UR43, 0x2, P4 ;  /* 0x0000002b02077c11 */ /* 0x000fc6000a0f16ff */
[----:B------:R2:W-:Y:S01]  /*30280*/  STL.64 [R1+0x1fb0], R8 ;  /* 0x001fb00801007387 */ /* 0x0005e20000100a00 */
[----:B------:R-:W-:-:S05]  /*30290*/  VIADD R2, R0, 0x100000 ;  /* 0x0010000000027836 */ /* 0x000fca0000000000 */
[----:B------:R-:W-:Y:S01]  /*302a0*/  @!PT LDS RZ, [RZ] ;  /* 0x00000000fffff984 */ /* 0x000fe20000000800 */
[----:B------:R-:W-:Y:S01]  /*302b0*/  @!PT LDS RZ, [RZ] ;  /* 0x00000000fffff984 */ /* 0x000fe20000000800 */
[----:B------:R-:W-:Y:S01]  /*302c0*/  @!PT LDS RZ, [RZ] ;  /* 0x00000000fffff984 */ /* 0x000fe20000000800 */
[----:B------:R-:W-:Y:S01]  /*302d0*/  LDGSTS.E [R2+-0x80000], desc[UR6][R6.64], !P3 ;  /* 0x8000000006027fae */ /* 0x000fe2000d9a1006 */
[----:B-1----:R-:W-:Y:S01]  /*302e0*/  LEA R10, P4, R166, R6, 0x4 ;  /* 0x00000006a60a7211 */ /* 0x002fe200078820ff */
[----:B--2---:R-:W1:Y:S03]  /*302f0*/  LDC R8, c[0x0][0x3a0] ;  /* 0x0000e800ff087b82 */ /* 0x004e660000000800 */
[----:B------:R-:W-:-:S05]  /*30300*/  LEA.HI.X.SX32 R11, R12, R7, 0x2, P4 ;  /* 0x000000070c0b7211 */ /* 0x000fca00020f16ff */
[----:B------:R-:W2:Y:S01]  /*30310*/  LDC R9, c[0x0][0x3a0] ;  /* 0x0000e800ff097b82 */ /* 0x000ea20000000800 */
[----:B------:R4:W-:Y:S01]  /*30320*/  LDGSTS.E [R2+-0x7fc00], desc[UR6][R10.64], !P0 ;  /* 0x804000000a027fae */ /* 0x0009e2000c1a1006 */
[----:B------:R-:W-:Y:S01]  /*30330*/  ISETP.GE.U32.AND P0, PT, R5, 0x7fffff74, PT ;  /* 0x7fffff740500780c */ /* 0x000fe20003f06070 */
[----:B------:R-:W-:Y:S01]  /*30340*/  IMAD R5, R15, 0x30, RZ ;  /* 0x000000300f057824 */ /* 0x000fe200078e02ff */
[----:B------:R-:W-:Y:S02]  /*30350*/  ISETP.GE.U32.AND P3, PT, R3, 0x7fffff78, PT ;  /* 0x7fffff780300780c */ /* 0x000fe40003f66070 */
[-C--:B------:R-:W-:Y:S02]  /*30360*/  LEA R250, P4, R169, R6.reuse, 0x5 ;  /* 0x00000006a9fa7211 */ /* 0x080fe400078828ff */
[----:B------:R-:W-:Y:S01]  /*30370*/  IADD3 R244, P5, PT, R5, R6, RZ ;  /* 0x0000000605f47210 */ /* 0x000fe20007fbe0ff */
[----:B------:R-:W-:Y:S01]  /*30380*/  VIADD R3, R0, 0x100000 ;  /* 0x0010000000037836 */ /* 0x000fe20000000000 */
[----:B------:R-:W2:Y:S01]  /*30390*/  LDC R166, c[0x0][0x3a8] ;  /* 0x0000ea00ffa67b82 */ /* 0x000ea20000000800 */
[----:B----4-:R-:W-:Y:S01]  /*303a0*/  SHF.L.U32 R2, R15, 0x3, RZ ;  /* 0x000000030f027819 */ /* 0x010fe200000006ff */
[----:B------:R4:W-:Y:S01]  /*303b0*/  STL.64 [R1+0x18], R10 ;  /* 0x0000180a01007387 */ /* 0x0009e20000100a00 */
[----:B------:R-:W-:-:S02]  /*303c0*/  LEA.HI.X.SX32 R245, R14, R7, 0x2, P5 ;  /* 0x000000070ef57211 */ /* 0x000fc400028f16ff */
[----:B------:R-:W-:Y:S01]  /*303d0*/  LEA.HI.X.SX32 R251, R2, R7, 0x2, P4 ;  /* 0x0000000702fb7211 */ /* 0x000fe200020f16ff */
[----:B------:R-:W-:Y:S01]  /*303e0*/  VIADD R2, R0, 0x100000 ;  /* 0x0010000000027836 */ /* 0x000fe20000000000 */
[----:B-1----:R-:W-:-:S03]  /*303f0*/  IADD3 R8, PT, PT, R8, -0x11, RZ ;  /* 0xffffffef08087810 */ /* 0x002fc60007ffe0ff */
[----:B------:R1:W-:Y:S01]  /*30400*/  LDGSTS.E [R3+-0x7f800], desc[UR6][R250.64], !P3 ;  /* 0x80800000fa037fae */ /* 0x0003e2000d9a1006 */
[----:B----4-:R-:W4:Y:S03]  /*30410*/  LDC R10, c[0x0][0x3a8] ;  /* 0x0000ea00ff0a7b82 */ /* 0x010f260000000800 */
[----:B------:R2:W-:Y:S01]  /*30420*/  LDGSTS.E [R2+-0x7f400], desc[UR6][R244.64], !P0 ;  /* 0x80c00000f4027fae */ /* 0x0005e2000c1a1006 */
[----:B------:R-:W-:Y:S01]  /*30430*/  ISETP.GE.U32.AND P3, PT, R8, 0x7fffff70, PT ;  /* 0x7fffff700800780c */ /* 0x000fe20003f66070 */
[C---:B------:R-:W-:Y:S01]  /*30440*/  IMAD R8, R15.reuse, 0x50, RZ ;  /* 0x000000500f087824 */ /* 0x040fe200078e02ff */
[-C--:B------:R-:W-:Y:S01]  /*30450*/  LEA R242, P4, R242, R6.reuse, 0x6 ;  /* 0x00000006f2f27211 */ /* 0x080fe200078830ff */
[----:B-1----:R-:W-:Y:S02]  /*30460*/  IMAD.SHL.U32 R3, R15, 0x10, RZ ;  /* 0x000000100f037824 */ /* 0x002fe400078e00ff */
[----:B--2---:R-:W-:Y:S01]  /*30470*/  VIADD R2, R9, 0xffffffeb ;  /* 0xffffffeb09027836 */ /* 0x004fe20000000000 */
[----:B------:R-:W-:Y:S01]  /*30480*/  IADD3 R240, P5, PT, R8, R6, RZ ;  /* 0x0000000608f07210 */ /* 0x000fe20007fbe0ff */
[----:B------:R-:W-:-:S03]  /*30490*/  IMAD R11, R15, 0x14, RZ ;  /* 0x000000140f0b7824 */ /* 0x000fc600078e02ff */
[----:B------:R-:W-:Y:S02]  /*304a0*/  ISETP.GE.U32.AND P0, PT, R2, 0x7fffff6c, PT ;  /* 0x7fffff6c0200780c */ /* 0x000fe40003f06070 */
[-C--:B------:R-:W-:Y:S02]  /*304b0*/  LEA.HI.X.SX32 R243, R3, R7.reuse, 0x2, P4 ;  /* 0x0000000703f37211 */ /* 0x080fe400020f16ff */
[C---:B------:R-:W-:Y:S01]  /*304c0*/  IADD3 R3, PT, PT, R0.reuse, 0x100000, RZ ;  /* 0x0010000000037810 */ /* 0x040fe20007ffe0ff */
[----:B------:R-:W-:Y:S01]  /*304d0*/  VIADD R2, R0, 0x100000 ;  /* 0x0010000000027836 */ /* 0x000fe20000000000 */
[----:B------:R-:W-:Y:S02]  /*304e0*/  LEA.HI.X.SX32 R241, R11, R7, 0x2, P5 ;  /* 0x000000070bf17211 */ /* 0x000fe400028f16ff */
[----:B------:R-:W-:Y:S01]  /*304f0*/  IADD3 R9, PT, PT, R17, -0x1d, RZ ;  /* 0xffffffe311097810 */ /* 0x000fe20007ffe0ff */
[----:B------:R1:W-:Y:S04]  /*30500*/  LDGSTS.E [R3+-0x7f000], desc[UR6][R242.64], !P3 ;  /* 0x81000000f2037fae */ /* 0x0003e8000d9a1006 */
[----:B------:R-:W-:Y:S01]  /*30510*/  LDGSTS.E [R2+-0x7ec00], desc[UR6][R240.64], !P0 ;  /* 0x81400000f0027fae */ /* 0x000fe2000c1a1006 */
[----:B------:R-:W-:Y:S01]  /*30520*/  ISETP.GE.U32.AND P0, PT, R9, 0x7fffff64, PT ;  /* 0x7fffff640900780c */ /* 0x000fe20003f06070 */
[----:B----4-:R-:W-:-:S02]  /*30530*/  IMAD R9, R10, 0x60, RZ ;  /* 0x000000600a097824 */ /* 0x010fc400078e02ff */
[----:B-1----:R-:W-:Y:S02]  /*30540*/  VIADD R3, R16, 0xffffffe7 ;  /* 0xffffffe710037836 */ /* 0x002fe40000000000 */
[----:B------:R-:W-:-:S03]  /*30550*/  IMAD R10, R13, 0x70, RZ ;  /* 0x000000700d0a7824 */ /* 0x000fc600078e02ff */
[----:B------:R-:W-:Y:S01]  /*30560*/  ISETP.GE.U32.AND P3, PT, R3, 0x7fffff68, PT ;  /* 0x7fffff680300780c */ /* 0x000fe20003f66070 */
[----:B------:R-:W-:Y:S01]  /*30570*/  IMAD R13, R15, 0x18, RZ ;  /* 0x000000180f0d7824 */ /* 0x000fe200078e02ff */
[-C--:B------:R-:W-:Y:S01]  /*30580*/  IADD3 R238, P4, PT, R9, R6.reuse, RZ ;  /* 0x0000000609ee7210 */ /* 0x080fe20007f9e0ff */
[----:B------:R-:W-:Y:S01]  /*30590*/  IMAD R16, R15, 0x1c, RZ ;  /* 0x0000001c0f107824 */ /* 0x000fe200078e02ff */
[----:B------:R-:W-:Y:S01]  /*305a0*/  IADD3 R236, P5, PT, R10, R6, RZ ;  /* 0x000000060aec7210 */ /* 0x000fe20007fbe0ff */
[----:B------:R-:W-:Y:S01]  /*305b0*/  VIADD R3, R0, 0x100000 ;  /* 0x0010000000037836 */ /* 0x000fe20000000000 */
[-C--:B------:R-:W-:Y:S01]  /*305c0*/  LEA.HI.X.SX32 R239, R13, R7.reuse, 0x2, P4 ;  /* 0x000000070def7211 */ /* 0x080fe200020f16ff */
[----:B------:R-:W-:Y:S01]  /*305d0*/  VIADD R17, R19, 0xffffffdf ;  /* 0xffffffdf13117836 */ /* 0x000fe20000000000 */
[----:B------:R-:W-:Y:S01]  /*305e0*/  LEA.HI.X.SX32 R237, R16, R7, 0x2, P5 ;  /* 0x0000000710ed7211 */ /* 0x000fe200028f16ff */
[----:B------:R-:W1:Y:S04]  /*305f0*/  LDC R19, c[0x0][0x3a0] ;  /* 0x0000e800ff137b82 */ /* 0x000e680000000800 */
[----:B------:R2:W-:Y:S01]  /*30600*/  LDGSTS.E [R3+-0x7e800], desc[UR6][R238.64], !P3 ;  /* 0x81800000ee037fae */ /* 0x0005e2000d9a1006 */
[----:B------:R-:W-:-:S02]  /*30610*/  ISETP.GE.U32.AND P3, PT, R17, 0x7fffff60, PT ;  /* 0x7fffff601100780c */ /* 0x000fc40003f66070 */
[----:B------:R-:W-:Y:S01]  /*30620*/  LEA R234, P4, R234, R6, 0x7 ;  /* 0x00000006eaea7211 */ /* 0x000fe200078838ff */
[----:B------:R4:W-:Y:S01]  /*30630*/  LDGSTS.E [R2+-0x7e400], desc[UR6][R236.64], !P0 ;  /* 0x81c00000ec027fae */ /* 0x0009e2000c1a1006 */
[----:B--2---:R-:W-:Y:S01]  /*30640*/  IMAD.SHL.U32 R3, R15, 0x20, RZ ;  /* 0x000000200f037824 */ /* 0x004fe200078e00ff */
[----:B----4-:R-:W-:-:S04]  /*30650*/  IADD3 R2, PT, PT, R18, -0x25, RZ ;  /* 0xffffffdb12027810 */ /* 0x010fc80007ffe0ff */
[-C--:B------:R-:W-:Y:S01]  /*30660*/  LEA.HI.X.SX32 R235, R3, R7.reuse, 0x2, P4 ;  /* 0x0000000703eb7211 */ /* 0x080fe200020f16ff */
[----:B------:R-:W-:Y:S01]  /*30670*/  VIADD R3, R0, 0x100000 ;  /* 0x0010000000037836 */ /* 0x000fe20000000000 */
[----:B------:R-:W-:Y:S01]  /*30680*/  ISETP.GE.U32.AND P0, PT, R2, 0x7fffff5c, PT ;  /* 0x7fffff5c0200780c */ /* 0x000fe20003f06070 */
[----:B------:R-:W-:Y:S01]  /*30690*/  VIADD R17, R21, 0xffffffd3 ;  /* 0xffffffd315117836 */ /* 0x000fe20000000000 */
[----:B------:R-:W-:Y:S01]  /*306a0*/  IADD3 R232, P5, PT, R232, R6, RZ ;  /* 0x00000006e8e87210 */ /* 0x000fe20007fbe0ff */
[----:B------:R-:W2:Y:S01]  /*306b0*/  LDC R18, c[0x0][0x3a0] ;  /* 0x0000e800ff127b82 */ /* 0x000ea20000000800 */
[----:B------:R4:W-:Y:S01]  /*306c0*/  LDGSTS.E [R3+-0x7e000], desc[UR6][R234.64], !P3 ;  /* 0x82000000ea037fae */ /* 0x0009e2000d9a1006 */
[----:B------:R-:W-:Y:S02]  /*306d0*/  IADD3 R2, PT, PT, R0, 0x100000, RZ ;  /* 0x0010000000027810 */ /* 0x000fe40007ffe0ff */
[----:B------:R-:W-:Y:S02]  /*306e0*/  LEA.HI.X.SX32 R233, R186, R7, 0x2, P5 ;  /* 0x00000007bae97211 */ /* 0x000fe400028f16ff */
[----:B------:R-:W-:-:S02]  /*306f0*/  ISETP.GE.U32.AND P3, PT, R17, 0x7fffff54, PT ;  /* 0x7fffff541100780c */ /* 0x000fc40003f66070 */
[----:B------:R-:W3:Y:S02]  /*30700*/  LDC R17, c[0x0][0x3a0] ;  /* 0x0000e800ff117b82 */ /* 0x000ee40000000800 */
[----:B------:R1:W-:Y:S01]  /*30710*/  LDGSTS.E [R2+-0x7dc00], desc[UR6][R232.64], !P0 ;  /* 0x82400000e8027fae */ /* 0x0003e2000c1a1006 */
[----:B----4-:R-:W-:Y:S01]  /*30720*/  VIADD R3, R20, 0xffffffd7 ;  /* 0xffffffd714037836 */ /* 0x010fe20000000000 */
[----:B------:R-:W-:-:S04]  /*30730*/  IADD3 R230, P5, PT, R230, R6, RZ ;  /* 0x00000006e6e67210 */ /* 0x000fc80007fbe0ff */
[----:B------:R-:W4:Y:S01]  /*30740*/  LDC R20, c[0x0][0x3a0] ;  /* 0x0000e800ff147b82 */ /* 0x000f220000000800 */
[----:B------:R-:W-:Y:S02]  /*30750*/  ISETP.GE.U32.AND P4, PT, R3, 0x7fffff58, PT ;  /* 0x7fffff580300780c */ /* 0x000fe40003f86070 */
[----:B-1----:R-:W-:Y:S02]  /*30760*/  IADD3 R2, PT, PT, R19, -0x31, RZ ;  /* 0xffffffcf13027810 */ /* 0x002fe40007ffe0ff */
[----:B------:R-:W-:Y:S01]  /*30770*/  LEA.HI.X.SX32 R231, R126, R7, 0x2, P5 ;  /* 0x000000077ee77211 */ /* 0x000fe200028f16ff */
[----:B------:R-:W-:Y:S01]  /*30780*/  VIADD R3, R0, 0x100000 ;  /* 0x0010000000037836 */ /* 0x000fe20000000000 */
[----:B------:R-:W-:Y:S01]  /*30790*/  ISETP.GE.U32.AND P0, PT, R2, 0x7fffff50, PT ;  /* 0x7fffff500200780c */ /* 0x000fe20003f06070 */
[----:B------:R-:W-:Y:S01]  /*307a0*/  VIADD R2, R0, 0x100000 ;  /* 0x0010000000027836 */ /* 0x000fe20000000000 */
[-C--:B------:R-:W-:Y:S01]  /*307b0*/  IADD3 R228, P5, PT, R228, R6.reuse, RZ ;  /* 0x00000006e4e47210 */ /* 0x080fe20007fbe0ff */
[----:B------:R-:W1:Y:S04]  /*307c0*/  LDC R19, c[0x0][0x3a0] ;  /* 0x0000e800ff137b82 */ /* 0x000e680000000800 */
[----:B------:R-:W-:Y:S01]  /*307d0*/  LDGSTS.E [R2+-0x7d800], desc[UR6][R230.64], !P4 ;  /* 0x82800000e6027fae */ /* 0x000fe2000e1a1006 */
[----:B------:R-:W-:-:S02]  /*307e0*/  IADD3 R226, P4, PT, R226, R6, RZ ;  /* 0x00000006e2e27210 */ /* 0x000fc40007f9e0ff */
[-C--:B------:R-:W-:Y:S02]  /*307f0*/  LEA.HI.X.SX32 R229, R66, R7.reuse, 0x2, P5 ;  /* 0x0000000742e57211 */ /* 0x080fe400028f16ff */
[----:B------:R-:W-:Y:S01]  /*30800*/  LEA.HI.X.SX32 R227, R5, R7, 0x2, P4 ;  /* 0x0000000705e37211 */ /* 0x000fe200020f16ff */
[C---:B------:R-:W-:Y:S01]  /*30810*/  IMAD R184, R15.reuse, 0x34, RZ ;  /* 0x000000340fb87824 */ /* 0x040fe200078e02ff */
[----:B------:R-:W1:Y:S01]  /*30820*/  LDC R5, c[0x0][0x3a0] ;  /* 0x0000e800ff057b82 */ /* 0x000e620000000800 */
[----:B------:R2:W-:Y:S04]  /*30830*/  LDGSTS.E [R3+-0x7d400], desc[UR6][R228.64], !P3 ;  /* 0x82c00000e4037fae */ /* 0x0005e8000d9a1006 */
[----:B------:R3:W-:Y:S01]  /*30840*/  LDGSTS.E [R2+-0x7d000], desc[UR6][R226.64], !P0 ;  /* 0x83000000e2027fae */ /* 0x0007e2000c1a1006 */
[----:B------:R-:W-:Y:S01]  /*30850*/  IADD3 R224, P4, PT, R224, R6, RZ ;  /* 0x00000006e0e07210 */ /* 0x000fe20007f9e0ff */
[----:B------:R-:W-:Y:S01]  /*30860*/  IMAD R124, R15, 0x38, RZ ;  /* 0x000000380f7c7824 */ /* 0x000fe200078e02ff */
[----:B------:R-:W1:Y:S01]  /*30870*/  LDC R21, c[0x0][0x3a0] ;  /* 0x0000e800ff157b82 */ /* 0x000e620000000800 */
[----:B--2---:R-:W-:Y:S01]  /*30880*/  IADD3 R3, PT, PT, R18, -0x35, RZ ;  /* 0xffffffcb12037810 */ /* 0x004fe20007ffe0ff */
[----:B---3--:R-:W-:-:S03]  /*30890*/  VIADD R2, R17, 0xffffffc7 ;  /* 0xffffffc711027836 */ /* 0x008fc60000000000 */
[----:B------:R-:W-:-:S03]  /*308a0*/  ISETP.GE.U32.AND P3, PT, R3, 0x7fffff4c, PT ;  /* 0x7fffff4c0300780c */ /* 0x000fc60003f66070 */
[----:B------:R-:W2:Y:S01]  /*308b0*/  LDC R18, c[0x0][0x3a0] ;  /* 0x0000e800ff127b82 */ /* 0x000ea20000000800 */
[----:B------:R-:W-:Y:S02]  /*308c0*/  ISETP.GE.U32.AND P0, PT, R2, 0x7fffff48, PT ;  /* 0x7fffff480200780c */ /* 0x000fe40003f06070 */
[-C--:B------:R-:W-:Y:S02]  /*308d0*/  LEA.HI.X.SX32 R225, R184, R7.reuse, 0x2, P4 ;  /* 0x00000007b8e17211 */ /* 0x080fe400020f16ff */
[-C--:B------:R-:W-:Y:S01]  /*308e0*/  IADD3 R222, P4, PT, R222, R6.reuse, RZ ;  /* 0x00000006dede7210 */ /* 0x080fe20007f9e0ff */
[----:B------:R-:W-:Y:S02]  /*308f0*/  VIADD R2, R0, 0x100000 ;  /* 0x0010000000027836 */ /* 0x000fe40000000000 */
[----:B----4-:R-:W-:Y:S01]  /*30900*/  VIADD R17, R20, 0xffffffbb ;  /* 0xffffffbb14117836 */ /* 0x010fe20000000000 */
[----:B------:R-:W-:Y:S01]  /*30910*/  LEA.HI.X.SX32 R223, R124, R7, 0x2, P4 ;  /* 0x000000077cdf7211 */ /* 0x000fe200020f16ff */
[----:B-1----:R-:W-:Y:S01]  /*30920*/  VIADD R5, R5, 0xffffffbf ;  /* 0xffffffbf05057836 */ /* 0x002fe20000000000 */
[----:B------:R-:W-:Y:S01]  /*30930*/  LDGSTS.E [R2+-0x7cc00], desc[UR6][R224.64], !P3 ;  /* 0x83400000e0027fae */ /* 0x000fe2000d9a1006 */
[----:B------:R-:W-:Y:S01]  /*30940*/  IADD3 R3, PT, PT, R19, -0x3d, RZ ;  /* 0xffffffc313037810 */ /* 0x000fe20007ffe0ff */
[----:B------:R-:W-:Y:S01]  /*30950*/  IMAD R182, R15, 0x44, RZ ;  /* 0x000000440fb67824 */ /* 0x000fe200078e02ff */
[----:B------:R-:W-:Y:S01]  /*30960*/  IADD3 R220, P5, PT, R220, R6, RZ ;  /* 0x00000006dcdc7210 */ /* 0x000fe20007fbe0ff */
[----:B------:R-:W-:Y:S01]  /*30970*/  LDGSTS.E [R2+-0x7c800], desc[UR6][R222.64], !P0 ;  /* 0x83800000de027fae */ /* 0x000fe2000c1a1006 */
[----:B------:R-:W-:Y:S01]  /*30980*/  ISETP.GE.U32.AND P0, PT, R17, 0x7fffff3c, PT ;  /* 0x7fffff3c1100780c */ /* 0x000fe20003f06070 */
[----:B------:R-:W1:Y:S01]  /*30990*/  LDC R19, c[0x0][0x3a0] ;  /* 0x0000e800ff137b82 */ /* 0x000e620000000800 */
[----:B------:R-:W-:-:S02]  /*309a0*/  ISETP.GE.U32.AND P4, PT, R3, 0x7fffff44, PT ;  /* 0x7fffff440300780c */ /* 0x000fc40003f86070 */
[----:B------:R-:W-:-:S05]  /*309b0*/  ISETP.GE.U32.AND P3, PT, R5, 0x7fffff40, PT ;  /* 0x7fffff400500780c */ /* 0x000fca0003f66070 */
[----:B------:R-:W3:Y:S01]  /*309c0*/  LDC R17, c[0x0][0x3a0] ;  /* 0x0000e800ff117b82 */ /* 0x000ee20000000800 */
[-C--:B------:R-:W-:Y:S02]  /*309d0*/  LEA.HI.X.SX32 R221, R64, R7.reuse, 0x2, P5 ;  /* 0x0000000740dd7211 */ /* 0x080fe400028f16ff */
[C---:B------:R-:W-:Y:S02]  /*309e0*/  SHF.L.U32 R5, R15.reuse, 0x6, RZ ;  /* 0x000000060f057819 */ /* 0x040fe400000006ff */
[----:B------:R-:W-:Y:S01]  /*309f0*/  LEA R218, P5, R218, R6, 0x8 ;  /* 0x00000006dada7211 */ /* 0x000fe200078a40ff */
[----:B------:R-:W-:Y:S01]  /*30a00*/  VIADD R3, R0, 0x100000 ;  /* 0x0010000000037836 */ /* 0x000fe20000000000 */
[----:B------:R-:W-:Y:S01]  /*30a10*/  LDGSTS.E [R2+-0x7c400], desc[UR6][R220.64], !P4 ;  /* 0x83c00000dc027fae */ /* 0x000fe2000e1a1006 */
[----:B------:R-:W-:Y:S01]  /*30a20*/  IMAD R180, R15, 0x54, RZ ;  /* 0x000000540fb47824 */ /* 0x000fe200078e02ff */
[----:B------:R-:W-:Y:S01]  /*30a30*/  LEA.HI.X.SX32 R219, R5, R7, 0x2, P5 ;  /* 0x0000000705db7211 */ /* 0x000fe200028f16ff */
[----:B------:R-:W4:Y:S01]  /*30a40*/  LDC R20, c[0x0][0x3a0] ;  /* 0x0000e800ff147b82 */ /* 0x000f220000000800 */
[----:B--2---:R-:W-:-:S02]  /*30a50*/  IADD3 R5, PT, PT, R18, -0x4d, RZ ;  /* 0xffffffb312057810 */ /* 0x004fc40007ffe0ff */
[-C--:B------:R-:W-:Y:S01]  /*30a60*/  IADD3 R216, P5, PT, R216, R6.reuse, RZ ;  /* 0x00000006d8d87210 */ /* 0x080fe20007fbe0ff */
[----:B------:R3:W-:Y:S01]  /*30a70*/  LDGSTS.E [R3+-0x7c000], desc[UR6][R218.64], !P3 ;  /* 0x84000000da037fae */ /* 0x0007e2000d9a1006 */
[----:B------:R-:W-:Y:S02]  /*30a80*/  ISETP.GE.U32.AND P3, PT, R5, 0x7fffff34, PT ;  /* 0x7fffff340500780c */ /* 0x000fe40003f66070 */
[----:B------:R-:W-:Y:S01]  /*30a90*/  LEA.HI.X.SX32 R217, R182, R7, 0x2, P5 ;  /* 0x00000007b6d97211 */ /* 0x000fe200028f16ff */
[----:B------:R-:W2:Y:S01]  /*30aa0*/  LDC R5, c[0x0][0x3a0] ;  /* 0x0000e800ff057b82 */ /* 0x000ea20000000800 */
[----:B------:R-:W-:-:S03]  /*30ab0*/  IADD3 R214, P5, PT, R214, R6, RZ ;  /* 0x00000006d6d67210 */ /* 0x000fc60007fbe0ff */
[----:B------:R1:W-:Y:S01]  /*30ac0*/  LDGSTS.E [R2+-0x7bc00], desc[UR6][R216.64], !P0 ;  /* 0x84400000d8027fae */ /* 0x0003e2000c1a1006 */
[-C--:B------:R-:W-:Y:S02]  /*30ad0*/  LEA.HI.X.SX32 R215, R122, R7.reuse, 0x2, P5 ;  /* 0x000000077ad77211 */ /* 0x080fe400028f16ff */
[-C--:B------:R-:W-:Y:S01]  /*30ae0*/  IADD3 R212, P5, PT, R212, R6.reuse, RZ ;  /* 0x00000006d4d47210 */ /* 0x080fe20007fbe0ff */
[----:B---3--:R-:W-:Y:S01]  /*30af0*/  VIADD R3, R17, 0xffffffb7 ;  /* 0xffffffb711037836 */ /* 0x008fe20000000000 */
[----:B------:R-:W3:Y:S02]  /*30b00*/  LDC R18, c[0x0][0x3a0] ;  /* 0x0000e800ff127b82 */ /* 0x000ee40000000800 */
[----:B------:R-:W-:Y:S02]  /*30b10*/  LEA.HI.X.SX32 R213, R62, R7, 0x2, P5 ;  /* 0x000000073ed57211 */ /* 0x000fe400028f16ff */
[----:B------:R-:W-:Y:S02]  /*30b20*/  ISETP.GE.U32.AND P4, PT, R3, 0x7fffff38, PT ;  /* 0x7fffff380300780c */ /* 0x000fe40003f86070 */
[----:B------:R-:W-:-:S02]  /*30b30*/  IADD3 R210, P5, PT, R210, R6, RZ ;  /* 0x00000006d2d27210 */ /* 0x000fc40007fbe0ff */
[----:B------:R-:W3:Y:S01]  /*30b40*/  LDC R17, c[0x0][0x3a0] ;  /* 0x0000e800ff117b82 */ /* 0x000ee20000000800 */
[----:B-1----:R-:W-:Y:S01]  /*30b50*/  VIADD R2, R19, 0xffffffaf ;  /* 0xffffffaf13027836 */ /* 0x002fe20000000000 */
[----:B------:R-:W-:Y:S01]  /*30b60*/  LEA.HI.X.SX32 R211, R8, R7, 0x2, P5 ;  /* 0x0000000708d37211 */ /* 0x000fe200028f16ff */
[----:B------:R-:W-:-:S05]  /*30b70*/  VIADD R3, R0, 0x100000 ;  /* 0x0010000000037836 */ /* 0x000fca0000000000 */
[----:B------:R-:W1:Y:S01]  /*30b80*/  LDC R8, c[0x0][0x3a0] ;  /* 0x0000e800ff087b82 */ /* 0x000e620000000800 */
[----:B------:R-:W-:Y:S01]  /*30b90*/  ISETP.GE.U32.AND P0, PT, R2, 0x7fffff30, PT ;  /* 0x7fffff300200780c */ /* 0x000fe20003f06070 */
[----:B------:R2:W-:Y:S01]  /*30ba0*/  LDGSTS.E [R3+-0x7b800], desc[UR6][R214.64], !P4 ;  /* 0x84800000d6037fae */ /* 0x0005e2000e1a1006 */
[----:B------:R-:W-:-:S05]  /*30bb0*/  IADD3 R2, PT, PT, R0, 0x100000, RZ ;  /* 0x0010000000027810 */ /* 0x000fca0007ffe0ff */
[----:B------:R-:W-:Y:S01]  /*30bc0*/  LDGSTS.E [R2+-0x7b400], desc[UR6][R212.64], !P3 ;  /* 0x84c00000d4027fae */ /* 0x000fe2000d9a1006 */
[----:B------:R-:W4:Y:S01]  /*30bd0*/  LDC R19, c[0x0][0x3a0] ;  /* 0x0000e800ff137b82 */ /* 0x000f220000000800 */
[----:B--2---:R-:W-:-:S04]  /*30be0*/  VIADD R3, R5, 0xffffffab ;  /* 0xffffffab05037836 */ /* 0x004fc80000000000 */
[----:B------:R-:W-:Y:S01]  /*30bf0*/  LDGSTS.E [R2+-0x7b000], desc[UR6][R210.64], !P0 ;  /* 0x85000000d2027fae */ /* 0x000fe2000c1a1006 */
[----:B------:R-:W-:Y:S02]  /*30c00*/  IADD3 R208, P0, PT, R208, R6, RZ ;  /* 0x00000006d0d07210 */ /* 0x000fe40007f1e0ff */
[----:B------:R-:W-:Y:S01]  /*30c10*/  ISETP.GE.U32.AND P3, PT, R3, 0x7fffff2c, PT ;  /* 0x7fffff2c0300780c */ /* 0x000fe20003f66070 */
[----:B---3--:R-:W-:Y:S01]  /*30c20*/  VIADD R3, R17, 0xffffffa7 ;  /* 0xffffffa711037836 */ /* 0x008fe20000000000 */
[----:B------:R-:W-:Y:S01]  /*30c30*/  LEA.HI.X.SX32 R209, R180, R7, 0x2, P0 ;  /* 0x00000007b4d17211 */ /* 0x000fe200000f16ff */
[----:B------:R-:W2:Y:S03]  /*30c40*/  LDC R17, c[0x0][0x3a0] ;  /* 0x0000e800ff117b82 */ /* 0x000ea60000000800 */
[----:B------:R-:W-:Y:S02]  /*30c50*/  ISETP.GE.U32.AND P0, PT, R3, 0x7fffff28, PT ;  /* 0x7fffff280300780c */ /* 0x000fe40003f06070 */
[----:B-1----:R-:W-:-:S02]  /*30c60*/  IADD3 R3, PT, PT, R8, -0x5d, RZ ;  /* 0xffffffa308037810 */ /* 0x002fc40007ffe0ff */
[----:B------:R-:W-:-:S03]  /*30c70*/  IADD3 R206, P4, PT, R206, R6, RZ ;  /* 0x00000006cece7210 */ /* 0x000fc60007f9e0ff */
[----:B------:R-:W-:Y:S01]  /*30c80*/  LDGSTS.E [R2+-0x7ac00], desc[UR6][R208.64], !P3 ;  /* 0x85400000d0027fae */ /* 0x000fe2000d9a1006 */
[----:B------:R-:W-:Y:S01]  /*30c90*/  ISETP.GE.U32.AND P3, PT, R3, 0x7fffff24, PT ;  /* 0x7fffff240300780c */ /* 0x000fe20003f66070 */
[----:B------:R-:W-:Y:S01]  /*30ca0*/  VIADD R5, R18, 0xffffff9f ;  /* 0xffffff9f12057836 */ /* 0x000fe20000000000 */
[-C--:B------:R-:W-:Y:S01]  /*30cb0*/  LEA.HI.X.SX32 R207, R120, R7.reuse, 0x2, P4 ;  /* 0x0000000778cf7211 */ /* 0x080fe200020f16ff */
[----:B----4-:R-:W-:Y:S01]  /*30cc0*/  VIADD R8, R20, 0xffffff93 ;  /* 0xffffff9314087836 */ /* 0x010fe20000000000 */
[----:B------:R-:W-:Y:S01]  /*30cd0*/  IADD3 R204, P4, PT, R204, R6, RZ ;  /* 0x00000006cccc7210 */ /* 0x000fe20007f9e0ff */
[----:B------:R-:W-:Y:S01]  /*30ce0*/  IMAD R200, R200, 0x190, RZ ;  /* 0x00000190c8c87824 */ /* 0x000fe200078e02ff */
[----:B------:R-:W1:Y:S01]  /*30cf0*/  LDC R18, c[0x0][0x3a0] ;  /* 0x0000e800ff127b82 */ /* 0x000e620000000800 */
[----:B------:R-:W-:Y:S01]  /*30d00*/  LDGSTS.E [R2+-0x7a800], desc[UR6][R206.64], !P0 ;  /* 0x85800000ce027fae */ /* 0x000fe2000c1a1006 */
[----:B------:R-:W-:Y:S02]  /*30d10*/  ISETP.GE.U32.AND P0, PT, R5, 0x7fffff20, PT ;  /* 0x7fffff200500780c */ /* 0x000fe40003f06070 */
[----:B------:R-:W-:-:S02]  /*30d20*/  LEA.HI.X.SX32 R205, R60, R7, 0x2, P4 ;  /* 0x000000073ccd7211 */ /* 0x000fc400020f16ff */
[----:B------:R-:W-:Y:S02]  /*30d30*/  IADD3 R5, PT, PT, R19, -0x69, RZ ;  /* 0xffffff9713057810 */ /* 0x000fe40007ffe0ff */
[----:B------:R-:W-:Y:S01]  /*30d40*/  IADD3 R202, P4, PT, R202, R6, RZ ;  /* 0x00000006caca7210 */ /* 0x000fe20007f9e0ff */
[----:B------:R-:W-:Y:S01]  /*30d50*/  LDGSTS.E [R2+-0x7a400], desc[UR6][R204.64], !P3 ;  /* 0x85c00000cc027fae */ /* 0x000fe2000d9a1006 */
[----:B------:R-:W-:Y:S01]  /*30d60*/  ISETP.GE.U32.AND P3, PT, R5, 0x7fffff18, PT ;  /* 0x7fffff180500780c */ /* 0x000fe20003f66070 */
[----:B--2---:R-:W-:Y:S01]  /*30d70*/  VIADD R3, R17, 0xffffff9b ;  /* 0xffffff9b11037836 */ /* 0x004fe20000000000 */
[----:B------:R-:W2:Y:S01]  /*30d80*/  LDC R5, c[0x0][0x3a0] ;  /* 0x0000e800ff057b82 */ /* 0x000ea20000000800 */
[----:B------:R-:W-:-:S03]  /*30d90*/  LEA.HI.X.SX32 R203, R9, R7, 0x2, P4 ;  /* 0x0000000709cb7211 */ /* 0x000fc600020f16ff */
[----:B------:R-:W-:Y:S02]  /*30da0*/  ISETP.GE.U32.AND P4, PT, R3, 0x7fffff1c, PT ;  /* 0x7fffff1c0300780c */ /* 0x000fe40003f86070 */
[----:B------:R-:W-:Y:S01]  /*30db0*/  LDGSTS.E [R2+-0x7a000], desc[UR6][R202.64], !P0 ;  /* 0x86000000ca027fae */ /* 0x000fe2000c1a1006 */
[----:B------:R-:W-:Y:S01]  /*30dc0*/  ISETP.GE.U32.AND P0, PT, R8, 0x7fffff14, PT ;  /* 0x7fffff140800780c */ /* 0x000fe20003f06070 */
[----:B------:R-:W-:Y:S01]  /*30dd0*/  IMAD R178, R178, 0x64, RZ ;  /* 0x00000064b2b27824 */ /* 0x000fe200078e02ff */
[----:B------:R-:W3:Y:S01]  /*30de0*/  LDC R8, c[0x0][0x3a0] ;  /* 0x0000e800ff087b82 */ /* 0x000ee20000000800 */
[-C--:B------:R-:W-:Y:S01]  /*30df0*/  IADD3 R200, P5, PT, R200, R6.reuse, RZ ;  /* 0x00000006c8c87210 */ /* 0x080fe20007fbe0ff */
[----:B------:R-:W-:Y:S02]  /*30e00*/  IMAD R198, R198, 0x1a0, RZ ;  /* 0x000001a0c6c67824 */ /* 0x000fe400078e02ff */
[----:B------:R-:W-:Y:S01]  /*30e10*/  VIADD R3, R0, 0x100000 ;  /* 0x0010000000037836 */ /* 0x000fe20000000000 */
[-C--:B------:R-:W-:Y:S01]  /*30e20*/  LEA.HI.X.SX32 R201, R178, R7.reuse, 0x2, P5 ;  /* 0x00000007b2c97211 */ /* 0x080fe200028f16ff */
[----:B------:R-:W-:Y:S01]  /*30e30*/  IMAD R196, R196, 0x1b0, RZ ;  /* 0x000001b0c4c47824 */ /* 0x000fe200078e02ff */
[----:B------:R-:W-:Y:S01]  /*30e40*/  IADD3 R198, P6, PT, R198, R6, RZ ;  /* 0x00000006c6c67210 */ /* 0x000fe20007fde0ff */
[----:B------:R-:W4:Y:S02]  /*30e50*/  LDC R9, c[0x0][0x3a0] ;  /* 0x0000e800ff097b82 */ /* 0x000f240000000800 */
[----:B------:R2:W-:Y:S01]  /*30e60*/  LDGSTS.E [R3+-0x79c00], desc[UR6][R200.64], !P4 ;  /* 0x86400000c8037fae */ /* 0x0005e2000e1a1006 */
[----:B------:R-:W-:-:S02]  /*30e70*/  LEA.HI.X.SX32 R199, R118, R7, 0x2, P6 ;  /* 0x0000000776c77211 */ /* 0x000fc400030f16ff */
[----:B------:R-:W-:Y:S01]  /*30e80*/  IADD3 R196, P5, PT, R196, R6, RZ ;  /* 0x00000006c4c47210 */ /* 0x000fe20007fbe0ff */
[----:B------:R-:W-:Y:S02]  /*30e90*/  IMAD R194, R194, 0x1c0, RZ ;  /* 0x000001c0c2c27824 */ /* 0x000fe400078e02ff */
[----:B------:R-:W-:Y:S01]  /*30ea0*/  LDGSTS.E [R2+-0x79800], desc[UR6][R198.64], !P3 ;  /* 0x86800000c6027fae */ /* 0x000fe2000d9a1006 */
[----:B------:R-:W-:Y:S01]  /*30eb0*/  LEA.HI.X.SX32 R197, R58, R7, 0x2, P5 ;  /* 0x000000073ac57211 */ /* 0x000fe200028f16ff */
[----:B------:R-:W-:Y:S01]  /*30ec0*/  IMAD R192, R192, 0x1d0, RZ ;  /* 0x000001d0c0c07824 */ /* 0x000fe200078e02ff */
[----:B------:R-:W1:Y:S01]  /*30ed0*/  LDC R17, c[0x0][0x3a8] ;  /* 0x0000ea00ff117b82 */ /* 0x000e620000000800 */
[----:B--2---:R-:W-:Y:S02]  /*30ee0*/  IADD3 R3, PT, PT, R5, -0x71, RZ ;  /* 0xffffff8f05037810 */ /* 0x004fe40007ffe0ff */
[----:B------:R3:W-:Y:S05]  /*30ef0*/  LDGSTS.E [R2+-0x79400], desc[UR6][R196.64], !P0 ;  /* 0x86c00000c4027fae */ /* 0x0007ea000c1a1006 */
[----:B------:R-:W2:Y:S01]  /*30f00*/  LDC R5, c[0x0][0x3a0] ;  /* 0x0000e800ff057b82 */ /* 0x000ea20000000800 */
[----:B------:R-:W-:-:S02]  /*30f10*/  ISETP.GE.U32.AND P3, PT, R3, 0x7fffff10, PT ;  /* 0x7fffff100300780c */ /* 0x000fc40003f66070 */
[-C--:B------:R-:W-:Y:S01]  /*30f20*/  IADD3 R194, P4, PT, R194, R6.reuse, RZ ;  /* 0x00000006c2c27210 */ /* 0x080fe20007f9e0ff */
[----:B------:R-:W-:Y:S02]  /*30f30*/  VIADD R3, R0, 0x100000 ;  /* 0x0010000000037836 */ /* 0x000fe40000000000 */
[----:B---3--:R-:W-:Y:S01]  /*30f40*/  VIADD R2, R8, 0xffffff8b ;  /* 0xffffff8b08027836 */ /* 0x008fe20000000000 */
[----:B------:R-:W-:Y:S01]  /*30f50*/  LEA.HI.X.SX32 R195, R10, R7, 0x2, P4 ;  /* 0x000000070ac37211 */ /* 0x000fe200020f16ff */
[----:B------:R-:W-:Y:S01]  /*30f60*/  IMAD R176, R176, 0x74, RZ ;  /* 0x00000074b0b07824 */ /* 0x000fe200078e02ff */
[----:B------:R-:W-:Y:S01]  /*30f70*/  IADD3 R192, P5, PT, R192, R6, RZ ;  /* 0x00000006c0c07210 */ /* 0x000fe20007fbe0ff */
[----:B------:R-:W3:Y:S01]  /*30f80*/  LDC R8, c[0x0][0x3a0] ;  /* 0x0000e800ff087b82 */ /* 0x000ee20000000800 */
[----:B------:R-:W-:-:S03]  /*30f90*/  ISETP.GE.U32.AND P0, PT, R2, 0x7fffff0c, PT ;  /* 0x7fffff0c0200780c */ /* 0x000fc60003f06070 */
[----:B------:R4:W-:Y:S01]  /*30fa0*/  LDGSTS.E [R3+-0x79000], desc[UR6][R194.64], !P3 ;  /* 0x87000000c2037fae */ /* 0x0009e2000d9a1006 */
[----:B------:R-:W-:Y:S01]  /*30fb0*/  IADD3 R2, PT, PT, R0, 0x100000, RZ ;  /* 0x0010000000027810 */ /* 0x000fe20007ffe0ff */
[----:B------:R-:W-:Y:S01]  /*30fc0*/  IMAD R190, R190, 0x1e0, RZ ;  /* 0x000001e0bebe7824 */ /* 0x000fe200078e02ff */
[----:B------:R-:W-:Y:S01]  /*30fd0*/  LEA.HI.X.SX32 R193, R176, R7, 0x2, P5 ;  /* 0x00000007b0c17211 */ /* 0x000fe200028f16ff */
[----:B------:R-:W-:Y:S01]  /*30fe0*/  IMAD R188, R188, 0x1f0, RZ ;  /* 0x000001f0bcbc7824 */ /* 0x000fe200078e02ff */
[----:B------:R-:W1:Y:S01]  /*30ff0*/  LDC R10, c[0x0][0x3a0] ;  /* 0x0000e800ff0a7b82 */ /* 0x000e620000000800 */
[----:B----4-:R-:W-:-:S04]  /*31000*/  VIADD R3, R9, 0xffffff87 ;  /* 0xffffff8709037836 */ /* 0x010fc80000000000 */
[----:B------:R-:W-:Y:S01]  /*31010*/  LDGSTS.E [R2+-0x78c00], desc[UR6][R192.64], !P0 ;  /* 0x87400000c0027fae */ /* 0x000fe2000c1a1006 */
[----:B--2---:R-:W-:Y:S01]  /*31020*/  VIADD R5, R5, 0xffffff83 ;  /* 0xffffff8305057836 */ /* 0x004fe20000000000 */
[-C--:B------:R-:W-:Y:S01]  /*31030*/  IADD3 R190, P4, PT, R190, R6.reuse, RZ ;  /* 0x00000006bebe7210 */ /* 0x080fe20007f9e0ff */
[----:B------:R-:W2:Y:S01]  /*31040*/  LDC R9, c[0x0][0x3a0] ;  /* 0x0000e800ff097b82 */ /* 0x000ea20000000800 */
[----:B------:R-:W-:Y:S02]  /*31050*/  ISETP.GE.U32.AND P3, PT, R3, 0x7fffff08, PT ;  /* 0x7fffff080300780c */ /* 0x000fe40003f66070 */
[----:B------:R-:W-:Y:S02]  /*31060*/  ISETP.GE.U32.AND P0, PT, R5, 0x7fffff04, PT ;  /* 0x7fffff040500780c */ /* 0x000fe40003f06070 */
[----:B------:R-:W-:Y:S02]  /*31070*/  IADD3 R188, P5, PT, R188, R6, RZ ;  /* 0x00000006bcbc7210 */ /* 0x000fe40007fbe0ff */
[-C--:B------:R-:W-:Y:S01]  /*31080*/  LEA.HI.X.SX32 R191, R116, R7.reuse, 0x2, P4 ;  /* 0x0000000774bf7211 */ /* 0x080fe200020f16ff */
[----:B------:R-:W-:Y:S01]  /*31090*/  IMAD R174, R174, 0x84, RZ ;  /* 0x00000084aeae7824 */ /* 0x000fe200078e02ff */
[----:B------:R-:W-:Y:S01]  /*310a0*/  IADD3 R3, PT, PT, R0, 0x100000, RZ ;  /* 0x0010000000037810 */ /* 0x000fe20007ffe0ff */
[----:B------:R-:W-:Y:S01]  /*310b0*/  IMAD R172, R172, 0x94, RZ ;  /* 0x00000094acac7824 */ /* 0x000fe200078e02ff */
[----:B------:R-:W-:Y:S01]  /*310c0*/  LEA.HI.X.SX32 R189, R56, R7, 0x2, P5 ;  /* 0x0000000738bd7211 */ /* 0x000fe200028f16ff */
[----:B------:R-:W-:Y:S01]  /*310d0*/  IMAD R170, R170, 0xa4, RZ ;  /* 0x000000a4aaaa7824 */ /* 0x000fe200078e02ff */
[----:B------:R-:W4:Y:S01]  /*310e0*/  LDC R19, c[0x0][0x3a8] ;  /* 0x0000ea00ff137b82 */ /* 0x000f220000000800 */
[----:B------:R1:W-:Y:S04]  /*310f0*/  LDGSTS.E [R3+-0x78800], desc[UR6][R190.64], !P3 ;  /* 0x87800000be037fae */ /* 0x0003e8000d9a1006 */
[----:B------:R1:W-:Y:S01]  /*31100*/  LDGSTS.E [R2+-0x78400], desc[UR6][R188.64], !P0 ;  /* 0x87c00000bc027fae */ /* 0x0003e2000c1a1006 */
[----:B---3--:R-:W-:-:S02]  /*31110*/  VIADD R5, R8, 0xfffffffa ;  /* 0xfffffffa08057836 */ /* 0x008fc40000000000 */
[----:B------:R-:W-:Y:S01]  /*31120*/  IMAD R168, R168, 0xb4, RZ ;  /* 0x000000b4a8a87824 */ /* 0x000fe200078e02ff */
[----:B------:R-:W3:Y:S01]  /*31130*/  LDC R20, c[0x0][0x3a8] ;  /* 0x0000ea00ff147b82 */ /* 0x000ee20000000800 */
[----:B-1----:R-:W-:Y:S01]  /*31140*/  VIADD R3, R18, 0xfffffffe ;  /* 0xfffffffe12037836 */ /* 0x002fe20000000000 */
[----:B------:R-:W-:-:S06]  /*31150*/  LOP3.LUT R2, R4, 0x20, RZ, 0x3c, !PT ;  /* 0x0000002004027812 */ /* 0x000fcc00078e3cff */
[----:B------:R-:W1:Y:S01]  /*31160*/  LDC R18, c[0x0][0x3a0] ;  /* 0x0000e800ff127b82 */ /* 0x000e620000000800 */
[----:B------:R-:W-:Y:S02]  /*31170*/  ISETP.GE.U32.AND P3, PT, R3, 0x7fffff7f, PT ;  /* 0x7fffff7f0300780c */ /* 0x000fe40003f66070 */
[----:B------:R-:W-:Y:S02]  /*31180*/  IADD3 R2, PT, PT, R2, UR5, RZ ;  /* 0x0000000502027c10 */ /* 0x000fe4000fffe0ff */
[-C--:B------:R-:W-:Y:S02]  /*31190*/  IADD3 R24, P4, PT, R12, R6.reuse, RZ ;  /* 0x000000060c187210 */ /* 0x080fe40007f9e0ff */
[----:B------:R-:W-:Y:S01]  /*311a0*/  ISETP.GE.U32.AND P0, PT, R5, 0x7fffff7b, PT ;  /* 0x7fffff7b0500780c */ /* 0x000fe20003f06070 */
[C---:B------:R-:W-:Y:S01]  /*311b0*/  VIADD R5, R2.reuse, 0x100000 ;  /* 0x0010000002057836 */ /* 0x040fe20000000000 */
[-C--:B------:R-:W-:Y:S01]  /*311c0*/  LEA.HI.X.SX32 R25, R17, R7.reuse, 0x2, P4 ;  /* 0x0000000711197211 */ /* 0x080fe200020f16ff */
[----:B------:R-:W-:Y:S01]  /*311d0*/  IMAD R8, R15, 0x5, RZ ;  /* 0x000000050f087824 */ /* 0x000fe200078e02ff */
[-C--:B------:R-:W-:Y:S01]  /*311e0*/  IADD3 R22, P5, PT, R11, R6.reuse, RZ ;  /* 0x000000060b167210 */ /* 0x080fe20007fbe0ff */
[----:B------:R-:W-:Y:S01]  /*311f0*/  VIADD R3, R2, 0x100000 ;  /* 0x0010000002037836 */ /* 0x000fe20000000000 */
[----:B------:R-:W1:Y:S01]  /*31200*/  LDC R11, c[0x0][0x3a0] ;  /* 0x0000e800ff0b7b82 */ /* 0x000e620000000800 */
[----:B------:R4:W-:Y:S01]  /*31210*/  LDGSTS.E [R5+-0x7ff00], desc[UR6][R24.64], !P3 ;  /* 0x8010000018057fae */ /* 0x0009e2000d9a1006 */
[----:B------:R-:W-:Y:S01]  /*31220*/  LEA.HI.X.SX32 R23, R8, R7, 0x2, P5 ;  /* 0x0000000708177211 */ /* 0x000fe200028f16ff */
[----:B--2---:R-:W-:Y:S01]  /*31230*/  VIADD R8, R9, 0xfffffff2 ;  /* 0xfffffff209087836 */ /* 0x004fe20000000000 */
[----:B------:R-:W-:-:S03]  /*31240*/  IADD3 R186, P4, PT, R186, R6, RZ ;  /* 0x00000006baba7210 */ /* 0x000fc60007f9e0ff */
[----:B------:R2:W-:Y:S01]  /*31250*/  LDGSTS.E [R3+-0x7fb00], desc[UR6][R22.64], !P0 ;  /* 0x8050000016037fae */ /* 0x0005e2000c1a1006 */
[----:B------:R-:W3:Y:S01]  /*31260*/  LDC R12, c[0x0][0x3a0] ;  /* 0x0000e800ff0c7b82 */ /* 0x000ee20000000800 */
[----:B----4-:R-:W-:Y:S02]  /*31270*/  IADD3 R5, PT, PT, R10, -0xa, RZ ;  /* 0xfffffff60a057810 */ /* 0x010fe40007ffe0ff */
[----:B------:R-:W-:-:S05]  /*31280*/  IADD3 R184, P5, PT, R184, R6, RZ ;  /* 0x00000006b8b87210 */ /* 0x000fca0007fbe0ff */
[----:B------:R-:W4:Y:S01]  /*31290*/  LDC R10, c[0x0][0x3a0] ;  /* 0x0000e800ff0a7b82 */ /* 0x000f220000000800 */
[----:B------:R-:W-:Y:S01]  /*312a0*/  ISETP.GE.U32.AND P3, PT, R5, 0x7fffff77, PT ;  /* 0x7fffff770500780c */ /* 0x000fe20003f66070 */
[----:B--2---:R-:W-:Y:S01]  /*312b0*/  IMAD R3, R15, 0x9, RZ ;  /* 0x000000090f037824 */ /* 0x004fe200078e02ff */
[----:B------:R-:W-:Y:S01]  /*312c0*/  ISETP.GE.U32.AND P0, PT, R8, 0x7fffff73, PT ;  /* 0x7fffff730800780c */ /* 0x000fe20003f06070 */
[----:B------:R-:W-:-:S03]  /*312d0*/  VIADD R5, R2, 0x100000 ;  /* 0x0010000002057836 */ /* 0x000fc60000000000 */
[----:B------:R-:W-:Y:S01]  /*312e0*/  LEA.HI.X.SX32 R187, R3, R7, 0x2, P4 ;  /* 0x0000000703bb7211 */ /* 0x000fe200020f16ff */
[----:B------:R-:W-:Y:S01]  /*312f0*/  IMAD R8, R15, 0xd, RZ ;  /* 0x0000000d0f087824 */ /* 0x000fe200078e02ff */
[----:B------:R-:W2:Y:S01]  /*31300*/  LDC R9, c[0x0][0x3a0] ;  /* 0x0000e800ff097b82 */ /* 0x000ea20000000800 */
[----:B------:R-:W-:-:S04]  /*31310*/  IADD3 R3, PT, PT, R2, 0x100000, RZ ;  /* 0x0010000002037810 */ /* 0x000fc80007ffe0ff */
[----:B------:R1:W-:Y:S01]  /*31320*/  LDGSTS.E [R5+-0x7f700], desc[UR6][R186.64], !P3 ;  /* 0x80900000ba057fae */ /* 0x0003e2000d9a1006 */
[-C--:B------:R-:W-:Y:S01]  /*31330*/  LEA.HI.X.SX32 R185, R8, R7.reuse, 0x2, P5 ;  /* 0x0000000708b97211 */ /* 0x080fe200028f16ff */
[----:B-1----:R-:W-:Y:S01]  /*31340*/  VIADD R8, R11, 0xffffffea ;  /* 0xffffffea0b087836 */ /* 0x002fe20000000000 */
[-C--:B------:R-:W-:Y:S01]  /*31350*/  IADD3 R182, P4, PT, R182, R6.reuse, RZ ;  /* 0x00000006b6b67210 */ /* 0x080fe20007f9e0ff */
[----:B------:R-:W1:Y:S02]  /*31360*/  LDC R11, c[0x0][0x3a0] ;  /* 0x0000e800ff0b7b82 */ /* 0x000e640000000800 */
[----:B------:R3:W-:Y:S01]  /*31370*/  LDGSTS.E [R3+-0x7f300], desc[UR6][R184.64], !P0 ;  /* 0x80d00000b8037fae */ /* 0x0007e2000c1a1006 */
[----:B------:R-:W-:Y:S01]  /*31380*/  VIADD R5, R18, 0xffffffee ;  /* 0xffffffee12057836 */ /* 0x000fe20000000000 */
[----:B------:R-:W-:Y:S01]  /*31390*/  ISETP.GE.U32.AND P0, PT, R8, 0x7fffff6b, PT ;  /* 0x7fffff6b0800780c */ /* 0x000fe20003f06070 */
[----:B------:R-:W-:Y:S01]  /*313a0*/  IMAD R166, R166, 0xc4, RZ ;  /* 0x000000c4a6a67824 */ /* 0x000fe200078e02ff */
[----:B------:R-:W-:Y:S01]  /*313b0*/  IADD3 R180, P5, PT, R180, R6, RZ ;  /* 0x00000006b4b47210 */ /* 0x000fe20007fbe0ff */
[----:B------:R-:W-:Y:S01]  /*313c0*/  IMAD R164, R164, 0xd4, RZ ;  /* 0x000000d4a4a47824 */ /* 0x000fe200078e02ff */
[----:B------:R-:W-:Y:S01]  /*313d0*/  ISETP.GE.U32.AND P3, PT, R5, 0x7fffff6f, PT ;  /* 0x7fffff6f0500780c */ /* 0x000fe20003f66070 */
[C---:B---3--:R-:W-:Y:S01]  /*313e0*/  IMAD R3, R15.reuse, 0x11, RZ ;  /* 0x000000110f037824 */ /* 0x048fe200078e02ff */
[C---:B------:R-:W-:Y:S01]  /*313f0*/  IADD3 R5, PT, PT, R2.reuse, 0x100000, RZ ;  /* 0x0010000002057810 */ /* 0x040fe20007ffe0ff */
[----:B------:R-:W-:Y:S01]  /*31400*/  IMAD R8, R15, 0x15, RZ ;  /* 0x000000150f087824 */ /* 0x000fe200078e02ff */
[----:B------:R-:W3:Y:S02]  /*31410*/  LDC R17, c[0x0][0x3a8] ;  /* 0x0000ea00ff117b82 */ /* 0x000ee40000000800 */
[-C--:B------:R-:W-:Y:S01]  /*31420*/  LEA.HI.X.SX32 R183, R3, R7.reuse, 0x2, P4 ;  /* 0x0000000703b77211 */ /* 0x080fe200020f16ff */
[----:B------:R-:W-:Y:S01]  /*31430*/  VIADD R3, R2, 0x100000 ;  /* 0x0010000002037836 */ /* 0x000fe20000000000 */
[----:B------:R-:W-:Y:S01]  /*31440*/  LEA.HI.X.SX32 R181, R8, R7, 0x2, P5 ;  /* 0x0000000708b57211 */ /* 0x000fe200028f16ff */
[----:B------:R-:W-:-:S02]  /*31450*/  IMAD R162, R162, 0xe4, RZ ;  /* 0x000000e4a2a27824 */ /* 0x000fc400078e02ff */
[----:B------:R-:W-:Y:S01]  /*31460*/  IMAD R160, R160, 0xf4, RZ ;  /* 0x000000f4a0a07824 */ /* 0x000fe200078e02ff */
[----:B------:R-:W3:Y:S01]  /*31470*/  LDC R18, c[0x0][0x3a8] ;  /* 0x0000ea00ff127b82 */ /* 0x000ee20000000800 */
[----:B------:R4:W-:Y:S01]  /*31480*/  LDGSTS.E [R5+-0x7ef00], desc[UR6][R182.64], !P3 ;  /* 0x81100000b6057fae */ /* 0x0009e2000d9a1006 */
[----:B--2---:R-:W-:-:S03]  /*31490*/  IADD3 R8, PT, PT, R9, -0x1e, RZ ;  /* 0xffffffe209087810 */ /* 0x004fc60007ffe0ff */
[----:B------:R2:W-:Y:S03]  /*314a0*/  LDGSTS.E [R3+-0x7eb00], desc[UR6][R180.64], !P0 ;  /* 0x81500000b4037fae */ /* 0x0005e6000c1a1006 */
[----:B------:R-:W3:Y:S01]  /*314b0*/  LDC R9, c[0x0][0x3a0] ;  /* 0x0000e800ff097b82 */ /* 0x000ee20000000800 */
[----:B----4-:R-:W-:Y:S01]  /*314c0*/  VIADD R5, R10, 0xffffffe6 ;  /* 0xffffffe60a057836 */ /* 0x010fe20000000000 */
[----:B------:R-:W-:-:S06]  /*314d0*/  IADD3 R178, P4, PT, R178, R6, RZ ;  /* 0x00000006b2b27210 */ /* 0x000fcc0007f9e0ff */
[----:B------:R-:W4:Y:S01]  /*314e0*/  LDC R10, c[0x0][0x3a0] ;  /* 0x0000e800ff0a7b82 */ /* 0x000f220000000800 */
[----:B------:R-:W-:Y:S01]  /*314f0*/  ISETP.GE.U32.AND P3, PT, R5, 0x7fffff67, PT ;  /* 0x7fffff670500780c */ /* 0x000fe20003f66070 */
[----:B--2---:R-:W-:Y:S02]  /*31500*/  IMAD R3, R15, 0x19, RZ ;  /* 0x000000190f037824 */ /* 0x004fe400078e02ff */
[----:B-1----:R-:W-:-:S03]  /*31510*/  VIADD R5, R11, 0xffffffde ;  /* 0xffffffde0b057836 */ /* 0x002fc60000000000 */
[-C--:B------:R-:W-:Y:S01]  /*31520*/  LEA.HI.X.SX32 R179, R3, R7.reuse, 0x2, P4 ;  /* 0x0000000703b37211 */ /* 0x080fe200020f16ff */
[----:B------:R-:W-:Y:S01]  /*31530*/  VIADD R3, R2, 0x100000 ;  /* 0x0010000002037836 */ /* 0x000fe20000000000 */
[----:B------:R-:W-:Y:S01]  /*31540*/  ISETP.GE.U32.AND P0, PT, R8, 0x7fffff63, PT ;  /* 0x7fffff630800780c */ /* 0x000fe20003f06070 */
[----:B------:R-:W-:Y:S01]  /*31550*/  IMAD R8, R15, 0x1d, RZ ;  /* 0x0000001d0f087824 */ /* 0x000fe200078e02ff */
[----:B------:R-:W-:Y:S01]  /*31560*/  IADD3 R176, P4, PT, R176, R6, RZ ;  /* 0x00000006b0b07210 */ /* 0x000fe20007f9e0ff */
[----:B------:R-:W1:Y:S02]  /*31570*/  LDC R11, c[0x0][0x3a0] ;  /* 0x0000e800ff0b7b82 */ /* 0x000e640000000800 */
[----:B------:R-:W-:Y:S01]  /*31580*/  LDGSTS.E [R3+-0x7e700], desc[UR6][R178.64], !P3 ;  /* 0x81900000b2037fae */ /* 0x000fe2000d9a1006 */
[----:B------:R-:W-:Y:S01]  /*31590*/  ISETP.GE.U32.AND P3, PT, R5, 0x7fffff5f, PT ;  /* 0x7fffff5f0500780c */ /* 0x000fe20003f66070 */
[----:B------:R-:W-:Y:S01]  /*315a0*/  IMAD R5, R15, 0x21, RZ ;  /* 0x000000210f057824 */ /* 0x000fe200078e02ff */
[----:B------:R-:W-:-:S02]  /*315b0*/  LEA.HI.X.SX32 R177, R8, R7, 0x2, P4 ;  /* 0x0000000708b17211 */ /* 0x000fc400020f16ff */
[----:B------:R-:W-:-:S03]  /*315c0*/  IADD3 R174, P4, PT, R174, R6, RZ ;  /* 0x00000006aeae7210 */ /* 0x000fc60007f9e0ff */
[----:B------:R-:W-:Y:S01]  /*315d0*/  LDGSTS.E [R3+-0x7e300], desc[UR6][R176.64], !P0 ;  /* 0x81d00000b0037fae */ /* 0x000fe2000c1a1006 */
[----:B------:R-:W-:Y:S02]  /*315e0*/  LEA.HI.X.SX32 R175, R5, R7, 0x2, P4 ;  /* 0x0000000705af7211 */ /* 0x000fe400020f16ff */
[----:B---3--:R-:W-:Y:S01]  /*315f0*/  IADD3 R5, PT, PT, R9, -0x26, RZ ;  /* 0xffffffda09057810 */ /* 0x008fe20007ffe0ff */
[----:B----4-:R-:W-:Y:S01]  /*31600*/  VIADD R8, R10, 0xffffffd6 ;  /* 0xffffffd60a087836 */ /* 0x010fe20000000000 */
[-C--:B------:R-:W-:Y:S01]  /*31610*/  IADD3 R172, P4, PT, R172, R6.reuse, RZ ;  /* 0x00000006acac7210 */ /* 0x080fe20007f9e0ff */
[----:B------:R2:W-:Y:S01]  /*31620*/  LDGSTS.E [R3+-0x7df00], desc[UR6][R174.64], !P3 ;  /* 0x82100000ae037fae */ /* 0x0005e2000d9a1006 */
[----:B------:R-:W-:Y:S01]  /*31630*/  ISETP.GE.U32.AND P3, PT, R5, 0x7fffff5b, PT ;  /* 0x7fffff5b0500780c */ /* 0x000fe20003f66070 */
[----:B------:R-:W3:Y:S01]  /*31640*/  LDC R9, c[0x0][0x3a0] ;  /* 0x0000e800ff097b82 */ /* 0x000ee20000000800 */
[----:B------:R-:W-:Y:S01]  /*31650*/  ISETP.GE.U32.AND P0, PT, R8, 0x7fffff57, PT ;  /* 0x7fffff570800780c */ /* 0x000fe20003f06070 */
[----:B------:R-:W-:Y:S01]  /*31660*/  VIADD R5, R2, 0x100000 ;  /* 0x0010000002057836 */ /* 0x000fe20000000000 */
[----:B------:R-:W-:-:S05]  /*31670*/  IADD3 R170, P5, PT, R170, R6, RZ ;  /* 0x00000006aaaa7210 */ /* 0x000fca0007fbe0ff */
[----:B------:R-:W4:Y:S01]  /*31680*/  LDC R10, c[0x0][0x3a0] ;  /* 0x0000e800ff0a7b82 */ /* 0x000f220000000800 */
[C---:B--2---:R-:W-:Y:S02]  /*31690*/  IMAD R3, R15.reuse, 0x25, RZ ;  /* 0x000000250f037824 */ /* 0x044fe400078e02ff */
[----:B------:R-:W-:-:S03]  /*316a0*/  IMAD R8, R15, 0x29, RZ ;  /* 0x000000290f087824 */ /* 0x000fc600078e02ff */
[----:B------:R-:W-:Y:S02]  /*316b0*/  LEA.HI.X.SX32 R173, R3, R7, 0x2, P4 ;  /* 0x0000000703ad7211 */ /* 0x000fe400020f16ff */
[----:B------:R-:W-:-:S03]  /*316c0*/  IADD3 R3, PT, PT, R2, 0x100000, RZ ;  /* 0x0010000002037810 */ /* 0x000fc60007ffe0ff */
[----:B------:R1:W-:Y:S01]  /*316d0*/  LDGSTS.E [R5+-0x7db00], desc[UR6][R172.64], !P3 ;  /* 0x82500000ac057fae */ /* 0x0003e2000d9a1006 */
[----:B------:R-:W-:Y:S01]  /*316e0*/  LEA.HI.X.SX32 R171, R8, R7, 0x2, P5 ;  /* 0x0000000708ab7211 */ /* 0x000fe200028f16ff */
[----:B------:R-:W-:Y:S01]  /*316f0*/  VIADD R8, R12, 0xffffffce ;  /* 0xffffffce0c087836 */ /* 0x000fe20000000000 */
[----:B------:R-:W-:Y:S01]  /*31700*/  IADD3 R168, P4, PT, R168, R6, RZ ;  /* 0x00000006a8a87210 */ /* 0x000fe20007f9e0ff */
[----:B------:R-:W2:Y:S02]  /*31710*/  LDC R12, c[0x0][0x3a0] ;  /* 0x0000e800ff0c7b82 */ /* 0x000ea40000000800 */
[----:B------:R1:W-:Y:S02]  /*31720*/  LDGSTS.E [R3+-0x7d700], desc[UR6][R170.64], !P0 ;  /* 0x82900000aa037fae */ /* 0x0003e4000c1a1006 */
[----:B-1----:R-:W-:-:S04]  /*31730*/  VIADD R5, R11, 0xffffffd2 ;  /* 0xffffffd20b057836 */ /* 0x002fc80000000000 */
[----:B------:R-:W1:Y:S01]  /*31740*/  LDC R11, c[0x0][0x3a0] ;  /* 0x0000e800ff0b7b82 */ /* 0x000e620000000800 */
[----:B------:R-:W-:Y:S01]  /*31750*/  ISETP.GE.U32.AND P3, PT, R5, 0x7fffff53, PT ;  /* 0x7fffff530500780c */ /* 0x000fe20003f66070 */
[----:B------:R-:W-:Y:S01]  /*31760*/  IMAD R3, R15, 0x2d, RZ ;  /* 0x0000002d0f037824 */ /* 0x000fe200078e02ff */
[----:B------:R-:W-:Y:S01]  /*31770*/  ISETP.GE.U32.AND P0, PT, R8, 0x7fffff4f, PT ;  /* 0x7fffff4f0800780c */ /* 0x000fe20003f06070 */
[----:B---3--:R-:W-:-:S03]  /*31780*/  VIADD R5, R9, 0xffffffca ;  /* 0xffffffca09057836 */ /* 0x008fc60000000000 */
[----:B------:R-:W-:Y:S02]  /*31790*/  LEA.HI.X.SX32 R169, R3, R7, 0x2, P4 ;  /* 0x0000000703a97211 */ /* 0x000fe400020f16ff */
[----:B------:R-:W-:Y:S01]  /*317a0*/  IADD3 R3, PT, PT, R2, 0x100000, RZ ;  /* 0x0010000002037810 */ /* 0x000fe20007ffe0ff */
[----:B------:R-:W-:Y:S01]  /*317b0*/  IMAD R8, R15, 0x31, RZ ;  /* 0x000000310f087824 */ /* 0x000fe200078e02ff */
[----:B------:R-:W-:-:S03]  /*317c0*/  IADD3 R166, P4, PT, R166, R6, RZ ;  /* 0x00000006a6a67210 */ /* 0x000fc60007f9e0ff */
[----:B------:R-:W-:Y:S01]  /*317d0*/  LDGSTS.E [R3+-0x7d300], desc[UR6][R168.64], !P3 ;  /* 0x82d00000a8037fae */ /* 0x000fe2000d9a1006 */
[----:B------:R-:W-:Y:S01]  /*317e0*/  ISETP.GE.U32.AND P3, PT, R5, 0x7fffff4b, PT ;  /* 0x7fffff4b0500780c */ /* 0x000fe20003f66070 */
[----:B------:R-:W-:Y:S01]  /*317f0*/  IMAD R5, R15, 0x35, RZ ;  /* 0x000000350f057824 */ /* 0x000fe200078e02ff */
[-C--:B------:R-:W-:Y:S02]  /*31800*/  LEA.HI.X.SX32 R167, R8, R7.reuse, 0x2, P4 ;  /* 0x0000000708a77211 */ /* 0x080fe400020f16ff */
[----:B------:R-:W-:Y:S02]  /*31810*/  IADD3 R164, P4, PT, R164, R6, RZ ;  /* 0x00000006a4a47210 */ /* 0x000fe40007f9e0ff */
[----:B-1----:R-:W-:Y:S01]  /*31820*/  IADD3 R8, PT, PT, R11, -0x3e, RZ ;  /* 0xffffffc20b087810 */ /* 0x002fe20007ffe0ff */
[----:B------:R-:W-:Y:S01]  /*31830*/  LDGSTS.E [R3+-0x7cf00], desc[UR6][R166.64], !P0 ;  /* 0x83100000a6037fae */ /* 0x000fe2000c1a1006 */
[----:B------:R-:W-:Y:S01]  /*31840*/  LEA.HI.X.SX32 R165, R5, R7, 0x2, P4 ;  /* 0x0000000705a57211 */ /* 0x000fe200020f16ff */
[----:B----4-:R-:W-:Y:S01]  /*31850*/  VIADD R5, R10, 0xffffffc6 ;  /* 0xffffffc60a057836 */ /* 0x010fe20000000000 */
[----:B------:R-:W1:Y:S03]  /*31860*/  LDC R11, c[0x0][0x3a0] ;  /* 0x0000e800ff0b7b82 */ /* 0x000e660000000800 */
[----:B------:R3:W-:Y:S01]  /*31870*/  LDGSTS.E [R3+-0x7cb00], desc[UR6][R164.64], !P3 ;  /* 0x83500000a4037fae */ /* 0x0007e2000d9a1006 */
[----:B------:R-:W-:-:S02]  /*31880*/  ISETP.GE.U32.AND P0, PT, R5, 0x7fffff47, PT ;  /* 0x7fffff470500780c */ /* 0x000fc40003f06070 */
[----:B------:R-:W-:Y:S02]  /*31890*/  ISETP.GE.U32.AND P3, PT, R8, 0x7fffff43, PT ;  /* 0x7fffff430800780c */ /* 0x000fe40003f66070 */
[----:B------:R-:W4:Y:S01]  /*318a0*/  LDC R10, c[0x0][0x3a0] ;  /* 0x0000e800ff0a7b82 */ /* 0x000f220000000800 */
[-C--:B------:R-:W-:Y:S01]  /*318b0*/  IADD3 R162, P4, PT, R162, R6.reuse, RZ ;  /* 0x00000006a2a27210 */ /* 0x080fe20007f9e0ff */
[C---:B------:R-:W-:Y:S01]  /*318c0*/  IMAD R9, R15.reuse, 0x3d, RZ ;  /* 0x0000003d0f097824 */ /* 0x040fe200078e02ff */
[----:B------:R-:W-:Y:S01]  /*318d0*/  IADD3 R160, P5, PT, R160, R6, RZ ;  /* 0x00000006a0a07210 */ /* 0x000fe20007fbe0ff */
[----:B---3--:R-:W-:Y:S02]  /*318e0*/  IMAD R3, R15, 0x39, RZ ;  /* 0x000000390f037824 */ /* 0x008fe400078e02ff */
[----:B------:R-:W-:Y:S01]  /*318f0*/  VIADD R5, R2, 0x100000 ;  /* 0x0010000002057836 */ /* 0x000fe20000000000 */
[-C--:B------:R-:W-:Y:S01]  /*31900*/  LEA.HI.X.SX32 R161, R9, R7.reuse, 0x2, P5 ;  /* 0x0000000709a17211 */ /* 0x080fe200028f16ff */
[----:B--2---:R-:W-:Y:S01]  /*31910*/  VIADD R8, R12, 0xffffffbe ;  /* 0xffffffbe0c087836 */ /* 0x004fe20000000000 */
[----:B------:R-:W-:Y:S01]  /*31920*/  LEA.HI.X.SX32 R163, R3, R7, 0x2, P4 ;  /* 0x0000000703a37211 */ /* 0x000fe200020f16ff */
[----:B------:R-:W-:Y:S01]  /*31930*/  IMAD R158, R158, 0x104, RZ ;  /* 0x000001049e9e7824 */ /* 0x000fe200078e02ff */
[----:B------:R-:W-:Y:S01]  /*31940*/  IADD3 R3, PT, PT, R2, 0x100000, RZ ;  /* 0x0010000002037810 */ /* 0x000fe20007ffe0ff */
[----:B------:R-:W2:Y:S02]  /*31950*/  LDC R9, c[0x0][0x3a0] ;  /* 0x0000e800ff097b82 */ /* 0x000ea40000000800 */
[----:B------:R-:W-:Y:S01]  /*31960*/  LDGSTS.E [R5+-0x7c700], desc[UR6][R162.64], !P0 ;  /* 0x83900000a2057fae */ /* 0x000fe2000c1a1006 */
[----:B------:R-:W-:-:S03]  /*31970*/  ISETP.GE.U32.AND P0, PT, R8, 0x7fffff3f, PT ;  /* 0x7fffff3f0800780c */ /* 0x000fc60003f06070 */
[----:B------:R3:W-:Y:S01]  /*31980*/  LDGSTS.E [R3+-0x7c300], desc[UR6][R160.64], !P3 ;  /* 0x83d00000a0037fae */ /* 0x0007e2000d9a1006 */
[----:B------:R-:W-:Y:S01]  /*31990*/  IADD3 R158, P3, PT, R158, R6, RZ ;  /* 0x000000069e9e7210 */ /* 0x000fe20007f7e0ff */
[----:B------:R-:W2:Y:S01]  /*319a0*/  LDC R8, c[0x0][0x3a0] ;  /* 0x0000e800ff087b82 */ /* 0x000ea20000000800 */
[----:B------:R-:W-:Y:S02]  /*319b0*/  IMAD R156, R156, 0x114, RZ ;  /* 0x000001149c9c7824 */ /* 0x000fe400078e02ff */
[----:B------:R-:W-:-:S05]  /*319c0*/  IMAD R154, R154, 0x124, RZ ;  /* 0x000001249a9a7824 */ /* 0x000fca00078e02ff */
[----:B------:R-:W2:Y:S01]  /*319d0*/  LDC R12, c[0x0][0x3a0] ;  /* 0x0000e800ff0c7b82 */ /* 0x000ea20000000800 */
[----:B---3--:R-:W-:Y:S02]  /*319e0*/  IMAD R3, R15, 0x41, RZ ;  /* 0x000000410f037824 */ /* 0x008fe400078e02ff */
[----:B----4-:R-:W-:-:S03]  /*319f0*/  VIADD R5, R10, 0xffffffba ;  /* 0xffffffba0a057836 */ /* 0x010fc60000000000 */
[----:B------:R-:W-:Y:S01]  /*31a00*/  LEA.HI.X.SX32 R159, R3, R7, 0x2, P3 ;  /* 0x00000007039f7211 */ /* 0x000fe200018f16ff */
[----:B------:R-:W-:Y:S01]  /*31a10*/  VIADD R3, R2, 0x100000 ;  /* 0x0010000002037836 */ /* 0x000fe20000000000 */
[----:B------:R-:W-:Y:S01]  /*31a20*/  ISETP.GE.U32.AND P3, PT, R5, 0x7fffff3b, PT ;  /* 0x7fffff3b0500780c */ /* 0x000fe20003f66070 */
[----:B------:R-:W3:Y:S03]  /*31a30*/  LDC R10, c[0x0][0x3a0] ;  /* 0x0000e800ff0a7b82 */ /* 0x000ee60000000800 */
[----:B------:R4:W-:Y:S01]  /*31a40*/  LDGSTS.E [R3+-0x7bf00], desc[UR6][R158.64], !P0 ;  /* 0x841000009e037fae */ /* 0x0009e2000c1a1006 */
[----:B------:R-:W-:Y:S02]  /*31a50*/  IADD3 R156, P0, PT, R156, R6, RZ ;  /* 0x000000069c9c7210 */ /* 0x000fe40007f1e0ff */
[----:B-1----:R-:W-:Y:S02]  /*31a60*/  IADD3 R5, PT, PT, R11, -0x4a, RZ ;  /* 0xffffffb60b057810 */ /* 0x002fe40007ffe0ff */
[----:B------:R-:W1:Y:S01]  /*31a70*/  LDC R11, c[0x0][0x3a0] ;  /* 0x0000e800ff0b7b82 */ /* 0x000e620000000800 */
[----:B----4-:R-:W-:-:S05]  /*31a80*/  IMAD R3, R15, 0x45, RZ ;  /* 0x000000450f037824 */ /* 0x010fca00078e02ff */
[----:B------:R-:W-:Y:S02]  /*31a90*/  LEA.HI.X.SX32 R157, R3, R7, 0x2, P0 ;  /* 0x00000007039d7211 */ /* 0x000fe400000f16ff */
[----:B------:R-:W-:Y:S01]  /*31aa0*/  ISETP.GE.U32.AND P0, PT, R5, 0x7fffff37, PT ;  /* 0x7fffff370500780c */ /* 0x000fe20003f06070 */
[----:B------:R-:W-:Y:S01]  /*31ab0*/  IMAD R5, R15, 0x49, RZ ;  /* 0x000000490f057824 */ /* 0x000fe200078e02ff */
[----:B------:R-:W-:Y:S01]  /*31ac0*/  IADD3 R154, P4, PT, R154, R6, RZ ;  /* 0x000000069a9a7210 */ /* 0x000fe20007f9e0ff */
[----:B------:R-:W-:-:S03]  /*31ad0*/  VIADD R3, R2, 0x100000 ;  /* 0x0010000002037836 */ /* 0x000fc60000000000 */
[----:B------:R-:W-:Y:S01]  /*31ae0*/  LEA.HI.X.SX32 R155, R5, R7, 0x2, P4 ;  /* 0x00000007059b7211 */ /* 0x000fe200020f16ff */
[----:B------:R-:W-:Y:S01]  /*31af0*/  IMAD R152, R152, 0x134, RZ ;  /* 0x0000013498987824 */ /* 0x000fe200078e02ff */
[----:B------:R-:W-:Y:S01]  /*31b00*/  LDGSTS.E [R3+-0x7bb00], desc[UR6][R156.64], !P3 ;  /* 0x845000009c037fae */ /* 0x000fe2000d9a1006 */
[----:B--2---:R-:W-:Y:S01]  /*31b10*/  VIADD R5, R8, 0xffffffb2 ;  /* 0xffffffb208057836 */ /* 0x004fe20000000000 */
[----:B------:R-:W-:Y:S01]  /*31b20*/  IADD3 R8, PT, PT, R9, -0x52, RZ ;  /* 0xffffffae09087810 */ /* 0x000fe20007ffe0ff */
[----:B------:R-:W-:Y:S02]  /*31b30*/  IMAD R150, R150, 0x144, RZ ;  /* 0x0000014496967824 */ /* 0x000fe400078e02ff */
[----:B------:R2:W-:Y:S01]  /*31b40*/  LDGSTS.E [R3+-0x7b700], desc[UR6][R154.64], !P0 ;  /* 0x849000009a037fae */ /* 0x0005e2000c1a1006 */
[----:B------:R-:W-:Y:S02]  /*31b50*/  IADD3 R152, P4, PT, R152, R6, RZ ;  /* 0x0000000698987210 */ /* 0x000fe40007f9e0ff */
[----:B------:R-:W-:-:S02]  /*31b60*/  ISETP.GE.U32.AND P3, PT, R5, 0x7fffff33, PT ;  /* 0x7fffff330500780c */ /* 0x000fc40003f66070 */
[----:B------:R-:W-:Y:S01]  /*31b70*/  ISETP.GE.U32.AND P0, PT, R8, 0x7fffff2f, PT ;  /* 0x7fffff2f0800780c */ /* 0x000fe20003f06070 */
[C---:B------:R-:W-:Y:S02]  /*31b80*/  IMAD R5, R15.reuse, 0x51, RZ ;  /* 0x000000510f057824 */ /* 0x040fe400078e02ff */
[----:B--2---:R-:W-:Y:S01]  /*31b90*/  IMAD R3, R15, 0x4d, RZ ;  /* 0x0000004d0f037824 */ /* 0x004fe200078e02ff */
[----:B-1----:R-:W-:Y:S02]  /*31ba0*/  IADD3 R8, PT, PT, R11, -0x5a, RZ ;  /* 0xffffffa60b087810 */ /* 0x002fe40007ffe0ff */
[----:B------:R-:W1:Y:S02]  /*31bb0*/  LDC R11, c[0x0][0x3a0] ;  /* 0x0000e800ff0b7b82 */ /* 0x000e640000000800 */
[----:B------:R-:W-:Y:S02]  /*31bc0*/  LEA.HI.X.SX32 R153, R3, R7, 0x2, P4 ;  /* 0x0000000703997211 */ /* 0x000fe400020f16ff */
[----:B------:R-:W-:Y:S01]  /*31bd0*/  IADD3 R150, P4, PT, R150, R6, RZ ;  /* 0x0000000696967210 */ /* 0x000fe20007f9e0ff */
[----:B------:R-:W-:-:S03]  /*31be0*/  VIADD R3, R2, 0x100000 ;  /* 0x0010000002037836 */ /* 0x000fc60000000000 */
[----:B------:R-:W-:Y:S01]  /*31bf0*/  LEA.HI.X.SX32 R151, R5, R7, 0x2, P4 ;  /* 0x0000000705977211 */ /* 0x000fe200020f16ff */
[----:B---3--:R-:W-:Y:S01]  /*31c00*/  VIADD R5, R10, 0xffffffaa ;  /* 0xffffffaa0a057836 */ /* 0x008fe20000000000 */
[----:B------:R-:W-:Y:S01]  /*31c10*/  LDGSTS.E [R3+-0x7b300], desc[UR6][R152.64], !P3 ;  /* 0x84d0000098037fae */ /* 0x000fe2000d9a1006 */
[----:B------:R-:W-:Y:S02]  /*31c20*/  VIADD R9, R12, 0xffffffa2 ;  /* 0xffffffa20c097836 */ /* 0x000fe40000000000 */
[----:B------:R-:W2:Y:S01]  /*31c30*/  LDC R12, c[0x0][0x3a0] ;  /* 0x0000e800ff0c7b82 */ /* 0x000ea20000000800 */
[----:B------:R-:W-:Y:S01]  /*31c40*/  IMAD R148, R148, 0x154, RZ ;  /* 0x0000015494947824 */ /* 0x000fe200078e02ff */
[----:B------:R3:W-:Y:S01]  /*31c50*/  LDGSTS.E [R3+-0x7af00], desc[UR6][R150.64], !P0 ;  /* 0x8510000096037fae */ /* 0x0007e2000c1a1006 */
[----:B------:R-:W-:Y:S01]  /*31c60*/  ISETP.GE.U32.AND P4, PT, R5, 0x7fffff2b, PT ;  /* 0x7fffff2b0500780c */ /* 0x000fe20003f86070 */
[----:B------:R-:W-:Y:S01]  /*31c70*/  IMAD R146, R146, 0x164, RZ ;  /* 0x0000016492927824 */ /* 0x000fe200078e02ff */
[----:B------:R-:W-:Y:S01]  /*31c80*/  ISETP.GE.U32.AND P3, PT, R8, 0x7fffff27, PT ;  /* 0x7fffff270800780c */ /* 0x000fe20003f66070 */
[----:B------:R-:W-:Y:S01]  /*31c90*/  IMAD R144, R144, 0x174, RZ ;  /* 0x0000017490907824 */ /* 0x000fe200078e02ff */
[----:B------:R-:W-:-:S02]  /*31ca0*/  IADD3 R148, P6, PT, R148, R6, RZ ;  /* 0x0000000694947210 */ /* 0x000fc40007fde0ff */
[----:B------:R-:W-:Y:S01]  /*31cb0*/  ISETP.GE.U32.AND P0, PT, R9, 0x7fffff23, PT ;  /* 0x7fffff230900780c */ /* 0x000fe20003f06070 */
[C---:B------:R-:W-:Y:S02]  /*31cc0*/  IMAD R10, R15.reuse, 0x59, RZ ;  /* 0x000000590f0a7824 */ /* 0x040fe400078e02ff */
[----:B---3--:R-:W-:Y:S01]  /*31cd0*/  IMAD R3, R15, 0x55, RZ ;  /* 0x000000550f037824 */ /* 0x008fe200078e02ff */
[-C--:B------:R-:W-:Y:S01]  /*31ce0*/  IADD3 R146, P5, PT, R146, R6.reuse, RZ ;  /* 0x0000000692927210 */ /* 0x080fe20007fbe0ff */
[----:B------:R-:W-:Y:S02]  /*31cf0*/  IMAD R9, R17, 0x5d, RZ ;  /* 0x0000005d11097824 */ /* 0x000fe400078e02ff */
[----:B------:R-:W-:Y:S01]  /*31d00*/  VIADD R8, R2, 0x100000 ;  /* 0x0010000002087836 */ /* 0x000fe20000000000 */
[-C--:B------:R-:W-:Y:S01]  /*31d10*/  LEA.HI.X.SX32 R149, R3, R7.reuse, 0x2, P6 ;  /* 0x0000000703957211 */ /* 0x080fe200030f16ff */
[----:B------:R-:W-:Y:S01]  /*31d20*/  IMAD R142, R142, 0x184, RZ ;  /* 0x000001848e8e7824 */ /* 0x000fe200078e02ff */
[----:B------:R-:W-:Y:S01]  /*31d30*/  IADD3 R144, P6, PT, R144, R6, RZ ;  /* 0x0000000690907210 */ /* 0x000fe20007fde0ff */
[C---:B------:R-:W-:Y:S01]  /*31d40*/  VIADD R3, R2.reuse, 0x100000 ;  /* 0x0010000002037836 */ /* 0x040fe20000000000 */
[----:B------:R-:W-:Y:S01]  /*31d50*/  IADD3 R5, PT, PT, R2, 0x100000, RZ ;  /* 0x0010000002057810 */ /* 0x000fe20007ffe0ff */
[----:B------:R3:W-:Y:S01]  /*31d60*/  LDGSTS.E [R8+-0x7ab00], desc[UR6][R148.64], !P4 ;  /* 0x8550000094087fae */ /* 0x0007e2000e1a1006 */
[-C--:B------:R-:W-:Y:S01]  /*31d70*/  LEA.HI.X.SX32 R147, R10, R7.reuse, 0x2, P5 ;  /* 0x000000070a937211 */ /* 0x080fe200028f16ff */
[----:B------:R-:W-:Y:S01]  /*31d80*/  IMAD R140, R140, 0x194, RZ ;  /* 0x000001948c8c7824 */ /* 0x000fe200078e02ff */
[----:B------:R-:W-:Y:S01]  /*31d90*/  LEA.HI.X.SX32 R145, R9, R7, 0x2, P6 ;  /* 0x0000000709917211 */ /* 0x000fe200030f16ff */
[----:B------:R-:W4:Y:S02]  /*31da0*/  LDC R10, c[0x0][0x3a0] ;  /* 0x0000e800ff0a7b82 */ /* 0x000f240000000800 */
[----:B------:R-:W-:Y:S04]  /*31db0*/  LDGSTS.E [R5+-0x7a700], desc[UR6][R146.64], !P3 ;  /* 0x8590000092057fae */ /* 0x000fe8000d9a1006 */
[----:B------:R1:W-:Y:S02]  /*31dc0*/  LDGSTS.E [R3+-0x7a300], desc[UR6][R144.64], !P0 ;  /* 0x85d0000090037fae */ /* 0x0003e4000c1a1006 */
[----:B---3--:R-:W3:Y:S08]  /*31dd0*/  LDC R8, c[0x0][0x3a0] ;  /* 0x0000e800ff087b82 */ /* 0x008ef00000000800 */
[----:B------:R-:W4:Y:S01]  /*31de0*/  LDC R9, c[0x0][0x3a8] ;  /* 0x0000ea00ff097b82 */ /* 0x000f220000000800 */
[----:B-1----:R-:W-:Y:S01]  /*31df0*/  VIADD R3, R11, 0xffffff9e ;  /* 0xffffff9e0b037836 */ /* 0x002fe20000000000 */
[----:B--2---:R-:W-:-:S06]  /*31e00*/  IADD3 R5, PT, PT, R12, -0x66, RZ ;  /* 0xffffff9a0c057810 */ /* 0x004fcc0007ffe0ff */
[----:B------:R-:W1:Y:S01]  /*31e10*/  LDC R11, c[0x0][0x3a8] ;  /* 0x0000ea00ff0b7b82 */ /* 0x000e620000000800 */
[----:B------:R-:W-:Y:S01]  /*31e20*/  ISETP.GE.U32.AND P3, PT, R3, 0x7fffff1f, PT ;  /* 0x7fffff1f0300780c */ /* 0x000fe20003f66070 */
[----:B------:R-:W-:Y:S01]  /*31e30*/  IMAD R3, R18, 0x61, RZ ;  /* 0x0000006112037824 */ /* 0x000fe200078e02ff */
[-C--:B------:R-:W-:Y:S02]  /*31e40*/  IADD3 R142, P4, PT, R142, R6.reuse, RZ ;  /* 0x000000068e8e7210 */ /* 0x080fe40007f9e0ff */
[----:B------:R-:W-:Y:S01]  /*31e50*/  ISETP.GE.U32.AND P0, PT, R5, 0x7fffff1b, PT ;  /* 0x7fffff1b0500780c */ /* 0x000fe20003f06070 */
[----:B------:R-:W-:Y:S02]  /*31e60*/  IMAD R5, R19, 0x65, RZ ;  /* 0x0000006513057824 */ /* 0x000fe400078e02ff */
[----:B------:R-:W2:Y:S01]  /*31e70*/  LDC R17, c[0x0][0x3a0] ;  /* 0x0000e800ff117b82 */ /* 0x000ea20000000800 */
[----:B------:R-:W-:Y:S02]  /*31e80*/  LEA.HI.X.SX32 R143, R3, R7, 0x2, P4 ;  /* 0x00000007038f7211 */ /* 0x000fe400020f16ff */
[----:B------:R-:W-:-:S05]  /*31e90*/  IADD3 R140, P4, PT, R140, R6, RZ ;  /* 0x000000068c8c7210 */ /* 0x000fca0007f9e0ff */
[----:B------:R-:W2:Y:S01]  /*31ea0*/  LDC R18, c[0x0][0x3a0] ;  /* 0x0000e800ff127b82 */ /* 0x000ea20000000800 */
[----:B------:R-:W-:Y:S01]  /*31eb0*/  VIADD R3, R2, 0x100000 ;  /* 0x0010000002037836 */ /* 0x000fe20000000000 */
[----:B------:R-:W-:Y:S01]  /*31ec0*/  LEA.HI.X.SX32 R141, R5, R7, 0x2, P4 ;  /* 0x00000007058d7211 */ /* 0x000fe200020f16ff */
[----:B------:R-:W-:-:S05]  /*31ed0*/  IMAD R138, R138, 0x1a4, RZ ;  /* 0x000001a48a8a7824 */ /* 0x000fca00078e02ff */
[----:B------:R-:W2:Y:S01]  /*31ee0*/  LDC R12, c[0x0][0x3a8] ;  /* 0x0000ea00ff0c7b82 */ /* 0x000ea20000000800 */
[----:B------:R-:W-:Y:S01]  /*31ef0*/  LDGSTS.E [R3+-0x79f00], desc[UR6][R142.64], !P3 ;  /* 0x861000008e037fae */ /* 0x000fe2000d9a1006 */
[----:B---3--:R-:W-:Y:S01]  /*31f00*/  VIADD R5, R8, 0xffffff96 ;  /* 0xffffff9608057836 */ /* 0x008fe20000000000 */
[----:B----4-:R-:W-:Y:S02]  /*31f10*/  IADD3 R8, PT, PT, R10, -0x6e, RZ ;  /* 0xffffff920a087810 */ /* 0x010fe40007ffe0ff */
[----:B------:R3:W-:Y:S03]  /*31f20*/  LDGSTS.E [R3+-0x79b00], desc[UR6][R140.64], !P0 ;  /* 0x865000008c037fae */ /* 0x0007e6000c1a1006 */
[----:B------:R-:W4:Y:S01]  /*31f30*/  LDC R19, c[0x0][0x3a0] ;  /* 0x0000e800ff137b82 */ /* 0x000f220000000800 */
[----:B------:R-:W-:Y:S01]  /*31f40*/  IADD3 R138, P4, PT, R138, R6, RZ ;  /* 0x000000068a8a7210 */ /* 0x000fe20007f9e0ff */
[----:B------:R-:W-:Y:S01]  /*31f50*/  IMAD R136, R136, 0x1b4, RZ ;  /* 0x000001b488887824 */ /* 0x000fe200078e02ff */
[----:B------:R-:W-:Y:S01]  /*31f60*/  ISETP.GE.U32.AND P3, PT, R5, 0x7fffff17, PT ;  /* 0x7fffff170500780c */ /* 0x000fe20003f66070 */
[----:B-1----:R-:W-:-:S04]  /*31f70*/  IMAD R5, R11, 0x6d, RZ ;  /* 0x0000006d0b057824 */ /* 0x002fc800078e02ff */
[----:B------:R-:W1:Y:S01]  /*31f80*/  LDC R10, c[0x0][0x3a8] ;  /* 0x0000ea00ff0a7b82 */ /* 0x000e620000000800 */
[----:B---3--:R-:W-:Y:S01]  /*31f90*/  IMAD R3, R9, 0x69, RZ ;  /* 0x0000006909037824 */ /* 0x008fe200078e02ff */
[----:B------:R-:W-:-:S04]  /*31fa0*/  ISETP.GE.U32.AND P0, PT, R8, 0x7fffff13, PT ;  /* 0x7fffff130800780c */ /* 0x000fc80003f06070 */
[-C--:B------:R-:W-:Y:S02]  /*31fb0*/  LEA.HI.X.SX32 R139, R3, R7.reuse, 0x2, P4 ;  /* 0x00000007038b7211 */ /* 0x080fe400020f16ff */
[----:B------:R-:W-:Y:S01]  /*31fc0*/  IADD3 R136, P4, PT, R136, R6, RZ ;  /* 0x0000000688887210 */ /* 0x000fe20007f9e0ff */
[----:B------:R-:W3:Y:S01]  /*31fd0*/  LDC R11, c[0x0][0x3a0] ;  /* 0x0000e800ff0b7b82 */ /* 0x000ee20000000800 */
[----:B------:R-:W-:Y:S02]  /*31fe0*/  VIADD R3, R2, 0x100000 ;  /* 0x0010000002037836 */ /* 0x000fe40000000000 */
[----:B------:R-:W-:Y:S01]  /*31ff0*/  LEA.HI.X.SX32 R137, R5, R7, 0x2, P4 ;  /* 0x0000000705897211 */ /* 0x000fe200020f16ff */
[----:B--2---:R-:W-:Y:S01]  /*32000*/  VIADD R5, R17, 0xffffff8e ;  /* 0xffffff8e11057836 */ /* 0x004fe20000000000 */
[----:B------:R-:W-:Y:S01]  /*32010*/  IADD3 R8, PT, PT, R18, -0x76, RZ ;  /* 0xffffff8a12087810 */ /* 0x000fe20007ffe0ff */
[----:B------:R-:W-:Y:S01]  /*32020*/  IMAD R134, R134, 0x1c4, RZ ;  /* 0x000001c486867824 */ /* 0x000fe200078e02ff */
[----:B------:R-:W-:Y:S01]  /*32030*/  LDGSTS.E [R3+-0x79700], desc[UR6][R138.64], !P3 ;  /* 0x869000008a037fae */ /* 0x000fe2000d9a1006 */
[----:B------:R-:W2:Y:S01]  /*32040*/  LDC R17, c[0x0][0x3a0] ;  /* 0x0000e800ff117b82 */ /* 0x000ea20000000800 */
[----:B------:R-:W-:-:S02]  /*32050*/  ISETP.GE.U32.AND P4, PT, R5, 0x7fffff0f, PT ;  /* 0x7fffff0f0500780c */ /* 0x000fc40003f86070 */
[----:B------:R4:W-:Y:S05]  /*32060*/  LDGSTS.E [R3+-0x79300], desc[UR6][R136.64], !P0 ;  /* 0x86d0000088037fae */ /* 0x0009ea000c1a1006 */
[----:B------:R-:W2:Y:S01]  /*32070*/  LDC R18, c[0x0][0x3a8] ;  /* 0x0000ea00ff127b82 */ /* 0x000ea20000000800 */
[----:B----4-:R-:W-:Y:S01]  /*32080*/  VIADD R9, R19, 0xffffff86 ;  /* 0xffffff8613097836 */ /* 0x010fe20000000000 */
[----:B------:R-:W-:Y:S01]  /*32090*/  IADD3 R134, P5, PT, R134, R6, RZ ;  /* 0x0000000686867210 */ /* 0x000fe20007fbe0ff */
[----:B------:R-:W-:Y:S01]  /*320a0*/  IMAD R132, R132, 0x1d4, RZ ;  /* 0x000001d484847824 */ /* 0x000fe200078e02ff */
[----:B------:R-:W-:Y:S01]  /*320b0*/  ISETP.GE.U32.AND P3, PT, R8, 0x7fffff0b, PT ;  /* 0x7fffff0b0800780c */ /* 0x000fe20003f66070 */
[----:B------:R-:W-:-:S03]  /*320c0*/  IMAD R3, R12, 0x71, RZ ;  /* 0x000000710c037824 */ /* 0x000fc600078e02ff */
[----:B------:R-:W4:Y:S01]  /*320d0*/  LDC R19, c[0x0][0x3a8] ;  /* 0x0000ea00ff137b82 */ /* 0x000f220000000800 */
[----:B------:R-:W-:Y:S01]  /*320e0*/  IMAD R8, R20, 0x75, RZ ;  /* 0x0000007514087824 */ /* 0x000fe200078e02ff */
[----:B------:R-:W-:Y:S01]  /*320f0*/  IADD3 R132, P6, PT, R132, R6, RZ ;  /* 0x0000000684847210 */ /* 0x000fe20007fde0ff */
[----:B------:R-:W-:Y:S01]  /*32100*/  VIADD R5, R2, 0x100000 ;  /* 0x0010000002057836 */ /* 0x000fe20000000000 */
[-C--:B------:R-:W-:Y:S01]  /*32110*/  LEA.HI.X.SX32 R135, R3, R7.reuse, 0x2, P5 ;  /* 0x0000000703877211 */ /* 0x080fe200028f16ff */
[----:B------:R-:W-:Y:S01]  /*32120*/  IMAD R130, R130, 0x1e4, RZ ;  /* 0x000001e482827824 */ /* 0x000fe200078e02ff */
[----:B------:R-:W-:Y:S02]  /*32130*/  ISETP.GE.U32.AND P0, PT, R9, 0x7fffff07, PT ;  /* 0x7fffff070900780c */ /* 0x000fe40003f06070 */
[----:B------:R-:W4:Y:S01]  /*32140*/  LDC R12, c[0x0][0x3a0] ;  /* 0x0000e800ff0c7b82 */ /* 0x000f220000000800 */
[----:B-1----:R-:W-:Y:S01]  /*32150*/  IMAD R9, R10, 0x79, RZ ;  /* 0x000000790a097824 */ /* 0x002fe200078e02ff */
[----:B------:R-:W-:Y:S01]  /*32160*/  LEA.HI.X.SX32 R133, R8, R7, 0x2, P6 ;  /* 0x0000000708857211 */ /* 0x000fe200030f16ff */
[----:B------:R3:W-:Y:S01]  /*32170*/  LDGSTS.E [R5+-0x78f00], desc[UR6][R134.64], !P4 ;  /* 0x8710000086057fae */ /* 0x0007e2000e1a1006 */
[----:B------:R-:W-:-:S02]  /*32180*/  IADD3 R3, PT, PT, R2, 0x100000, RZ ;  /* 0x0010000002037810 */ /* 0x000fc40007ffe0ff */
[-C--:B------:R-:W-:Y:S01]  /*32190*/  IADD3 R130, P5, PT, R130, R6.reuse, RZ ;  /* 0x0000000682827210 */ /* 0x080fe20007fbe0ff */
[----:B------:R-:W-:Y:S01]  /*321a0*/  IMAD R128, R128, 0x1f4, RZ ;  /* 0x000001f480807824 */ /* 0x000fe200078e02ff */
[----:B------:R-:W-:Y:S01]  /*321b0*/  STL.64 [R1+0x30], R24 ;  /* 0x0000301801007387 */ /* 0x000fe20000100a00 */
[----:B------:R-:W-:Y:S01]  /*321c0*/  IMAD R114, R114, 0x88, RZ ;  /* 0x0000008872727824 */ /* 0x000fe200078e02ff */
[----:B------:R-:W-:Y:S01]  /*321d0*/  LEA.HI.X.SX32 R131, R9, R7, 0x2, P5 ;  /* 0x0000000709837211 */ /* 0x000fe200028f16ff */
[----:B------:R-:W-:Y:S01]  /*321e0*/  IMAD R112, R112, 0x98, RZ ;  /* 0x0000009870707824 */ /* 0x000fe200078e02ff */
[----:B------:R-:W-:Y:S01]  /*321f0*/  LDGSTS.E [R3+-0x78b00], desc[UR6][R132.64], !P3 ;  /* 0x8750000084037fae */ /* 0x000fe2000d9a1006 */
[----:B------:R-:W-:Y:S01]  /*32200*/  IMAD R110, R110, 0xa8, RZ ;  /* 0x000000a86e6e7824 */ /* 0x000fe200078e02ff */
[----:B------:R-:W1:Y:S01]  /*32210*/  LDC R20, c[0x0][0x3a0] ;  /* 0x0000e800ff147b82 */ /* 0x000e620000000800 */
[----:B---3--:R-:W-:Y:S02]  /*32220*/  VIADD R5, R11, 0xffffff82 ;  /* 0xffffff820b057836 */ /* 0x008fe40000000000 */
[----:B--2---:R-:W-:Y:S01]  /*32230*/  VIADD R8, R17, 0xfffffffd ;  /* 0xfffffffd11087836 */ /* 0x004fe20000000000 */
[----:B------:R-:W-:Y:S01]  /*32240*/  IADD3 R128, P5, PT, R128, R6, RZ ;  /* 0x0000000680807210 */ /* 0x000fe20007fbe0ff */
[----:B------:R2:W-:Y:S01]  /*32250*/  LDGSTS.E [R3+-0x78700], desc[UR6][R130.64], !P0 ;  /* 0x8790000082037fae */ /* 0x0005e2000c1a1006 */
[----:B------:R-:W-:-:S02]  /*32260*/  ISETP.GE.U32.AND P3, PT, R5, 0x7fffff03, PT ;  /* 0x7fffff030500780c */ /* 0x000fc40003f66070 */
[----:B------:R-:W3:Y:S01]  /*32270*/  LDC R11, c[0x0][0x3a0] ;  /* 0x0000e800ff0b7b82 */ /* 0x000ee20000000800 */
[----:B------:R-:W-:Y:S01]  /*32280*/  IMAD R5, R18, 0x7d, RZ ;  /* 0x0000007d12057824 */ /* 0x000fe200078e02ff */
[----:B------:R-:W-:Y:S01]  /*32290*/  ISETP.GE.U32.AND P0, PT, R8, 0x7fffff7e, PT ;  /* 0x7fffff7e0800780c */ /* 0x000fe20003f06070 */
[----:B------:R4:W-:Y:S03]  /*322a0*/  STL.64 [R1+0x10], R22 ;  /* 0x0000101601007387 */ /* 0x0009e60000100a00 */
[----:B------:R-:W-:Y:S02]  /*322b0*/  LEA.HI.X.SX32 R129, R5, R7, 0x2, P5 ;  /* 0x0000000705817211 */ /* 0x000fe400028f16ff */
[----:B------:R-:W1:Y:S01]  /*322c0*/  LDC R17, c[0x0][0x3a0] ;  /* 0x0000e800ff117b82 */ /* 0x000e620000000800 */
[----:B--2---:R-:W-:Y:S01]  /*322d0*/  LOP3.LUT R3, R4, 0x40, RZ, 0x3c, !PT ;  /* 0x0000004004037812 */ /* 0x004fe200078e3cff */
[----:B------:R-:W-:Y:S01]  /*322e0*/  VIADD R5, R2, 0x100000 ;  /* 0x0010000002057836 */ /* 0x000fe20000000000 */
[----:B------:R-:W-:-:S02]  /*322f0*/  SHF.L.U32 R10, R15, 0x1, RZ ;  /* 0x000000010f0a7819 */ /* 0x000fc400000006ff */
[----:B------:R-:W-:Y:S01]  /*32300*/  IADD3 R9, PT, PT, R21, -0x7, RZ ;  /* 0xfffffff915097810 */ /* 0x000fe20007ffe0ff */
[----:B------:R-:W-:Y:S01]  /*32310*/  VIADD R3, R3, UR5 ;  /* 0x0000000503037c36 */ /* 0x000fe20008000000 */
[-C--:B----4-:R-:W-:Y:S01]  /*32320*/  LEA R22, P4, R19, R6.reuse, 0x3 ;  /* 0x0000000613167211 */ /* 0x090fe200078818ff */
[----:B------:R2:W-:Y:S01]  /*32330*/  LDGSTS.E [R5+-0x78300], desc[UR6][R128.64], !P3 ;  /* 0x87d0000080057fae */ /* 0x0005e2000d9a1006 */
[----:B------:R-:W-:Y:S01]  /*32340*/  ISETP.GE.U32.AND P3, PT, R9, 0x7fffff7a, PT ;  /* 0x7fffff7a0900780c */ /* 0x000fe20003f66070 */
[----:B------:R-:W-:Y:S01]  /*32350*/  VIADD R8, R3, 0x100000 ;  /* 0x0010000003087836 */ /* 0x000fe20000000000 */
[----:B------:R-:W-:Y:S01]  /*32360*/  LEA.HI.X.SX32 R23, R10, R7, 0x2, P4 ;  /* 0x000000070a177211 */ /* 0x000fe200020f16ff */
[----:B------:R-:W-:Y:S01]  /*32370*/  VIADD R9, R12, 0xfffffff5 ;  /* 0xfffffff50c097836 */ /* 0x000fe20000000000 */
[----:B------:R-:W-:Y:S01]  /*32380*/  IADD3 R18, P4, PT, R13, R6, RZ ;  /* 0x000000060d127210 */ /* 0x000fe20007f9e0ff */
[----:B------:R-:W4:Y:S02]  /*32390*/  LDC R12, c[0x0][0x3a0] ;  /* 0x0000e800ff0c7b82 */ /* 0x000f240000000800 */
[----:B------:R3:W-:Y:S01]  /*323a0*/  LDGSTS.E [R8+-0x7fe00], desc[UR6][R22.64], !P0 ;  /* 0x8020000016087fae */ /* 0x0007e2000c1a1006 */
[----:B--2---:R-:W-:Y:S01]  /*323b0*/  IMAD R5, R15, 0x6, RZ ;  /* 0x000000060f057824 */ /* 0x004fe200078e02ff */
[----:B------:R-:W-:-:S04]  /*323c0*/  ISETP.GE.U32.AND P0, PT, R9, 0x7fffff76, PT ;  /* 0x7fffff760900780c */ /* 0x000fc80003f06070 */
[----:B------:R-:W2:Y:S01]  /*323d0*/  LDC R13, c[0x0][0x3a0] ;  /* 0x0000e800ff0d7b82 */ /* 0x000ea20000000800 */
[----:B------:R-:W-:Y:S01]  /*323e0*/  IMAD R9, R15, 0xa, RZ ;  /* 0x0000000a0f097824 */ /* 0x000fe200078e02ff */
[-C--:B------:R-:W-:Y:S02]  /*323f0*/  LEA.HI.X.SX32 R19, R5, R7.reuse, 0x2, P4 ;  /* 0x0000000705137211 */ /* 0x080fe400020f16ff */
[----:B------:R-:W-:Y:S01]  /*32400*/  IADD3 R5, PT, PT, R3, 0x100000, RZ ;  /* 0x0010000003057810 */ /* 0x000fe20007ffe0ff */
[----:B---3--:R-:W-:Y:S01]  /*32410*/  VIADD R8, R11, 0xfffffff1 ;  /* 0xfffffff10b087836 */ /* 0x008fe20000000000 */
[-C--:B------:R-:W-:Y:S02]  /*32420*/  IADD3 R126, P4, PT, R126, R6.reuse, RZ ;  /* 0x000000067e7e7210 */ /* 0x080fe40007f9e0ff */
[----:B------:R-:W3:Y:S01]  /*32430*/  LDC R10, c[0x0][0x3a0] ;  /* 0x0000e800ff0a7b82 */ /* 0x000ee20000000800 */
[----:B------:R-:W-:Y:S01]  /*32440*/  LDGSTS.E [R5+-0x7fa00], desc[UR6][R18.64], !P3 ;  /* 0x8060000012057fae */ /* 0x000fe2000d9a1006 */
[----:B------:R-:W-:Y:S01]  /*32450*/  ISETP.GE.U32.AND P3, PT, R8, 0x7fffff72, PT ;  /* 0x7fffff720800780c */ /* 0x000fe20003f66070 */
[----:B-1----:R-:W-:Y:S01]  /*32460*/  VIADD R8, R17, 0xffffffed ;  /* 0xffffffed11087836 */ /* 0x002fe20000000000 */
[----:B------:R-:W-:Y:S01]  /*32470*/  LEA.HI.X.SX32 R127, R9, R7, 0x2, P4 ;  /* 0x00000007097f7211 */ /* 0x000fe200020f16ff */
[----:B------:R-:W-:Y:S01]  /*32480*/  IMAD R9, R15, 0xe, RZ ;  /* 0x0000000e0f097824 */ /* 0x000fe200078e02ff */
[----:B------:R-:W-:-:S02]  /*32490*/  IADD3 R124, P4, PT, R124, R6, RZ ;  /* 0x000000067c7c7210 */ /* 0x000fc40007f9e0ff */
[----:B------:R-:W1:Y:S01]  /*324a0*/  LDC R11, c[0x0][0x3a0] ;  /* 0x0000e800ff0b7b82 */ /* 0x000e620000000800 */
[----:B------:R-:W-:Y:S01]  /*324b0*/  LDGSTS.E [R5+-0x7f600], desc[UR6][R126.64], !P0 ;  /* 0x80a000007e057fae */ /* 0x000fe2000c1a1006 */
[----:B------:R-:W-:Y:S01]  /*324c0*/  ISETP.GE.U32.AND P0, PT, R8, 0x7fffff6e, PT ;  /* 0x7fffff6e0800780c */ /* 0x000fe20003f06070 */
[----:B------:R-:W-:Y:S01]  /*324d0*/  IMAD R8, R15, 0x12, RZ ;  /* 0x000000120f087824 */ /* 0x000fe200078e02ff */
[-C--:B------:R-:W-:Y:S02]  /*324e0*/  LEA.HI.X.SX32 R125, R9, R7.reuse, 0x2, P4 ;  /* 0x00000007097d7211 */ /* 0x080fe400020f16ff */
[-C--:B------:R-:W-:Y:S01]  /*324f0*/  IADD3 R122, P4, PT, R122, R6.reuse, RZ ;  /* 0x000000067a7a7210 */ /* 0x080fe20007f9e0ff */
[----:B--2---:R-:W-:Y:S01]  /*32500*/  VIADD R9, R13, 0xffffffe5 ;  /* 0xffffffe50d097836 */ /* 0x004fe20000000000 */
[----:B------:R-:W-:Y:S01]  /*32510*/  IADD3 R118, P5, PT, R118, R6, RZ ;  /* 0x0000000676767210 */ /* 0x000fe20007fbe0ff */
[----:B------:R-:W-:Y:S01]  /*32520*/  LDGSTS.E [R5+-0x7f200], desc[UR6][R124.64], !P3 ;  /* 0x80e000007c057fae */ /* 0x000fe2000d9a1006 */
[----:B------:R-:W-:Y:S01]  /*32530*/  LEA.HI.X.SX32 R123, R8, R7, 0x2, P4 ;  /* 0x00000007087b7211 */ /* 0x000fe200020f16ff */
[----:B------:R-:W2:Y:S01]  /*32540*/  LDC R13, c[0x0][0x3a0] ;  /* 0x0000e800ff0d7b82 */ /* 0x000ea20000000800 */
[----:B----4-:R-:W-:-:S03]  /*32550*/  IADD3 R8, PT, PT, R12, -0x17, RZ ;  /* 0xffffffe90c087810 */ /* 0x010fc60007ffe0ff */
[----:B------:R4:W-:Y:S01]  /*32560*/  LDGSTS.E [R5+-0x7ee00], desc[UR6][R122.64], !P0 ;  /* 0x812000007a057fae */ /* 0x0009e2000c1a1006 */
[----:B------:R-:W-:Y:S01]  /*32570*/  ISETP.GE.U32.AND P3, PT, R8, 0x7fffff6a, PT ;  /* 0x7fffff6a0800780c */ /* 0x000fe20003f66070 */
[----:B------:R-:W-:Y:S01]  /*32580*/  IMAD R8, R15, 0x16, RZ ;  /* 0x000000160f087824 */ /* 0x000fe200078e02ff */
[----:B------:R-:W-:Y:S01]  /*32590*/  ISETP.GE.U32.AND P0, PT, R9, 0x7fffff66, PT ;  /* 0x7fffff660900780c */ /* 0x000fe20003f06070 */
[----:B------:R-:W2:Y:S01]  /*325a0*/  LDC R12, c[0x0][0x3a0] ;  /* 0x0000e800ff0c7b82 */ /* 0x000ea20000000800 */
[----:B------:R-:W-:Y:S01]  /*325b0*/  IADD3 R120, P4, PT, R120, R6, RZ ;  /* 0x0000000678787210 */ /* 0x000fe20007f9e0ff */
[----:B----4-:R-:W-:-:S03]  /*325c0*/  IMAD R5, R15, 0x1a, RZ ;  /* 0x0000001a0f057824 */ /* 0x010fc600078e02ff */
[-C--:B------:R-:W-:Y:S01]  /*325d0*/  LEA.HI.X.SX32 R121, R8, R7.reuse, 0x2, P4 ;  /* 0x0000000708797211 */ /* 0x080fe200020f16ff */
[----:B------:R-:W-:Y:S02]  /*325e0*/  VIADD R8, R3, 0x100000 ;  /* 0x0010000003087836 */ /* 0x000fe40000000000 */
[----:B------:R-:W4:Y:S01]  /*325f0*/  LDC R17, c[0x0][0x3a0] ;  /* 0x0000e800ff117b82 */ /* 0x000f220000000800 */
[----:B------:R-:W-:Y:S02]  /*32600*/  LEA.HI.X.SX32 R119, R5, R7, 0x2, P5 ;  /* 0x0000000705777211 */ /* 0x000fe400028f16ff */
[----:B------:R-:W-:Y:S01]  /*32610*/  IADD3 R5, PT, PT, R3, 0x100000, RZ ;  /* 0x0010000003057810 */ /* 0x000fe20007ffe0ff */
[----:B------:R1:W-:Y:S01]  /*32620*/  LDGSTS.E [R8+-0x7ea00], desc[UR6][R120.64], !P3 ;  /* 0x8160000078087fae */ /* 0x0003e2000d9a1006 */
[----:B---3--:R-:W-:Y:S02]  /*32630*/  VIADD R9, R10, 0xffffffe1 ;  /* 0xffffffe10a097836 */ /* 0x008fe40000000000 */
[----:B------:R-:W-:Y:S01]  /*32640*/  IMAD R108, R108, 0xb8, RZ ;  /* 0x000000b86c6c7824 */ /* 0x000fe200078e02ff */
[----:B------:R3:W-:Y:S01]  /*32650*/  LDGSTS.E [R5+-0x7e600], desc[UR6][R118.64], !P0 ;  /* 0x81a0000076057fae */ /* 0x0007e2000c1a1006 */
[----:B------:R-:W-:Y:S01]  /*32660*/  IADD3 R116, P4, PT, R116, R6, RZ ;  /* 0x0000000674747210 */ /* 0x000fe20007f9e0ff */
[----:B------:R-:W-:Y:S01]  /*32670*/  IMAD R106, R106, 0xc8, RZ ;  /* 0x000000c86a6a7824 */ /* 0x000fe200078e02ff */
[----:B------:R-:W-:Y:S01]  /*32680*/  ISETP.GE.U32.AND P3, PT, R9, 0x7fffff62, PT ;  /* 0x7fffff620900780c */ /* 0x000fe20003f66070 */
[----:B------:R-:W-:Y:S01]  /*32690*/  IMAD R104, R104, 0xd8, RZ ;  /* 0x000000d868687824 */ /* 0x000fe200078e02ff */
[----:B------:R-:W4:Y:S01]  /*326a0*/  LDC R21, c[0x0][0x3a8] ;  /* 0x0000ea00ff157b82 */ /* 0x000f220000000800 */
[----:B-1----:R-:W-:-:S02]  /*326b0*/  IMAD R8, R15, 0x1e, RZ ;  /* 0x0000001e0f087824 */ /* 0x002fc400078e02ff */
[----:B---3--:R-:W-:-:S03]  /*326c0*/  VIADD R5, R11, 0xffffffdd ;  /* 0xffffffdd0b057836 */ /* 0x008fc60000000000 */
[-C--:B------:R-:W-:Y:S01]  /*326d0*/  LEA.HI.X.SX32 R117, R8, R7.reuse, 0x2, P4 ;  /* 0x0000000708757211 */ /* 0x080fe200020f16ff */
[----:B------:R-:W-:Y:S01]  /*326e0*/  IMAD R8, R15, 0x22, RZ ;  /* 0x000000220f087824 */ /* 0x000fe200078e02ff */
[----:B--2---:R-:W-:Y:S01]  /*326f0*/  IADD3 R10, PT, PT, R13, -0x2f, RZ ;  /* 0xffffffd10d0a7810 */ /* 0x004fe20007ffe0ff */
[----:B------:R-:W1:Y:S01]  /*32700*/  LDC R11, c[0x0][0x3a0] ;  /* 0x0000e800ff0b7b82 */ /* 0x000e620000000800 */
[----:B------:R-:W-:Y:S02]  /*32710*/  ISETP.GE.U32.AND P0, PT, R5, 0x7fffff5e, PT ;  /* 0x7fffff5e0500780c */ /* 0x000fe40003f06070 */
[-C--:B------:R-:W-:Y:S02]  /*32720*/  IADD3 R114, P4, PT, R114, R6.reuse, RZ ;  /* 0x0000000672727210 */ /* 0x080fe40007f9e0ff */
[----:B------:R-:W-:Y:S02]  /*32730*/  IADD3 R5, PT, PT, R3, 0x100000, RZ ;  /* 0x0010000003057810 */ /* 0x000fe40007ffe0ff */
[----:B------:R-:W-:Y:S01]  /*32740*/  LEA.HI.X.SX32 R115, R8, R7, 0x2, P4 ;  /* 0x0000000708737211 */ /* 0x000fe200020f16ff */
[----:B------:R-:W-:Y:S01]  /*32750*/  VIADD R8, R12, 0xffffffd9 ;  /* 0xffffffd90c087836 */ /* 0x000fe20000000000 */
[----:B------:R-:W-:Y:S01]  /*32760*/  IADD3 R112, P5, PT, R112, R6, RZ ;  /* 0x0000000670707210 */ /* 0x000fe20007fbe0ff */
[----:B------:R-:W-:Y:S01]  /*32770*/  LDGSTS.E [R5+-0x7e200], desc[UR6][R116.64], !P3 ;  /* 0x81e0000074057fae */ /* 0x000fe2000d9a1006 */
[----:B----4-:R-:W-:Y:S01]  /*32780*/  VIADD R9, R17, 0xffffffd5 ;  /* 0xffffffd511097836 */ /* 0x010fe20000000000 */
[----:B------:R-:W2:Y:S02]  /*32790*/  LDC R13, c[0x0][0x3a0] ;  /* 0x0000e800ff0d7b82 */ /* 0x000ea40000000800 */
[----:B------:R3:W-:Y:S01]  /*327a0*/  LDGSTS.E [R5+-0x7de00], desc[UR6][R114.64], !P0 ;  /* 0x8220000072057fae */ /* 0x0007e2000c1a1006 */
[----:B------:R-:W-:-:S02]  /*327b0*/  ISETP.GE.U32.AND P0, PT, R10, 0x7fffff52, PT ;  /* 0x7fffff520a00780c */ /* 0x000fc40003f06070 */
[----:B------:R-:W-:-:S03]  /*327c0*/  ISETP.GE.U32.AND P4, PT, R8, 0x7fffff5a, PT ;  /* 0x7fffff5a0800780c */ /* 0x000fc60003f86070 */
[----:B------:R-:W4:Y:S01]  /*327d0*/  LDC R10, c[0x0][0x3a0] ;  /* 0x0000e800ff0a7b82 */ /* 0x000f220000000800 */
[----:B---3--:R-:W-:Y:S01]  /*327e0*/  IMAD R5, R15, 0x26, RZ ;  /* 0x000000260f057824 */ /* 0x008fe200078e02ff */
[----:B------:R-:W-:-:S06]  /*327f0*/  ISETP.GE.U32.AND P3, PT, R9, 0x7fffff56, PT ;  /* 0x7fffff560900780c */ /* 0x000fcc0003f66070 */
[----:B------:R-:W3:Y:S01]  /*32800*/  LDC R12, c[0x0][0x3a0] ;  /* 0x0000e800ff0c7b82 */ /* 0x000ee20000000800 */
[-C--:B------:R-:W-:Y:S01]  /*32810*/  LEA.HI.X.SX32 R113, R5, R7.reuse, 0x2, P5 ;  /* 0x0000000705717211 */ /* 0x080fe200028f16ff */
[----:B------:R-:W-:Y:S01]  /*32820*/  VIADD R5, R3, 0x100000 ;  /* 0x0010000003057836 */ /* 0x000fe20000000000 */
[-C--:B------:R-:W-:Y:S01]  /*32830*/  IADD3 R110, P5, PT, R110, R6.reuse, RZ ;  /* 0x000000066e6e7210 */ /* 0x080fe20007fbe0ff */
[----:B------:R-:W-:Y:S02]  /*32840*/  IMAD R9, R15, 0x2a, RZ ;  /* 0x0000002a0f097824 */ /* 0x000fe400078e02ff */
[----:B------:R-:W-:Y:S01]  /*32850*/  IMAD R102, R102, 0xe8, RZ ;  /* 0x000000e866667824 */ /* 0x000fe200078e02ff */
[----:B------:R1:W-:Y:S01]  /*32860*/  LDGSTS.E [R5+-0x7da00], desc[UR6][R112.64], !P4 ;  /* 0x8260000070057fae */ /* 0x0003e2000e1a1006 */
[----:B------:R-:W-:Y:S01]  /*32870*/  IADD3 R108, P4, PT, R108, R6, RZ ;  /* 0x000000066c6c7210 */ /* 0x000fe20007f9e0ff */
[----:B------:R-:W-:Y:S01]  /*32880*/  VIADD R8, R3, 0x100000 ;  /* 0x0010000003087836 */ /* 0x000fe20000000000 */
[----:B------:R-:W-:Y:S01]  /*32890*/  LEA.HI.X.SX32 R111, R9, R7, 0x2, P5 ;  /* 0x00000007096f7211 */ /* 0x000fe200028f16ff */
[----:B------:R-:W-:Y:S01]  /*328a0*/  IMAD R100, R100, 0xf8, RZ ;  /* 0x000000f864647824 */ /* 0x000fe200078e02ff */
[----:B------:R-:W3:Y:S03]  /*328b0*/  LDC R9, c[0x0][0x3a0] ;  /* 0x0000e800ff097b82 */ /* 0x000ee60000000800 */
[----:B------:R4:W-:Y:S01]  /*328c0*/  LDGSTS.E [R8+-0x7d600], desc[UR6][R110.64], !P3 ;  /* 0x82a000006e087fae */ /* 0x0009e2000d9a1006 */
[----:B-1----:R-:W-:-:S04]  /*328d0*/  IMAD R5, R15, 0x2e, RZ ;  /* 0x0000002e0f057824 */ /* 0x002fc800078e02ff */
[----:B------:R-:W1:Y:S01]  /*328e0*/  LDC R17, c[0x0][0x3a8] ;  /* 0x0000ea00ff117b82 */ /* 0x000e620000000800 */
[----:B------:R-:W-:Y:S02]  /*328f0*/  LEA.HI.X.SX32 R109, R5, R7, 0x2, P4 ;  /* 0x00000007056d7211 */ /* 0x000fe400020f16ff */
[----:B------:R-:W-:Y:S01]  /*32900*/  IADD3 R5, PT, PT, R3, 0x100000, RZ ;  /* 0x0010000003057810 */ /* 0x000fe20007ffe0ff */
[----:B----4-:R-:W-:-:S04]  /*32910*/  VIADD R8, R10, 0xffffffcd ;  /* 0xffffffcd0a087836 */ /* 0x010fc80000000000 */
[----:B------:R4:W-:Y:S01]  /*32920*/  LDGSTS.E [R5+-0x7d200], desc[UR6][R108.64], !P0 ;  /* 0x82e000006c057fae */ /* 0x0009e2000c1a1006 */
[----:B------:R-:W-:Y:S01]  /*32930*/  ISETP.GE.U32.AND P3, PT, R8, 0x7fffff4e, PT ;  /* 0x7fffff4e0800780c */ /* 0x000fe20003f66070 */
[----:B------:R-:W-:Y:S01]  /*32940*/  IMAD R8, R15, 0x32, RZ ;  /* 0x000000320f087824 */ /* 0x000fe200078e02ff */
[----:B------:R-:W-:Y:S01]  /*32950*/  IADD3 R106, P4, PT, R106, R6, RZ ;  /* 0x000000066a6a7210 */ /* 0x000fe20007f9e0ff */
[----:B----4-:R-:W-:-:S03]  /*32960*/  VIADD R5, R11, 0xffffffc9 ;  /* 0xffffffc90b057836 */ /* 0x010fc60000000000 */
[-C--:B------:R-:W-:Y:S01]  /*32970*/  LEA.HI.X.SX32 R107, R8, R7.reuse, 0x2, P4 ;  /* 0x00000007086b7211 */ /* 0x080fe200020f16ff */
[----:B------:R-:W-:Y:S01]  /*32980*/  IMAD R8, R15, 0x36, RZ ;  /* 0x000000360f087824 */ /* 0x000fe200078e02ff */
[----:B--2---:R-:W-:Y:S01]  /*32990*/  IADD3 R10, PT, PT, R13, -0x43, RZ ;  /* 0xffffffbd0d0a7810 */ /* 0x004fe20007ffe0ff */
[----:B------:R-:W2:Y:S01]  /*329a0*/  LDC R11, c[0x0][0x3a0] ;  /* 0x0000e800ff0b7b82 */ /* 0x000ea20000000800 */
[----:B------:R-:W-:Y:S02]  /*329b0*/  ISETP.GE.U32.AND P0, PT, R5, 0x7fffff4a, PT ;  /* 0x7fffff4a0500780c */ /* 0x000fe40003f06070 */
[-C--:B------:R-:W-:Y:S02]  /*329c0*/  IADD3 R104, P4, PT, R104, R6.reuse, RZ ;  /* 0x0000000668687210 */ /* 0x080fe40007f9e0ff */
[----:B------:R-:W-:Y:S02]  /*329d0*/  IADD3 R5, PT, PT, R3, 0x100000, RZ ;  /* 0x0010000003057810 */ /* 0x000fe40007ffe0ff */
[----:B------:R-:W-:Y:S01]  /*329e0*/  LEA.HI.X.SX32 R105, R8, R7, 0x2, P4 ;  /* 0x0000000708697211 */ /* 0x000fe200020f16ff */
[----:B---3--:R-:W-:Y:S01]  /*329f0*/  VIADD R8, R9, 0xffffffc5 ;  /* 0xffffffc509087836 */ /* 0x008fe20000000000 */
[----:B------:R-:W-:Y:S01]  /*32a00*/  IADD3 R102, P5, PT, R102, R6, RZ ;  /* 0x0000000666667210 */ /* 0x000fe20007fbe0ff */
[----:B------:R-:W-:Y:S01]  /*32a10*/  LDGSTS.E [R5+-0x7ce00], desc[UR6][R106.64], !P3 ;  /* 0x832000006a057fae */ /* 0x000fe2000d9a1006 */
[----:B------:R-:W-:Y:S01]  /*32a20*/  IMAD R98, R98, 0x108, RZ ;  /* 0x0000010862627824 */ /* 0x000fe200078e02ff */
[----:B------:R-:W3:Y:S02]  /*32a30*/  LDC R13, c[0x0][0x3a0] ;  /* 0x0000e800ff0d7b82 */ /* 0x000ee40000000800 */
[----:B------:R4:W-:Y:S01]  /*32a40*/  LDGSTS.E [R5+-0x7ca00], desc[UR6][R104.64], !P0 ;  /* 0x8360000068057fae */ /* 0x0009e2000c1a1006 */
[----:B------:R-:W-:-:S02]  /*32a50*/  ISETP.GE.U32.AND P0, PT, R10, 0x7fffff3e, PT ;  /* 0x7fffff3e0a00780c */ /* 0x000fc40003f06070 */
[----:B------:R-:W-:-:S03]  /*32a60*/  ISETP.GE.U32.AND P4, PT, R8, 0x7fffff46, PT ;  /* 0x7fffff460800780c */ /* 0x000fc60003f86070 */
[----:B------:R-:W1:Y:S01]  /*32a70*/  LDC R10, c[0x0][0x3a0] ;  /* 0x0000e800ff0a7b82 */ /* 0x000e620000000800 */
[----:B------:R-:W-:Y:S02]  /*32a80*/  VIADD R9, R12, 0xffffffc1 ;  /* 0xffffffc10c097836 */ /* 0x000fe40000000000 */
[----:B----4-:R-:W-:-:S03]  /*32a90*/  IMAD R5, R15, 0x3a, RZ ;  /* 0x0000003a0f057824 */ /* 0x010fc600078e02ff */
[----:B------:R-:W-:Y:S01]  /*32aa0*/  ISETP.GE.U32.AND P3, PT, R9, 0x7fffff42, PT ;  /* 0x7fffff420900780c */ /* 0x000fe20003f66070 */
[----:B------:R-:W-:Y:S01]  /*32ab0*/  IMAD R9, R15, 0x3e, RZ ;  /* 0x0000003e0f097824 */ /* 0x000fe200078e02ff */
[----:B------:R-:W4:Y:S01]  /*32ac0*/  LDC R12, c[0x0][0x3a0] ;  /* 0x0000e800ff0c7b82 */ /* 0x000f220000000800 */
[----:B------:R-:W-:Y:S01]  /*32ad0*/  LEA.HI.X.SX32 R103, R5, R7, 0x2, P5 ;  /* 0x0000000705677211 */ /* 0x000fe200028f16ff */
[C---:B------:R-:W-:Y:S01]  /*32ae0*/  VIADD R5, R3.reuse, 0x100000 ;  /* 0x0010000003057836 */ /* 0x040fe20000000000 */
[----:B------:R-:W-:Y:S01]  /*32af0*/  IADD3 R100, P5, PT, R100, R6, RZ ;  /* 0x0000000664647210 */ /* 0x000fe20007fbe0ff */
[----:B------:R-:W-:-:S03]  /*32b00*/  VIADD R8, R3, 0x100000 ;  /* 0x0010000003087836 */ /* 0x000fc60000000000 */
[----:B------:R2:W-:Y:S01]  /*32b10*/  LDGSTS.E [R5+-0x7c600], desc[UR6][R102.64], !P4 ;  /* 0x83a0000066057fae */ /* 0x0005e2000e1a1006 */
[----:B------:R-:W-:Y:S02]  /*32b20*/  LEA.HI.X.SX32 R101, R9, R7, 0x2, P5 ;  /* 0x0000000709657211 */ /* 0x000fe400028f16ff */
[----:B------:R-:W-:Y:S01]  /*32b30*/  IADD3 R98, P4, PT, R98, R6, RZ ;  /* 0x0000000662627210 */ /* 0x000fe20007f9e0ff */
[----:B------:R-:W3:Y:S02]  /*32b40*/  LDC R9, c[0x0][0x3a0] ;  /* 0x0000e800ff097b82 */ /* 0x000ee40000000800 */
[----:B------:R1:W-:Y:S01]  /*32b50*/  LDGSTS.E [R8+-0x7c200], desc[UR6][R100.64], !P3 ;  /* 0x83e0000064087fae */ /* 0x0003e2000d9a1006 */
[----:B--2---:R-:W-:-:S05]  /*32b60*/  IMAD R5, R15, 0x42, RZ ;  /* 0x000000420f057824 */ /* 0x004fca00078e02ff */
[----:B------:R-:W-:Y:S02]  /*32b70*/  LEA.HI.X.SX32 R99, R5, R7, 0x2, P4 ;  /* 0x0000000705637211 */ /* 0x000fe400020f16ff */
[----:B------:R-:W-:Y:S01]  /*32b80*/  IADD3 R5, PT, PT, R3, 0x100000, RZ ;  /* 0x0010000003057810 */ /* 0x000fe20007ffe0ff */
[----:B-1----:R-:W-:Y:S02]  /*32b90*/  VIADD R8, R10, 0xffffffb9 ;  /* 0xffffffb90a087836 */ /* 0x002fe40000000000 */
[----:B------:R-:W-:Y:S02]  /*32ba0*/  IMAD R96, R96, 0x118, RZ ;  /* 0x0000011860607824 */ /* 0x000fe400078e02ff */
[----:B------:R1:W-:Y:S01]  /*32bb0*/  LDGSTS.E [R5+-0x7be00], desc[UR6][R98.64], !P0 ;  /* 0x8420000062057fae */ /* 0x0003e2000c1a1006 */
[----:B------:R-:W-:Y:S01]  /*32bc0*/  ISETP.GE.U32.AND P3, PT, R8, 0x7fffff3a, PT ;  /* 0x7fffff3a0800780c */ /* 0x000fe20003f66070 */
[----:B------:R-:W-:Y:S01]  /*32bd0*/  IMAD R8, R15, 0x46, RZ ;  /* 0x000000460f087824 */ /* 0x000fe200078e02ff */
[----:B------:R-:W-:Y:S01]  /*32be0*/  IADD3 R96, P4, PT, R96, R6, RZ ;  /* 0x0000000660607210 */ /* 0x000fe20007f9e0ff */
[----:B------:R-:W-:-:S02]  /*32bf0*/  IMAD R94, R94, 0x128, RZ ;  /* 0x000001285e5e7824 */ /* 0x000fc400078e02ff */
[----:B-1----:R-:W-:Y:S01]  /*32c00*/  VIADD R5, R11, 0xffffffb5 ;  /* 0xffffffb50b057836 */ /* 0x002fe20000000000 */
[-C--:B------:R-:W-:Y:S01]  /*32c10*/  LEA.HI.X.SX32 R97, R8, R7.reuse, 0x2, P4 ;  /* 0x0000000708617211 */ /* 0x080fe200020f16ff */
[----:B------:R-:W-:Y:S01]  /*32c20*/  IMAD R8, R15, 0x4a, RZ ;  /* 0x0000004a0f087824 */ /* 0x000fe200078e02ff */
[----:B------:R-:W1:Y:S02]  /*32c30*/  LDC R11, c[0x0][0x3a0] ;  /* 0x0000e800ff0b7b82 */ /* 0x000e640000000800 */
[----:B------:R-:W-:Y:S02]  /*32c40*/  ISETP.GE.U32.AND P0, PT, R5, 0x7fffff36, PT ;  /* 0x7fffff360500780c */ /* 0x000fe40003f06070 */
[----:B------:R-:W-:Y:S02]  /*32c50*/  IADD3 R94, P4, PT, R94, R6, RZ ;  /* 0x000000065e5e7210 */ /* 0x000fe40007f9e0ff */
[----:B------:R-:W-:Y:S02]  /*32c60*/  IADD3 R5, PT, PT, R3, 0x100000, RZ ;  /* 0x0010000003057810 */ /* 0x000fe40007ffe0ff */
[----:B------:R-:W-:Y:S01]  /*32c70*/  LEA.HI.X.SX32 R95, R8, R7, 0x2, P4 ;  /* 0x00000007085f7211 */ /* 0x000fe200020f16ff */
[----:B---3--:R-:W-:-:S02]  /*32c80*/  VIADD R8, R9, 0xffffffb1 ;  /* 0xffffffb109087836 */ /* 0x008fc40000000000 */
[----:B----4-:R-:W-:Y:S01]  /*32c90*/  VIADD R9, R12, 0xffffffad ;  /* 0xffffffad0c097836 */ /* 0x010fe20000000000 */
[----:B------:R-:W-:Y:S01]  /*32ca0*/  LDGSTS.E [R5+-0x7ba00], desc[UR6][R96.64], !P3 ;  /* 0x8460000060057fae */ /* 0x000fe2000d9a1006 */
[----:B------:R-:W-:Y:S01]  /*32cb0*/  IMAD R92, R92, 0x138, RZ ;  /* 0x000001385c5c7824 */ /* 0x000fe200078e02ff */
[----:B------:R-:W2:Y:S02]  /*32cc0*/  LDC R12, c[0x0][0x3a0] ;  /* 0x0000e800ff0c7b82 */ /* 0x000ea40000000800 */
[----:B------:R3:W-:Y:S01]  /*32cd0*/  LDGSTS.E [R5+-0x7b600], desc[UR6][R94.64], !P0 ;  /* 0x84a000005e057fae */ /* 0x0007e2000c1a1006 */
[----:B------:R-:W-:Y:S01]  /*32ce0*/  IMAD R90, R90, 0x148, RZ ;  /* 0x000001485a5a7824 */ /* 0x000fe200078e02ff */
[----:B------:R-:W-:Y:S02]  /*32cf0*/  IADD3 R92, P5, PT, R92, R6, RZ ;  /* 0x000000065c5c7210 */ /* 0x000fe40007fbe0ff */
[----:B------:R-:W-:Y:S02]  /*32d00*/  IADD3 R10, PT, PT, R13, -0x57, RZ ;  /* 0xffffffa90d0a7810 */ /* 0x000fe40007ffe0ff */
[----:B------:R-:W-:Y:S01]  /*32d10*/  ISETP.GE.U32.AND P4, PT, R8, 0x7fffff32, PT ;  /* 0x7fffff320800780c */ /* 0x000fe20003f86070 */
[----:B------:R-:W-:Y:S01]  /*32d20*/  IMAD R88, R88, 0x158, RZ ;  /* 0x0000015858587824 */ /* 0x000fe200078e02ff */
[----:B------:R-:W-:Y:S01]  /*32d30*/  ISETP.GE.U32.AND P3, PT, R9, 0x7fffff2e, PT ;  /* 0x7fffff2e0900780c */ /* 0x000fe20003f66070 */
[C---:B---3--:R-:W-:Y:S01]  /*32d40*/  IMAD R5, R15.reuse, 0x4e, RZ ;  /* 0x0000004e0f057824 */ /* 0x048fe200078e02ff */
[----:B------:R-:W3:Y:S01]  /*32d50*/  LDC R13, c[0x0][0x3a0] ;  /* 0x0000e800ff0d7b82 */ /* 0x000ee20000000800 */
[----:B------:R-:W-:Y:S01]  /*32d60*/  IMAD R9, R15, 0x52, RZ ;  /* 0x000000520f097824 */ /* 0x000fe200078e02ff */
[----:B------:R-:W-:-:S02]  /*32d70*/  ISETP.GE.U32.AND P0, PT, R10, 0x7fffff2a, PT ;  /* 0x7fffff2a0a00780c */ /* 0x000fc40003f06070 */
[----:B------:R-:W-:Y:S02]  /*32d80*/  LEA.HI.X.SX32 R93, R5, R7, 0x2, P5 ;  /* 0x00000007055d7211 */ /* 0x000fe400028f16ff */
[----:B------:R-:W-:Y:S01]  /*32d90*/  IADD3 R90, P5, PT, R90, R6, RZ ;  /* 0x000000065a5a7210 */ /* 0x000fe20007fbe0ff */
[----:B------:R-:W-:-:S03]  /*32da0*/  IMAD R10, R15, 0x56, RZ ;  /* 0x000000560f0a7824 */ /* 0x000fc600078e02ff */
[-C--:B------:R-:W-:Y:S01]  /*32db0*/  LEA.HI.X.SX32 R91, R9, R7.reuse, 0x2, P5 ;  /* 0x00000007095b7211 */ /* 0x080fe200028f16ff */
[C---:B------:R-:W-:Y:S01]  /*32dc0*/  VIADD R8, R3.reuse, 0x100000 ;  /* 0x0010000003087836 */ /* 0x040fe20000000000 */
[----:B------:R-:W-:Y:S01]  /*32dd0*/  IADD3 R88, P5, PT, R88, R6, RZ ;  /* 0x0000000658587210 */ /* 0x000fe20007fbe0ff */
[----:B------:R-:W-:Y:S01]  /*32de0*/  VIADD R5, R3, 0x100000 ;  /* 0x0010000003057836 */ /* 0x000fe20000000000 */
[----:B------:R-:W4:Y:S02]  /*32df0*/  LDC R9, c[0x0][0x3a0] ;  /* 0x0000e800ff097b82 */ /* 0x000f240000000800 */
[----:B------:R-:W-:Y:S01]  /*32e00*/  LEA.HI.X.SX32 R89, R10, R7, 0x2, P5 ;  /* 0x000000070a597211 */ /* 0x000fe200028f16ff */
[----:B------:R1:W-:Y:S01]  /*32e10*/  LDGSTS.E [R8+-0x7b200], desc[UR6][R92.64], !P4 ;  /* 0x84e000005c087fae */ /* 0x0003e2000e1a1006 */
[----:B------:R-:W-:-:S03]  /*32e20*/  IMAD R86, R86, 0x168, RZ ;  /* 0x0000016856567824 */ /* 0x000fc600078e02ff */
[----:B------:R-:W-:Y:S01]  /*32e30*/  LDGSTS.E [R5+-0x7ae00], desc[UR6][R90.64], !P3 ;  /* 0x852000005a057fae */ /* 0x000fe2000d9a1006 */
[----:B------:R-:W3:Y:S03]  /*32e40*/  LDC R10, c[0x0][0x3a8] ;  /* 0x0000ea00ff0a7b82 */ /* 0x000ee60000000800 */
[----:B------:R2:W-:Y:S01]  /*32e50*/  LDGSTS.E [R5+-0x7aa00], desc[UR6][R88.64], !P0 ;  /* 0x8560000058057fae */ /* 0x0005e2000c1a1006 */
[----:B-1----:R-:W-:Y:S01]  /*32e60*/  IADD3 R8, PT, PT, R11, -0x5b, RZ ;  /* 0xffffffa50b087810 */ /* 0x002fe20007ffe0ff */
[----:B------:R-:W-:Y:S01]  /*32e70*/  IMAD R84, R84, 0x178, RZ ;  /* 0x0000017854547824 */ /* 0x000fe200078e02ff */
[----:B------:R-:W-:Y:S02]  /*32e80*/  IADD3 R86, P4, PT, R86, R6, RZ ;  /* 0x0000000656567210 */ /* 0x000fe40007f9e0ff */
[----:B------:R-:W1:Y:S01]  /*32e90*/  LDC R11, c[0x0][0x3a8] ;  /* 0x0000ea00ff0b7b82 */ /* 0x000e620000000800 */
[----:B------:R-:W-:Y:S01]  /*32ea0*/  ISETP.GE.U32.AND P3, PT, R8, 0x7fffff26, PT ;  /* 0x7fffff260800780c */ /* 0x000fe20003f66070 */
[----:B------:R-:W-:-:S02]  /*32eb0*/  IMAD R8, R15, 0x5a, RZ ;  /* 0x0000005a0f087824 */ /* 0x000fc400078e02ff */
[----:B--2---:R-:W-:-:S03]  /*32ec0*/  VIADD R5, R12, 0xffffffa1 ;  /* 0xffffffa10c057836 */ /* 0x004fc60000000000 */
[----:B------:R-:W-:Y:S01]  /*32ed0*/  LEA.HI.X.SX32 R87, R8, R7, 0x2, P4 ;  /* 0x0000000708577211 */ /* 0x000fe200020f16ff */
[----:B------:R-:W2:Y:S01]  /*32ee0*/  LDC R12, c[0x0][0x3a0] ;  /* 0x0000e800ff0c7b82 */ /* 0x000ea20000000800 */
[----:B------:R-:W-:Y:S01]  /*32ef0*/  ISETP.GE.U32.AND P0, PT, R5, 0x7fffff22, PT ;  /* 0x7fffff220500780c */ /* 0x000fe20003f06070 */
[----:B------:R-:W-:Y:S01]  /*32f00*/  IMAD R8, R17, 0x5e, RZ ;  /* 0x0000005e11087824 */ /* 0x000fe200078e02ff */
[----:B------:R-:W-:Y:S01]  /*32f10*/  IADD3 R84, P4, PT, R84, R6, RZ ;  /* 0x0000000654547210 */ /* 0x000fe20007f9e0ff */
[----:B------:R-:W-:-:S03]  /*32f20*/  VIADD R5, R3, 0x100000 ;  /* 0x0010000003057836 */ /* 0x000fc60000000000 */
[----:B------:R-:W-:Y:S01]  /*32f30*/  LEA.HI.X.SX32 R85, R8, R7, 0x2, P4 ;  /* 0x0000000708557211 */ /* 0x000fe200020f16ff */
[----:B------:R-:W2:Y:S01]  /*32f40*/  LDC R17, c[0x0][0x3a0] ;  /* 0x0000e800ff117b82 */ /* 0x000ea20000000800 */
[----:B------:R-:W-:Y:S05]  /*32f50*/  LDGSTS.E [R5+-0x7a600], desc[UR6][R86.64], !P3 ;  /* 0x85a0000056057fae */ /* 0x000fea000d9a1006 */
[----:B------:R3:W-:Y:S01]  /*32f60*/  LDGSTS.E [R5+-0x7a200], desc[UR6][R84.64], !P0 ;  /* 0x85e0000054057fae */ /* 0x0007e2000c1a1006 */
[----:B----4-:R-:W-:Y:S01]  /*32f70*/  IADD3 R8, PT, PT, R9, -0x63, RZ ;  /* 0xffffff9d09087810 */ /* 0x010fe20007ffe0ff */
[----:B---3--:R-:W-:Y:S02]  /*32f80*/  VIADD R9, R13, 0xffffff99 ;  /* 0xffffff990d097836 */ /* 0x008fe40000000000 */
[----:B------:R-:W-:Y:S01]  /*32f90*/  IMAD R82, R82, 0x188, RZ ;  /* 0x0000018852527824 */ /* 0x000fe200078e02ff */
[----:B------:R-:W3:Y:S01]  /*32fa0*/  LDC R13, c[0x0][0x3a8] ;  /* 0x0000ea00ff0d7b82 */ /* 0x000ee20000000800 */
[----:B------:R-:W-:-:S07]  /*32fb0*/  IMAD R5, R10, 0x62, RZ ;  /* 0x000000620a057824 */ /* 0x000fce00078e02ff */
[----:B------:R-:W4:Y:S01]  /*32fc0*/  LDC R10, c[0x0][0x3a8] ;  /* 0x0000ea00ff0a7b82 */ /* 0x000f220000000800 */
[----:B------:R-:W-:Y:S01]  /*32fd0*/  STL.64 [R1+0x28], R22 ;  /* 0x0000281601007387 */ /* 0x000fe20000100a00 */
[----:B------:R-:W-:Y:S01]  /*32fe0*/  ISETP.GE.U32.AND P3, PT, R8, 0x7fffff1e, PT ;  /* 0x7fffff1e0800780c */ /* 0x000fe20003f66070 */
[----:B------:R-:W-:Y:S01]  /*32ff0*/  IMAD R80, R80, 0x198, RZ ;  /* 0x0000019850507824 */ /* 0x000fe200078e02ff */
[-C--:B------:R-:W-:Y:S01]  /*33000*/  IADD3 R82, P4, PT, R82, R6.reuse, RZ ;  /* 0x0000000652527210 */ /* 0x080fe20007f9e0ff */
[----:B------:R2:W-:Y:S01]  /*33010*/  STL.64 [R1+0x8], R18 ;  /* 0x0000081201007387 */ /* 0x0005e20000100a00 */
[----:B------:R-:W-:Y:S01]  /*33020*/  ISETP.GE.U32.AND P0, PT, R9, 0x7fffff1a, PT ;  /* 0x7fffff1a0900780c */ /* 0x000fe20003f06070 */
[----:B-1----:R-:W-:Y:S01]  /*33030*/  IMAD R8, R11, 0x66, RZ ;  /* 0x000000660b087824 */ /* 0x002fe200078e02ff */
[----:B------:R-:W-:Y:S01]  /*33040*/  LEA.HI.X.SX32 R83, R5, R7, 0x2, P4 ;  /* 0x0000000705537211 */ /* 0x000fe200020f16ff */
[----:B------:R-:W1:Y:S01]  /*33050*/  LDC R11, c[0x0][0x3a8] ;  /* 0x0000ea00ff0b7b82 */ /* 0x000e620000000800 */
[----:B------:R-:W-:Y:S01]  /*33060*/  IADD3 R80, P4, PT, R80, R6, RZ ;  /* 0x0000000650507210 */ /* 0x000fe20007f9e0ff */
[----:B------:R-:W-:-:S06]  /*33070*/  VIADD R5, R3, 0x100000 ;  /* 0x0010000003057836 */ /* 0x000fcc0000000000 */
[----:B--2---:R-:W2:Y:S01]  /*33080*/  LDC R18, c[0x0][0x3a0] ;  /* 0x0000e800ff127b82 */ /* 0x004ea20000000800 */
[----:B------:R-:W-:Y:S01]  /*33090*/  LEA.HI.X.SX32 R81, R8, R7, 0x2, P4 ;  /* 0x0000000708517211 */ /* 0x000fe200020f16ff */
[----:B------:R-:W-:Y:S01]  /*330a0*/  IMAD R78, R78, 0x1a8, RZ ;  /* 0x000001a84e4e7824 */ /* 0x000fe200078e02ff */
[----:B------:R-:W-:Y:S05]  /*330b0*/  LDGSTS.E [R5+-0x79e00], desc[UR6][R82.64], !P3 ;  /* 0x8620000052057fae */ /* 0x000fea000d9a1006 */
[----:B------:R-:W1:Y:S01]  /*330c0*/  LDC R19, c[0x0][0x3a0] ;  /* 0x0000e800ff137b82 */ /* 0x000e620000000800 */
[----:B------:R-:W-:Y:S01]  /*330d0*/  IADD3 R8, PT, PT, R12, -0x6b, RZ ;  /* 0xffffff950c087810 */ /* 0x000fe20007ffe0ff */
[----:B------:R-:W-:Y:S01]  /*330e0*/  VIADD R9, R17, 0xffffff91 ;  /* 0xffffff9111097836 */ /* 0x000fe20000000000 */
[----:B------:R4:W-:Y:S01]  /*330f0*/  LDGSTS.E [R5+-0x79a00], desc[UR6][R80.64], !P0 ;  /* 0x8660000050057fae */ /* 0x0009e2000c1a1006 */
[----:B------:R-:W-:Y:S01]  /*33100*/  IADD3 R78, P4, PT, R78, R6, RZ ;  /* 0x000000064e4e7210 */ /* 0x000fe20007f9e0ff */
[----:B------:R-:W-:Y:S01]  /*33110*/  IMAD R76, R76, 0x1b8, RZ ;  /* 0x000001b84c4c7824 */ /* 0x000fe200078e02ff */
[----:B------:R-:W-:-:S02]  /*33120*/  ISETP.GE.U32.AND P3, PT, R8, 0x7fffff16, PT ;  /* 0x7fffff160800780c */ /* 0x000fc40003f66070 */
[----:B------:R-:W2:Y:S01]  /*33130*/  LDC R22, c[0x0][0x3a8] ;  /* 0x0000ea00ff167b82 */ /* 0x000ea20000000800 */
[----:B------:R-:W-:Y:S01]  /*33140*/  ISETP.GE.U32.AND P0, PT, R9, 0x7fffff12, PT ;  /* 0x7fffff120900780c */ /* 0x000fe20003f06070 */
[----:B---3--:R-:W-:Y:S02]  /*33150*/  IMAD R8, R13, 0x6e, RZ ;  /* 0x0000006e0d087824 */ /* 0x008fe400078e02ff */
[----:B----4-:R-:W-:-:S04]  /*33160*/  IMAD R5, R10, 0x6a, RZ ;  /* 0x0000006a0a057824 */ /* 0x010fc800078e02ff */
[----:B------:R-:W3:Y:S01]  /*33170*/  LDC R12, c[0x0][0x3a0] ;  /* 0x0000e800ff0c7b82 */ /* 0x000ee20000000800 */
[----:B------:R-:W-:Y:S02]  /*33180*/  LEA.HI.X.SX32 R79, R5, R7, 0x2, P4 ;  /* 0x00000007054f7211 */ /* 0x000fe400020f16ff */
[----:B------:R-:W-:Y:S01]  /*33190*/  IADD3 R76, P4, PT, R76, R6, RZ ;  /* 0x000000064c4c7210 */ /* 0x000fe20007f9e0ff */
[----:B------:R-:W-:-:S04]  /*331a0*/  VIADD R5, R3, 0x100000 ;  /* 0x0010000003057836 */ /* 0x000fc80000000000 */
[----:B------:R-:W4:Y:S01]  /*331b0*/  LDC R13, c[0x0][0x3a0] ;  /* 0x0000e800ff0d7b82 */ /* 0x000f220000000800 */
[----:B-1----:R-:W-:Y:S01]  /*331c0*/  VIADD R9, R19, 0xffffff89 ;  /* 0xffffff8913097836 */ /* 0x002fe20000000000 */
[----:B------:R-:W-:Y:S02]  /*331d0*/  LEA.HI.X.SX32 R77, R8, R7, 0x2, P4 ;  /* 0x00000007084d7211 */ /* 0x000fe400020f16ff */
[----:B--2---:R-:W-:Y:S01]  /*331e0*/  IADD3 R8, PT, PT, R18, -0x73, RZ ;  /* 0xffffff8d12087810 */ /* 0x004fe20007ffe0ff */
[----:B------:R-:W-:Y:S01]  /*331f0*/  VIADD R10, R20, 0xffffff85 ;  /* 0xffffff85140a7836 */ /* 0x000fe20000000000 */
[----:B------:R-:W-:Y:S01]  /*33200*/  LDGSTS.E [R5+-0x79600], desc[UR6][R78.64], !P3 ;  /* 0x86a000004e057fae */ /* 0x000fe2000d9a1006 */
[----:B------:R-:W-:Y:S01]  /*33210*/  IMAD R74, R74, 0x1c8, RZ ;  /* 0x000001c84a4a7824 */ /* 0x000fe200078e02ff */
[----:B------:R-:W1:Y:S01]  /*33220*/  LDC R17, c[0x0][0x3a0] ;  /* 0x0000e800ff117b82 */ /* 0x000e620000000800 */
[----:B------:R-:W-:Y:S01]  /*33230*/  ISETP.GE.U32.AND P4, PT, R8, 0x7fffff0e, PT ;  /* 0x7fffff0e0800780c */ /* 0x000fe20003f86070 */
[----:B------:R-:W-:Y:S01]  /*33240*/  IMAD R72, R72, 0x1d8, RZ ;  /* 0x000001d848487824 */ /* 0x000fe200078e02ff */
[----:B------:R2:W-:Y:S01]  /*33250*/  LDGSTS.E [R5+-0x79200], desc[UR6][R76.64], !P0 ;  /* 0x86e000004c057fae */ /* 0x0005e2000c1a1006 */
[----:B------:R-:W-:-:S02]  /*33260*/  ISETP.GE.U32.AND P3, PT, R9, 0x7fffff0a, PT ;  /* 0x7fffff0a0900780c */ /* 0x000fc40003f66070 */
[----:B------:R-:W-:Y:S01]  /*33270*/  ISETP.GE.U32.AND P0, PT, R10, 0x7fffff06, PT ;  /* 0x7fffff060a00780c */ /* 0x000fe20003f06070 */
[----:B------:R-:W-:Y:S01]  /*33280*/  IMAD R10, R21, 0x76, RZ ;  /* 0x00000076150a7824 */ /* 0x000fe200078e02ff */
[-C--:B------:R-:W-:Y:S01]  /*33290*/  IADD3 R74, P6, PT, R74, R6.reuse, RZ ;  /* 0x000000064a4a7210 */ /* 0x080fe20007fde0ff */
[----:B------:R-:W1:Y:S01]  /*332a0*/  LDC R18, c[0x0][0x3a8] ;  /* 0x0000ea00ff127b82 */ /* 0x000e620000000800 */
[-C--:B------:R-:W-:Y:S01]  /*332b0*/  IADD3 R72, P5, PT, R72, R6.reuse, RZ ;  /* 0x0000000648487210 */ /* 0x080fe20007fbe0ff */
[----:B--2---:R-:W-:Y:S02]  /*332c0*/  IMAD R5, R11, 0x72, RZ ;  /* 0x000000720b057824 */ /* 0x004fe400078e02ff */
[----:B------:R-:W-:Y:S01]  /*332d0*/  IMAD R70, R70, 0x1e8, RZ ;  /* 0x000001e846467824 */ /* 0x000fe200078e02ff */
[-C--:B------:R-:W-:Y:S01]  /*332e0*/  LEA.HI.X.SX32 R73, R10, R7.reuse, 0x2, P5 ;  /* 0x000000070a497211 */ /* 0x080fe200028f16ff */
[----:B------:R-:W-:Y:S01]  /*332f0*/  VIADD R8, R3, 0x100000 ;  /* 0x0010000003087836 */ /* 0x000fe20000000000 */
[----:B------:R-:W-:Y:S01]  /*33300*/  LEA.HI.X.SX32 R75, R5, R7, 0x2, P6 ;  /* 0x00000007054b7211 */ /* 0x000fe200030f16ff */
[----:B------:R-:W-:Y:S01]  /*33310*/  IMAD R9, R22, 0x7a, RZ ;  /* 0x0000007a16097824 */ /* 0x000fe200078e02ff */
[----:B------:R-:W-:Y:S01]  /*33320*/  IADD3 R5, PT, PT, R3, 0x100000, RZ ;  /* 0x0010000003057810 */ /* 0x000fe20007ffe0ff */
[----:B------:R-:W2:Y:S01]  /*33330*/  LDC R11, c[0x0][0x3a0] ;  /* 0x0000e800ff0b7b82 */ /* 0x000ea20000000800 */
[----:B------:R-:W-:-:S03]  /*33340*/  IADD3 R70, P6, PT, R70, R6, RZ ;  /* 0x0000000646467210 */ /* 0x000fc60007fde0ff */
[----:B------:R-:W-:Y:S01]  /*33350*/  LDGSTS.E [R5+-0x78e00], desc[UR6][R74.64], !P4 ;  /* 0x872000004a057fae */ /* 0x000fe2000e1a1006 */
[----:B------:R-:W-:-:S03]  /*33360*/  LEA.HI.X.SX32 R71, R9, R7, 0x2, P6 ;  /* 0x0000000709477211 */ /* 0x000fc600030f16ff */
[----:B------:R3:W-:Y:S01]  /*33370*/  LDGSTS.E [R8+-0x78a00], desc[UR6][R72.64], !P3 ;  /* 0x8760000048087fae */ /* 0x0007e2000d9a1006 */
[----:B----4-:R-:W-:Y:S01]  /*33380*/  IADD3 R9, PT, PT, R13, -0x4, RZ ;  /* 0xfffffffc0d097810 */ /* 0x010fe20007ffe0ff */
[----:B------:R-:W-:Y:S01]  /*33390*/  IMAD R68, R68, 0x1f8, RZ ;  /* 0x000001f844447824 */ /* 0x000fe200078e02ff */
[----:B------:R-:W4:Y:S01]  /*333a0*/  LDC R13, c[0x0][0x3a0] ;  /* 0x0000e800ff0d7b82 */ /* 0x000f220000000800 */
[----:B------:R1:W-:Y:S01]  /*333b0*/  LDGSTS.E [R5+-0x78600], desc[UR6][R70.64], !P0 ;  /* 0x87a0000046057fae */ /* 0x0003e2000c1a1006 */
[----:B------:R-:W-:Y:S01]  /*333c0*/  IADD3 R26, P5, PT, R14, R6, RZ ;  /* 0x000000060e1a7210 */ /* 0x000fe20007fbe0ff */
[----:B------:R-:W-:Y:S02]  /*333d0*/  IMAD R10, R15, 0x7, RZ ;  /* 0x000000070f0a7824 */ /* 0x000fe400078e02ff */
[----:B------:R-:W-:Y:S02]  /*333e0*/  IMAD R54, R54, 0x8c, RZ ;  /* 0x0000008c36367824 */ /* 0x000fe400078e02ff */
[----:B------:R-:W-:Y:S01]  /*333f0*/  IMAD R52, R52, 0x9c, RZ ;  /* 0x0000009c34347824 */ /* 0x000fe200078e02ff */
[----:B------:R-:W2:Y:S01]  /*33400*/  LDC R22, c[0x0][0x3a8] ;  /* 0x0000ea00ff167b82 */ /* 0x000ea20000000800 */
[----:B---3--:R-:W-:-:S07]  /*33410*/  VIADD R8, R12, 0xffffff81 ;  /* 0xffffff810c087836 */ /* 0x008fce0000000000 */
[----:B------:R-:W3:Y:S01]  /*33420*/  LDC R12, c[0x0][0x3a0] ;  /* 0x0000e800ff0c7b82 */ /* 0x000ee20000000800 */
[----:B-1----:R-:W-:Y:S01]  /*33430*/  VIADD R5, R17, 0xfffffff8 ;  /* 0xfffffff811057836 */ /* 0x002fe20000000000 */
[----:B------:R-:W-:Y:S01]  /*33440*/  ISETP.GE.U32.AND P3, PT, R8, 0x7fffff02, PT ;  /* 0x7fffff020800780c */ /* 0x000fe20003f66070 */
[----:B------:R-:W-:Y:S01]  /*33450*/  IMAD R8, R18, 0x7e, RZ ;  /* 0x0000007e12087824 */ /* 0x000fe200078e02ff */
[----:B------:R-:W-:Y:S02]  /*33460*/  ISETP.GE.U32.AND P4, PT, R9, 0x7fffff7d, PT ;  /* 0x7fffff7d0900780c */ /* 0x000fe40003f86070 */
[----:B------:R-:W-:Y:S01]  /*33470*/  ISETP.GE.U32.AND P0, PT, R5, 0x7fffff79, PT ;  /* 0x7fffff790500780c */ /* 0x000fe20003f06070 */
[----:B------:R-:W-:Y:S01]  /*33480*/  IMAD R9, R15, 0x3, RZ ;  /* 0x000000030f097824 */ /* 0x000fe200078e02ff */
[----:B------:R-:W-:Y:S01]  /*33490*/  LOP3.LUT R5, R4, 0x60, RZ, 0x3c, !PT ;  /* 0x0000006004057812 */ /* 0x000fe200078e3cff */
[----:B------:R-:W1:Y:S01]  /*334a0*/  LDC R14, c[0x0][0x3a0] ;  /* 0x0000e800ff0e7b82 */ /* 0x000e620000000800 */
[----:B------:R-:W-:-:S02]  /*334b0*/  IADD3 R68, P6, PT, R68, R6, RZ ;  /* 0x0000000644447210 */ /* 0x000fc40007fde0ff */
[-C--:B------:R-:W-:Y:S01]  /*334c0*/  LEA.HI.X.SX32 R27, R9, R7.reuse, 0x2, P5 ;  /* 0x00000007091b7211 */ /* 0x080fe200028f16ff */
[----:B------:R-:W-:Y:S01]  /*334d0*/  VIADD R5, R5, UR5 ;  /* 0x0000000505057c36 */ /* 0x000fe20008000000 */
[-C--:B------:R-:W-:Y:S02]  /*334e0*/  LEA.HI.X.SX32 R69, R8, R7.reuse, 0x2, P6 ;  /* 0x0000000708457211 */ /* 0x080fe400030f16ff */
[----:B------:R-:W-:Y:S01]  /*334f0*/  IADD3 R8, PT, PT, R3, 0x100000, RZ ;  /* 0x0010000003087810 */ /* 0x000fe20007ffe0ff */
[----:B------:R-:W-:Y:S01]  /*33500*/  IMAD R50, R50, 0xac, RZ ;  /* 0x000000ac32327824 */ /* 0x000fe200078e02ff */
[----:B------:R-:W-:Y:S01]  /*33510*/  IADD3 R24, P5, PT, R16, R6, RZ ;  /* 0x0000000610187210 */ /* 0x000fe20007fbe0ff */
[----:B------:R-:W-:Y:S01]  /*33520*/  VIADD R9, R5, 0x100000 ;  /* 0x0010000005097836 */ /* 0x000fe20000000000 */
[----:B------:R-:W1:Y:S01]  /*33530*/  LDC R16, c[0x0][0x3a0] ;  /* 0x0000e800ff107b82 */ /* 0x000e620000000800 */
[----:B------:R2:W-:Y:S01]  /*33540*/  LDGSTS.E [R8+-0x78200], desc[UR6][R68.64], !P3 ;  /* 0x87e0000044087fae */ /* 0x0005e2000d9a1006 */
[----:B------:R-:W-:Y:S01]  /*33550*/  LEA.HI.X.SX32 R25, R10, R7, 0x2, P5 ;  /* 0x000000070a197211 */ /* 0x000fe200028f16ff */
[----:B---3--:R-:W-:-:S02]  /*33560*/  VIADD R10, R12, 0xfffffff0 ;  /* 0xfffffff00c0a7836 */ /* 0x008fc40000000000 */
[----:B------:R3:W-:Y:S03]  /*33570*/  LDGSTS.E [R9+-0x7fd00], desc[UR6][R26.64], !P4 ;  /* 0x803000001a097fae */ /* 0x0007e6000e1a1006 */
[----:B------:R-:W1:Y:S01]  /*33580*/  LDC R12, c[0x0][0x3a0] ;  /* 0x0000e800ff0c7b82 */ /* 0x000e620000000800 */
[----:B--2---:R-:W-:Y:S02]  /*33590*/  VIADD R8, R5, 0x100000 ;  /* 0x0010000005087836 */ /* 0x004fe40000000000 */
[----:B------:R-:W-:-:S05]  /*335a0*/  IMAD R48, R48, 0xbc, RZ ;  /* 0x000000bc30307824 */ /* 0x000fca00078e02ff */
[----:B------:R-:W2:Y:S01]  /*335b0*/  LDC R20, c[0x0][0x3a8] ;  /* 0x0000ea00ff147b82 */ /* 0x000ea20000000800 */
[----:B---3--:R-:W-:Y:S01]  /*335c0*/  IADD3 R9, PT, PT, R11, -0xc, RZ ;  /* 0xfffffff40b097810 */ /* 0x008fe20007ffe0ff */
[----:B------:R4:W-:Y:S01]  /*335d0*/  LDGSTS.E [R8+-0x7f900], desc[UR6][R24.64], !P0 ;  /* 0x8070000018087fae */ /* 0x0009e2000c1a1006 */
[-C--:B------:R-:W-:Y:S02]  /*335e0*/  IADD3 R66, P5, PT, R66, R6.reuse, RZ ;  /* 0x0000000642427210 */ /* 0x080fe40007fbe0ff */
[----:B------:R-:W-:Y:S01]  /*335f0*/  ISETP.GE.U32.AND P4, PT, R9, 0x7fffff75, PT ;  /* 0x7fffff750900780c */ /* 0x000fe20003f86070 */
[----:B------:R-:W-:Y:S01]  /*33600*/  IMAD R9, R15, 0xb, RZ ;  /* 0x0000000b0f097824 */ /* 0x000fe200078e02ff */
[----:B------:R-:W-:Y:S01]  /*33610*/  ISETP.GE.U32.AND P3, PT, R10, 0x7fffff71, PT ;  /* 0x7fffff710a00780c */ /* 0x000fe20003f66070 */
[----:B------:R-:W-:Y:S01]  /*33620*/  IMAD R46, R46, 0xcc, RZ ;  /* 0x000000cc2e2e7824 */ /* 0x000fe200078e02ff */
[----:B------:R-:W3:Y:S01]  /*33630*/  LDC R18, c[0x0][0x3a8] ;  /* 0x0000ea00ff127b82 */ /* 0x000ee20000000800 */
[----:B----4-:R-:W-:Y:S01]  /*33640*/  VIADD R8, R13, 0xffffffec ;  /* 0xffffffec0d087836 */ /* 0x010fe20000000000 */
[----:B------:R-:W-:Y:S01]  /*33650*/  LEA.HI.X.SX32 R67, R9, R7, 0x2, P5 ;  /* 0x0000000709437211 */ /* 0x000fe200028f16ff */
[C---:B------:R-:W-:Y:S01]  /*33660*/  IMAD R11, R15.reuse, 0xf, RZ ;  /* 0x0000000f0f0b7824 */ /* 0x040fe200078e02ff */
[----:B------:R-:W-:Y:S01]  /*33670*/  IADD3 R62, P6, PT, R62, R6, RZ ;  /* 0x000000063e3e7210 */ /* 0x000fe20007fde0ff */
[----:B------:R-:W-:Y:S01]  /*33680*/  IMAD R10, R15, 0x13, RZ ;  /* 0x000000130f0a7824 */ /* 0x000fe200078e02ff */
[----:B------:R-:W-:-:S02]  /*33690*/  ISETP.GE.U32.AND P0, PT, R8, 0x7fffff6d, PT ;  /* 0x7fffff6d0800780c */ /* 0x000fc40003f06070 */
[----:B------:R-:W4:Y:S01]  /*336a0*/  LDC R13, c[0x0][0x3a0] ;  /* 0x0000e800ff0d7b82 */ /* 0x000f220000000800 */
[-C--:B------:R-:W-:Y:S01]  /*336b0*/  IADD3 R64, P5, PT, R64, R6.reuse, RZ ;  /* 0x0000000640407210 */ /* 0x080fe20007fbe0ff */
[C---:B------:R-:W-:Y:S01]  /*336c0*/  VIADD R9, R5.reuse, 0x100000 ;  /* 0x0010000005097836 */ /* 0x040fe20000000000 */
[----:B------:R-:W-:Y:S02]  /*336d0*/  IADD3 R8, PT, PT, R5, 0x100000, RZ ;  /* 0x0010000005087810 */ /* 0x000fe40007ffe0ff */
[-C--:B------:R-:W-:Y:S02]  /*336e0*/  LEA.HI.X.SX32 R65, R11, R7.reuse, 0x2, P5 ;  /* 0x000000070b417211 */ /* 0x080fe400028f16ff */
[----:B------:R-:W-:Y:S01]  /*336f0*/  LEA.HI.X.SX32 R63, R10, R7, 0x2, P6 ;  /* 0x000000070a3f7211 */ /* 0x000fe200030f16ff */
[----:B------:R-:W-:Y:S01]  /*33700*/  LDGSTS.E [R8+-0x7f500], desc[UR6][R66.64], !P4 ;  /* 0x80b0000042087fae */ /* 0x000fe2000e1a1006 */
[----:B-1----:R-:W-:Y:S01]  /*33710*/  VIADD R10, R14, 0xffffffe8 ;  /* 0xffffffe80e0a7836 */ /* 0x002fe20000000000 */
[----:B------:R-:W1:Y:S02]  /*33720*/  LDC R11, c[0x0][0x3a0] ;  /* 0x0000e800ff0b7b82 */ /* 0x000e640000000800 */
[----:B------:R-:W-:Y:S04]  /*33730*/  LDGSTS.E [R9+-0x7f100], desc[UR6][R64.64], !P3 ;  /* 0x80f0000040097fae */ /* 0x000fe8000d9a1006 */
[----:B------:R2:W-:Y:S01]  /*33740*/  LDGSTS.E [R8+-0x7ed00], desc[UR6][R62.64], !P0 ;  /* 0x813000003e087fae */ /* 0x0005e2000c1a1006 */
[----:B------:R-:W-:Y:S01]  /*33750*/  ISETP.GE.U32.AND P3, PT, R10, 0x7fffff69, PT ;  /* 0x7fffff690a00780c */ /* 0x000fe20003f66070 */
[----:B------:R-:W3:Y:S01]  /*33760*/  LDC R14, c[0x0][0x3a0] ;  /* 0x0000e800ff0e7b82 */ /* 0x000ee20000000800 */
[----:B------:R-:W-:Y:S01]  /*33770*/  IADD3 R60, P4, PT, R60, R6, RZ ;  /* 0x000000063c3c7210 */ /* 0x000fe20007f9e0ff */
[----:B------:R-:W-:-:S02]  /*33780*/  IMAD R44, R44, 0xdc, RZ ;  /* 0x000000dc2c2c7824 */ /* 0x000fc400078e02ff */
[----:B------:R-:W-:Y:S02]  /*33790*/  IMAD R42, R42, 0xec, RZ ;  /* 0x000000ec2a2a7824 */ /* 0x000fe400078e02ff */
[----:B------:R-:W-:Y:S02]  /*337a0*/  IMAD R40, R40, 0xfc, RZ ;  /* 0x000000fc28287824 */ /* 0x000fe400078e02ff */
[----:B------:R-:W-:Y:S01]  /*337b0*/  IMAD R38, R38, 0x10c, RZ ;  /* 0x0000010c26267824 */ /* 0x000fe200078e02ff */
[----:B------:R-:W3:Y:S01]  /*337c0*/  LDC R17, c[0x0][0x3a8] ;  /* 0x0000ea00ff117b82 */ /* 0x000ee20000000800 */
[----:B--2---:R-:W-:Y:S01]  /*337d0*/  IADD3 R8, PT, PT, R12, -0x1c, RZ ;  /* 0xffffffe40c087810 */ /* 0x004fe20007ffe0ff */
[----:B------:R-:W-:-:S06]  /*337e0*/  IMAD R9, R15, 0x17, RZ ;  /* 0x000000170f097824 */ /* 0x000fcc00078e02ff */
[----:B------:R-:W2:Y:S01]  /*337f0*/  LDC R12, c[0x0][0x3a0] ;  /* 0x0000e800ff0c7b82 */ /* 0x000ea20000000800 */
[----:B------:R-:W-:Y:S01]  /*33800*/  ISETP.GE.U32.AND P0, PT, R8, 0x7fffff65, PT ;  /* 0x7fffff650800780c */ /* 0x000fe20003f06070 */
[----:B------:R-:W-:Y:S01]  /*33810*/  VIADD R8, R5, 0x100000 ;  /* 0x0010000005087836 */ /* 0x000fe20000000000 */
[-C--:B------:R-:W-:Y:S01]  /*33820*/  LEA.HI.X.SX32 R61, R9, R7.reuse, 0x2, P4 ;  /* 0x00000007093d7211 */ /* 0x080fe200020f16ff */
[----:B------:R-:W-:Y:S01]  /*33830*/  VIADD R9, R16, 0xffffffe0 ;  /* 0xffffffe010097836 */ /* 0x000fe20000000000 */
[-C--:B------:R-:W-:Y:S01]  /*33840*/  IADD3 R58, P4, PT, R58, R6.reuse, RZ ;  /* 0x000000063a3a7210 */ /* 0x080fe20007f9e0ff */
[----:B------:R-:W-:Y:S02]  /*33850*/  IMAD R10, R15, 0x1b, RZ ;  /* 0x0000001b0f0a7824 */ /* 0x000fe400078e02ff */
[----:B------:R-:W-:Y:S01]  /*33860*/  LDGSTS.E [R8+-0x7e900], desc[UR6][R60.64], !P3 ;  /* 0x817000003c087fae */ /* 0x000fe2000d9a1006 */
[----:B------:R-:W-:Y:S01]  /*33870*/  ISETP.GE.U32.AND P3, PT, R9, 0x7fffff61, PT ;  /* 0x7fffff610900780c */ /* 0x000fe20003f66070 */
[----:B------:R-:W-:Y:S01]  /*33880*/  IMAD R9, R15, 0x1f, RZ ;  /* 0x0000001f0f097824 */ /* 0x000fe200078e02ff */
[-C--:B------:R-:W-:Y:S01]  /*33890*/  LEA.HI.X.SX32 R59, R10, R7.reuse, 0x2, P4 ;  /* 0x000000070a3b7211 */ /* 0x080fe200020f16ff */
[----:B------:R-:W-:Y:S01]  /*338a0*/  IMAD R36, R36, 0x11c, RZ ;  /* 0x0000011c24247824 */ /* 0x000fe200078e02ff */
[-C--:B------:R-:W-:Y:S01]  /*338b0*/  IADD3 R56, P4, PT, R56, R6.reuse, RZ ;  /* 0x0000000638387210 */ /* 0x080fe20007f9e0ff */
[----:B------:R-:W-:Y:S01]  /*338c0*/  IMAD R34, R34, 0x12c, RZ ;  /* 0x0000012c22227824 */ /* 0x000fe200078e02ff */
[----:B------:R-:W-:Y:S01]  /*338d0*/  IADD3 R54, P5, PT, R54, R6, RZ ;  /* 0x0000000636367210 */ /* 0x000fe20007fbe0ff */
[----:B------:R-:W-:Y:S01]  /*338e0*/  LDGSTS.E [R8+-0x7e500], desc[UR6][R58.64], !P0 ;  /* 0x81b000003a087fae */ /* 0x000fe2000c1a1006 */
[----:B------:R-:W-:Y:S01]  /*338f0*/  LEA.HI.X.SX32 R57, R9, R7, 0x2, P4 ;  /* 0x0000000709397211 */ /* 0x000fe200020f16ff */
[----:B------:R-:W-:Y:S01]  /*33900*/  IMAD R32, R32, 0x13c, RZ ;  /* 0x0000013c20207824 */ /* 0x000fe200078e02ff */
[----:B-1----:R-:W-:Y:S01]  /*33910*/  IADD3 R9, PT, PT, R11, -0x24, RZ ;  /* 0xffffffdc0b097810 */ /* 0x002fe20007ffe0ff */
[----:B------:R1:W-:Y:S01]  /*33920*/  STL.64 [R1+0x20], R26 ;  /* 0x0000201a01007387 */ /* 0x0003e20000100a00 */
[----:B------:R-:W-:Y:S01]  /*33930*/  IMAD R30, R30, 0x14c, RZ ;  /* 0x0000014c1e1e7824 */ /* 0x000fe200078e02ff */
[----:B------:R-:W1:Y:S01]  /*33940*/  LDC R16, c[0x0][0x3a8] ;  /* 0x0000ea00ff107b82 */ /* 0x000e620000000800 */
[----:B--2---:R-:W-:Y:S01]  /*33950*/  VIADD R11, R12, 0xffffffd4 ;  /* 0xffffffd40c0b7836 */ /* 0x004fe20000000000 */
[----:B------:R-:W-:Y:S01]  /*33960*/  ISETP.GE.U32.AND P4, PT, R9, 0x7fffff5d, PT ;  /* 0x7fffff5d0900780c */ /* 0x000fe20003f86070 */
[----:B------:R2:W-:Y:S03]  /*33970*/  LDGSTS.E [R8+-0x7e100], desc[UR6][R56.64], !P3 ;  /* 0x81f0000038087fae */ /* 0x0005e6000d9a1006 */
[----:B------:R-:W-:-:S02]  /*33980*/  ISETP.GE.U32.AND P0, PT, R11, 0x7fffff55, PT ;  /* 0x7fffff550b00780c */ /* 0x000fc40003f06070 */
[----:B------:R-:W3:Y:S01]  /*33990*/  LDC R12, c[0x0][0x3a0] ;  /* 0x0000e800ff0c7b82 */ /* 0x000ee20000000800 */
[----:B----4-:R-:W-:-:S07]  /*339a0*/  VIADD R10, R13, 0xffffffd8 ;  /* 0xffffffd80d0a7836 */ /* 0x010fce0000000000 */
[----:B------:R-:W4:Y:S01]  /*339b0*/  LDC R11, c[0x0][0x3a0] ;  /* 0x0000e800ff0b7b82 */ /* 0x000f220000000800 */
[----:B--2---:R-:W-:Y:S01]  /*339c0*/  IMAD R8, R15, 0x23, RZ ;  /* 0x000000230f087824 */ /* 0x004fe200078e02ff */
[----:B------:R-:W-:-:S04]  /*339d0*/  ISETP.GE.U32.AND P3, PT, R10, 0x7fffff59, PT ;  /* 0x7fffff590a00780c */ /* 0x000fc80003f66070 */
[-C--:B------:R-:W-:Y:S02]  /*339e0*/  LEA.HI.X.SX32 R55, R8, R7.reuse, 0x2, P5 ;  /* 0x0000000708377211 */ /* 0x080fe400028f16ff */
[----:B------:R-:W-:Y:S01]  /*339f0*/  IADD3 R8, PT, PT, R5, 0x100000, RZ ;  /* 0x0010000005087810 */ /* 0x000fe20007ffe0ff */
[----:B------:R-:W-:Y:S01]  /*33a00*/  IMAD R10, R15, 0x27, RZ ;  /* 0x000000270f0a7824 */ /* 0x000fe200078e02ff */
[-C--:B------:R-:W-:Y:S01]  /*33a10*/  IADD3 R52, P5, PT, R52, R6.reuse, RZ ;  /* 0x0000000634347210 */ /* 0x080fe20007fbe0ff */
[----:B------:R-:W-:Y:S01]  /*33a20*/  VIADD R9, R5, 0x100000 ;  /* 0x0010000005097836 */ /* 0x000fe20000000000 */
[----:B------:R-:W2:Y:S01]  /*33a30*/  LDC R13, c[0x0][0x3a0] ;  /* 0x0000e800ff0d7b82 */ /* 0x000ea20000000800 */
[----:B------:R1:W-:Y:S01]  /*33a40*/  LDGSTS.E [R8+-0x7dd00], desc[UR6][R54.64], !P4 ;  /* 0x8230000036087fae */ /* 0x0003e2000e1a1006 */
[----:B------:R-:W-:Y:S02]  /*33a50*/  IADD3 R50, P4, PT, R50, R6, RZ ;  /* 0x0000000632327210 */ /* 0x000fe40007f9e0ff */
[----:B------:R-:W-:-:S04]  /*33a60*/  LEA.HI.X.SX32 R53, R10, R7, 0x2, P5 ;  /* 0x000000070a357211 */ /* 0x000fc800028f16ff */
[----:B------:R-:W2:Y:S01]  /*33a70*/  LDC R10, c[0x0][0x3a0] ;  /* 0x0000e800ff0a7b82 */ /* 0x000ea20000000800 */
[----:B------:R4:W-:Y:S01]  /*33a80*/  LDGSTS.E [R9+-0x7d900], desc[UR6][R52.64], !P3 ;  /* 0x8270000034097fae */ /* 0x0009e2000d9a1006 */
[----:B-1----:R-:W-:-:S06]  /*33a90*/  IMAD R8, R15, 0x2b, RZ ;  /* 0x0000002b0f087824 */ /* 0x002fcc00078e02ff */
[----:B------:R-:W1:Y:S01]  /*33aa0*/  LDC R26, c[0x0][0x3a8] ;  /* 0x0000ea00ff1a7b82 */ /* 0x000e620000000800 */
[----:B------:R-:W-:Y:S01]  /*33ab0*/  LEA.HI.X.SX32 R51, R8, R7, 0x2, P4 ;  /* 0x0000000708337211 */ /* 0x000fe200020f16ff */
[----:B------:R-:W-:Y:S01]  /*33ac0*/  VIADD R8, R5, 0x100000 ;  /* 0x0010000005087836 */ /* 0x000fe20000000000 */
[----:B----4-:R-:W-:-:S04]  /*33ad0*/  IADD3 R9, PT, PT, R11, -0x30, RZ ;  /* 0xffffffd00b097810 */ /* 0x010fc80007ffe0ff */
[----:B------:R3:W-:Y:S01]  /*33ae0*/  LDGSTS.E [R8+-0x7d500], desc[UR6][R50.64], !P0 ;  /* 0x82b0000032087fae */ /* 0x0007e2000c1a1006 */
[----:B------:R-:W-:Y:S01]  /*33af0*/  ISETP.GE.U32.AND P3, PT, R9, 0x7fffff51, PT ;  /* 0x7fffff510900780c */ /* 0x000fe20003f66070 */
[----:B------:R-:W-:Y:S01]  /*33b00*/  IMAD R9, R15, 0x2f, RZ ;  /* 0x0000002f0f097824 */ /* 0x000fe200078e02ff */
[----:B------:R-:W-:Y:S01]  /*33b10*/  IADD3 R48, P4, PT, R48, R6, RZ ;  /* 0x0000000630307210 */ /* 0x000fe20007f9e0ff */
[----:B---3--:R-:W-:-:S03]  /*33b20*/  VIADD R8, R12, 0xffffffcc ;  /* 0xffffffcc0c087836 */ /* 0x008fc60000000000 */
[-C--:B------:R-:W-:Y:S01]  /*33b30*/  LEA.HI.X.SX32 R49, R9, R7.reuse, 0x2, P4 ;  /* 0x0000000709317211 */ /* 0x080fe200020f16ff */
[----:B------:R-:W-:Y:S01]  /*33b40*/  IMAD R9, R15, 0x33, RZ ;  /* 0x000000330f097824 */ /* 0x000fe200078e02ff */
[----:B------:R-:W3:Y:S01]  /*33b50*/  LDC R12, c[0x0][0x3a0] ;  /* 0x0000e800ff0c7b82 */ /* 0x000ee20000000800 */
[----:B------:R-:W-:Y:S02]  /*33b60*/  ISETP.GE.U32.AND P0, PT, R8, 0x7fffff4d, PT ;  /* 0x7fffff4d0800780c */ /* 0x000fe40003f06070 */
[----:B------:R-:W-:Y:S01]  /*33b70*/  IADD3 R46, P4, PT, R46, R6, RZ ;  /* 0x000000062e2e7210 */ /* 0x000fe20007f9e0ff */
[----:B------:R-:W-:Y:S02]  /*33b80*/  VIADD R8, R5, 0x100000 ;  /* 0x0010000005087836 */ /* 0x000fe40000000000 */
[----:B------:R-:W-:Y:S01]  /*33b90*/  VIADD R11, R14, 0xffffffc0 ;  /* 0xffffffc00e0b7836 */ /* 0x000fe20000000000 */
[----:B------:R-:W-:Y:S01]  /*33ba0*/  LEA.HI.X.SX32 R47, R9, R7, 0x2, P4 ;  /* 0x00000007092f7211 */ /* 0x000fe200020f16ff */
[----:B------:R-:W4:Y:S01]  /*33bb0*/  LDC R14, c[0x0][0x3a0] ;  /* 0x0000e800ff0e7b82 */ /* 0x000f220000000800 */
[----:B------:R-:W-:Y:S01]  /*33bc0*/  LDGSTS.E [R8+-0x7d100], desc[UR6][R48.64], !P3 ;  /* 0x82f0000030087fae */ /* 0x000fe2000d9a1006 */
[----:B--2---:R-:W-:-:S04]  /*33bd0*/  IADD3 R9, PT, PT, R10, -0x38, RZ ;  /* 0xffffffc80a097810 */ /* 0x004fc80007ffe0ff */
[----:B------:R2:W-:Y:S01]  /*33be0*/  LDGSTS.E [R8+-0x7cd00], desc[UR6][R46.64], !P0 ;  /* 0x833000002e087fae */ /* 0x0005e2000c1a1006 */
[----:B------:R-:W-:Y:S02]  /*33bf0*/  ISETP.GE.U32.AND P0, PT, R11, 0x7fffff41, PT ;  /* 0x7fffff410b00780c */ /* 0x000fe40003f06070 */
[----:B------:R-:W1:Y:S01]  /*33c00*/  LDC R11, c[0x0][0x3a0] ;  /* 0x0000e800ff0b7b82 */ /* 0x000e620000000800 */
[----:B------:R-:W-:Y:S01]  /*33c10*/  ISETP.GE.U32.AND P4, PT, R9, 0x7fffff49, PT ;  /* 0x7fffff490900780c */ /* 0x000fe20003f86070 */
[----:B------:R-:W-:Y:S01]  /*33c20*/  VIADD R10, R13, 0xffffffc4 ;  /* 0xffffffc40d0a7836 */ /* 0x000fe20000000000 */
[----:B------:R-:W-:Y:S01]  /*33c30*/  IADD3 R44, P5, PT, R44, R6, RZ ;  /* 0x000000062c2c7210 */ /* 0x000fe20007fbe0ff */
[----:B--2---:R-:W-:-:S03]  /*33c40*/  IMAD R8, R15, 0x37, RZ ;  /* 0x000000370f087824 */ /* 0x004fc600078e02ff */
[----:B------:R-:W-:Y:S01]  /*33c50*/  ISETP.GE.U32.AND P3, PT, R10, 0x7fffff45, PT ;  /* 0x7fffff450a00780c */ /* 0x000fe20003f66070 */
[C---:B------:R-:W-:Y:S01]  /*33c60*/  VIADD R9, R5.reuse, 0x100000 ;  /* 0x0010000005097836 */ /* 0x040fe20000000000 */
[----:B------:R-:W2:Y:S01]  /*33c70*/  LDC R13, c[0x0][0x3a0] ;  /* 0x0000e800ff0d7b82 */ /* 0x000ea20000000800 */
[----:B------:R-:W-:Y:S02]  /*33c80*/  LEA.HI.X.SX32 R45, R8, R7, 0x2, P5 ;  /* 0x00000007082d7211 */ /* 0x000fe400028f16ff */
[----:B------:R-:W-:Y:S01]  /*33c90*/  IADD3 R8, PT, PT, R5, 0x100000, RZ ;  /* 0x0010000005087810 */ /* 0x000fe20007ffe0ff */
[----:B------:R-:W-:Y:S01]  /*33ca0*/  IMAD R10, R15, 0x3b, RZ ;  /* 0x0000003b0f0a7824 */ /* 0x000fe200078e02ff */
[----:B------:R-:W-:-:S03]  /*33cb0*/  IADD3 R42, P5, PT, R42, R6, RZ ;  /* 0x000000062a2a7210 */ /* 0x000fc60007fbe0ff */
[----:B------:R3:W-:Y:S01]  /*33cc0*/  LDGSTS.E [R8+-0x7c900], desc[UR6][R44.64], !P4 ;  /* 0x837000002c087fae */ /* 0x0007e2000e1a1006 */
[----:B------:R-:W-:Y:S02]  /*33cd0*/  IADD3 R40, P4, PT, R40, R6, RZ ;  /* 0x0000000628287210 */ /* 0x000fe40007f9e0ff */
[----:B------:R-:W-:Y:S02]  /*33ce0*/  LEA.HI.X.SX32 R43, R10, R7, 0x2, P5 ;  /* 0x000000070a2b7211 */ /* 0x000fe400028f16ff */
[----:B------:R-:W2:Y:S03]  /*33cf0*/  LDC R10, c[0x0][0x3a0] ;  /* 0x0000e800ff0a7b82 */ /* 0x000ea60000000800 */
[----:B------:R1:W-:Y:S01]  /*33d00*/  LDGSTS.E [R9+-0x7c500], desc[UR6][R42.64], !P3 ;  /* 0x83b000002a097fae */ /* 0x0003e2000d9a1006 */
[----:B---3--:R-:W-:-:S05]  /*33d10*/  IMAD R8, R15, 0x3f, RZ ;  /* 0x0000003f0f087824 */ /* 0x008fca00078e02ff */
[----:B------:R-:W-:Y:S01]  /*33d20*/  LEA.HI.X.SX32 R41, R8, R7, 0x2, P4 ;  /* 0x0000000708297211 */ /* 0x000fe200020f16ff */
[----:B------:R-:W-:Y:S01]  /*33d30*/  VIADD R8, R5, 0x100000 ;  /* 0x0010000005087836 */ /* 0x000fe20000000000 */
[----:B-1----:R-:W-:-:S04]  /*33d40*/  IADD3 R9, PT, PT, R11, -0x44, RZ ;  /* 0xffffffbc0b097810 */ /* 0x002fc80007ffe0ff */
[----:B------:R1:W-:Y:S01]  /*33d50*/  LDGSTS.E [R8+-0x7c100], desc[UR6][R40.64], !P0 ;  /* 0x83f0000028087fae */ /* 0x0003e2000c1a1006 */
[----:B------:R-:W-:Y:S01]  /*33d60*/  ISETP.GE.U32.AND P3, PT, R9, 0x7fffff3d, PT ;  /* 0x7fffff3d0900780c */ /* 0x000fe20003f66070 */
[----:B------:R-:W-:Y:S01]  /*33d70*/  IMAD R9, R15, 0x43, RZ ;  /* 0x000000430f097824 */ /* 0x000fe200078e02ff */
[----:B------:R-:W-:Y:S01]  /*33d80*/  IADD3 R38, P4, PT, R38, R6, RZ ;  /* 0x0000000626267210 */ /* 0x000fe20007f9e0ff */
[----:B-1----:R-:W-:-:S03]  /*33d90*/  VIADD R8, R12, 0xffffffb8 ;  /* 0xffffffb80c087836 */ /* 0x002fc60000000000 */
[----:B------:R-:W-:Y:S01]  /*33da0*/  LEA.HI.X.SX32 R39, R9, R7, 0x2, P4 ;  /* 0x0000000709277211 */ /* 0x000fe200020f16ff */
[----:B------:R-:W-:Y:S01]  /*33db0*/  IMAD R9, R15, 0x47, RZ ;  /* 0x000000470f097824 */ /* 0x000fe200078e02ff */
[----:B------:R-:W1:Y:S01]  /*33dc0*/  LDC R12, c[0x0][0x3a0] ;  /* 0x0000e800ff0c7b82 */ /* 0x000e620000000800 */
[----:B------:R-:W-:Y:S02]  /*33dd0*/  ISETP.GE.U32.AND P0, PT, R8, 0x7fffff39, PT ;  /* 0x7fffff390800780c */ /* 0x000fe40003f06070 */
[----:B------:R-:W-:Y:S01]  /*33de0*/  IADD3 R36, P4, PT, R36, R6, RZ ;  /* 0x0000000624247210 */ /* 0x000fe20007f9e0ff */
[----:B------:R-:W-:-:S03]  /*33df0*/  VIADD R8, R5, 0x100000 ;  /* 0x0010000005087836 */ /* 0x000fc60000000000 */
[----:B------:R-:W-:Y:S02]  /*33e00*/  LEA.HI.X.SX32 R37, R9, R7, 0x2, P4 ;  /* 0x0000000709257211 */ /* 0x000fe400020f16ff */
[----:B--2---:R-:W-:Y:S01]  /*33e10*/  IADD3 R9, PT, PT, R10, -0x4c, RZ ;  /* 0xffffffb40a097810 */ /* 0x004fe20007ffe0ff */
[----:B------:R-:W-:Y:S01]  /*33e20*/  VIADD R10, R13, 0xffffffb0 ;  /* 0xffffffb00d0a7836 */ /* 0x000fe20000000000 */
[----:B------:R-:W-:Y:S01]  /*33e30*/  LDGSTS.E [R8+-0x7bd00], desc[UR6][R38.64], !P3 ;  /* 0x8430000026087fae */ /* 0x000fe2000d9a1006 */
[----:B------:R-:W2:Y:S01]  /*33e40*/  LDC R13, c[0x0][0x3a0] ;  /* 0x0000e800ff0d7b82 */ /* 0x000ea20000000800 */
[----:B------:R-:W-:Y:S02]  /*33e50*/  IADD3 R34, P5, PT, R34, R6, RZ ;  /* 0x0000000622227210 */ /* 0x000fe40007fbe0ff */
[----:B------:R3:W-:Y:S01]  /*33e60*/  LDGSTS.E [R8+-0x7b900], desc[UR6][R36.64], !P0 ;  /* 0x8470000024087fae */ /* 0x0007e2000c1a1006 */
[----:B----4-:R-:W-:Y:S01]  /*33e70*/  VIADD R11, R14, 0xffffffac ;  /* 0xffffffac0e0b7836 */ /* 0x010fe20000000000 */
[----:B------:R-:W-:-:S02]  /*33e80*/  ISETP.GE.U32.AND P4, PT, R9, 0x7fffff35, PT ;  /* 0x7fffff350900780c */ /* 0x000fc40003f86070 */
[----:B------:R-:W-:Y:S01]  /*33e90*/  ISETP.GE.U32.AND P3, PT, R10, 0x7fffff31, PT ;  /* 0x7fffff310a00780c */ /* 0x000fe20003f66070 */
[C---:B------:R-:W-:Y:S02]  /*33ea0*/  IMAD R10, R15.reuse, 0x4f, RZ ;  /* 0x0000004f0f0a7824 */ /* 0x040fe400078e02ff */
[----:B---3--:R-:W-:Y:S01]  /*33eb0*/  IMAD R8, R15, 0x4b, RZ ;  /* 0x0000004b0f087824 */ /* 0x008fe200078e02ff */
[----:B------:R-:W-:Y:S01]  /*33ec0*/  ISETP.GE.U32.AND P0, PT, R11, 0x7fffff2d, PT ;  /* 0x7fffff2d0b00780c */ /* 0x000fe20003f06070 */
[----:B------:R3:W-:Y:S01]  /*33ed0*/  STL.64 [R1], R24 ;  /* 0x0000001801007387 */ /* 0x0007e20000100a00 */
[----:B------:R-:W-:Y:S01]  /*33ee0*/  IMAD R28, R28, 0x15c, RZ ;  /* 0x0000015c1c1c7824 */ /* 0x000fe200078e02ff */
[----:B------:R-:W4:Y:S01]  /*33ef0*/  LDC R14, c[0x0][0x3a0] ;  /* 0x0000e800ff0e7b82 */ /* 0x000f220000000800 */
[----:B------:R-:W-:Y:S02]  /*33f00*/  LEA.HI.X.SX32 R35, R8, R7, 0x2, P5 ;  /* 0x0000000708237211 */ /* 0x000fe400028f16ff */
[----:B------:R-:W-:Y:S01]  /*33f10*/  IADD3 R32, P5, PT, R32, R6, RZ ;  /* 0x0000000620207210 */ /* 0x000fe20007fbe0ff */
[----:B------:R-:W-:Y:S01]  /*33f20*/  IMAD R11, R15, 0x53, RZ ;  /* 0x000000530f0b7824 */ /* 0x000fe200078e02ff */
[----:B------:R-:W-:-:S02]  /*33f30*/  IADD3 R9, PT, PT, R5, 0x100000, RZ ;  /* 0x0010000005097810 */ /* 0x000fc40007ffe0ff */
[-C--:B------:R-:W-:Y:S02]  /*33f40*/  LEA.HI.X.SX32 R33, R10, R7.reuse, 0x2, P5 ;  /* 0x000000070a217211 */ /* 0x080fe400028f16ff */
[-C--:B------:R-:W-:Y:S01]  /*33f50*/  IADD3 R30, P5, PT, R30, R6.reuse, RZ ;  /* 0x000000061e1e7210 */ /* 0x080fe20007fbe0ff */
[----:B------:R-:W-:Y:S01]  /*33f60*/  VIADD R8, R5, 0x100000 ;  /* 0x0010000005087836 */ /* 0x000fe20000000000 */
[----:B------:R1:W-:Y:S01]  /*33f70*/  LDGSTS.E [R9+-0x7b500], desc[UR6][R34.64], !P4 ;  /* 0x84b0000022097fae */ /* 0x0003e2000e1a1006 */
[----:B------:R-:W4:Y:S01]  /*33f80*/  LDC R10, c[0x0][0x3a0] ;  /* 0x0000e800ff0a7b82 */ /* 0x000f220000000800 */
[----:B------:R-:W-:Y:S02]  /*33f90*/  LEA.HI.X.SX32 R31, R11, R7, 0x2, P5 ;  /* 0x000000070b1f7211 */ /* 0x000fe400028f16ff */
[----:B------:R-:W-:Y:S04]  /*33fa0*/  LDGSTS.E [R8+-0x7b100], desc[UR6][R32.64], !P3 ;  /* 0x84f0000020087fae */ /* 0x000fe8000d9a1006 */
[----:B------:R2:W-:Y:S01]  /*33fb0*/  LDGSTS.E [R8+-0x7ad00], desc[UR6][R30.64], !P0 ;  /* 0x853000001e087fae */ /* 0x0005e2000c1a1006 */
[----:B------:R-:W4:Y:S01]  /*33fc0*/  LDC R11, c[0x0][0x3a8] ;  /* 0x0000ea00ff0b7b82 */ /* 0x000f220000000800 */
[----:B-1----:R-:W-:Y:S01]  /*33fd0*/  VIADD R9, R12, 0xffffffa8 ;  /* 0xffffffa80c097836 */ /* 0x002fe20000000000 */
[----:B------:R-:W-:-:S06]  /*33fe0*/  IADD3 R28, P4, PT, R28, R6, RZ ;  /* 0x000000061c1c7210 */ /* 0x000fcc0007f9e0ff */
[----:B---3--:R-:W1:Y:S01]  /*33ff0*/  LDC R24, c[0x0][0x3a8] ;  /* 0x0000ea00ff187b82 */ /* 0x008e620000000800 */
[----:B------:R-:W-:Y:S02]  /*34000*/  ISETP.GE.U32.AND P3, PT, R9, 0x7fffff29, PT ;  /* 0x7fffff290900780c */ /* 0x000fe40003f66070 */
[----:B--2---:R-:W-:Y:S01]  /*34010*/  IADD3 R8, PT, PT, R13, -0x5c, RZ ;  /* 0xffffffa40d087810 */ /* 0x004fe20007ffe0ff */
[C---:B------:R-:W-:Y:S02]  /*34020*/  IMAD R9, R15.reuse, 0x57, RZ ;  /* 0x000000570f097824 */ /* 0x040fe400078e02ff */
[----:B------:R-:W-:Y:S01]  /*34030*/  IMAD R26, R26, 0x16c, RZ ;  /* 0x0000016c1a1a7824 */ /* 0x000fe200078e02ff */
[----:B------:R-:W-:Y:S01]  /*34040*/  ISETP.GE.U32.AND P0, PT, R8, 0x7fffff25, PT ;  /* 0x7fffff250800780c */ /* 0x000fe20003f06070 */
[----:B------:R-:W-:Y:S01]  /*34050*/  IMAD R15, R15, 0x5b, RZ ;  /* 0x0000005b0f0f7824 */ /* 0x000fe200078e02ff */
[----:B------:R-:W-:Y:S01]  /*34060*/  LEA.HI.X.SX32 R29, R9, R7, 0x2, P4 ;  /* 0x00000007091d7211 */ /* 0x000fe200020f16ff */
[----:B------:R-:W2:Y:S01]  /*34070*/  LDC R12, c[0x0][0x3a8] ;  /* 0x0000ea00ff0c7b82 */ /* 0x000ea20000000800 */
[----:B------:R-:W-:Y:S01]  /*34080*/  IADD3 R26, P4, PT, R26, R6, RZ ;  /* 0x000000061a1a7210 */ /* 0x000fe20007f9e0ff */
[----:B------:R-:W-:-:S03]  /*34090*/  VIADD R8, R5, 0x100000 ;  /* 0x0010000005087836 */ /* 0x000fc60000000000 */
[----:B------:R-:W-:Y:S02]  /*340a0*/  LEA.HI.X.SX32 R27, R15, R7, 0x2, P4 ;  /* 0x000000070f1b7211 */ /* 0x000fe400020f16ff */
[----:B------:R-:W-:Y:S01]  /*340b0*/  LDGSTS.E [R8+-0x7a900], desc[UR6][R28.64], !P3 ;  /* 0x857000001c087fae */ /* 0x000fe2000d9a1006 */
[----:B------:R-:W3:Y:S03]  /*340c0*/  LDC R13, c[0x0][0x3a0] ;  /* 0x0000e800ff0d7b82 */ /* 0x000ee60000000800 */
[----:B------:R1:W-:Y:S01]  /*340d0*/  LDGSTS.E [R8+-0x7a500], desc[UR6][R26.64], !P0 ;  /* 0x85b000001a087fae */ /* 0x0003e2000c1a1006 */
[----:B----4-:R-:W-:-:S04]  /*340e0*/  VIADD R9, R10, 0xffffffa0 ;  /* 0xffffffa00a097836 */ /* 0x010fc80000000000 */
[----:B------:R-:W4:Y:S01]  /*340f0*/  LDC R15, c[0x0][0x3a0] ;  /* 0x0000e800ff0f7b82 */ /* 0x000f220000000800 */
[----:B-1----:R-:W-:Y:S02]  /*34100*/  IMAD R24, R24, 0x17c, RZ ;  /* 0x0000017c18187824 */ /* 0x002fe400078e02ff */
[----:B------:R-:W-:-:S05]  /*34110*/  IMAD R8, R11, 0x5f, RZ ;  /* 0x0000005f0b087824 */ /* 0x000fca00078e02ff */
[----:B------:R-:W1:Y:S01]  /*34120*/  LDC R11, c[0x0][0x3a8] ;  /* 0x0000ea00ff0b7b82 */ /* 0x000e620000000800 */
[----:B------:R-:W-:Y:S01]  /*34130*/  IADD3 R10, PT, PT, R14, -0x64, RZ ;  /* 0xffffff9c0e0a7810 */ /* 0x000fe20007ffe0ff */
[----:B------:R-:W-:Y:S01]  /*34140*/  IMAD R22, R22, 0x18c, RZ ;  /* 0x0000018c16167824 */ /* 0x000fe200078e02ff */
[----:B------:R-:W-:Y:S02]  /*34150*/  ISETP.GE.U32.AND P3, PT, R9, 0x7fffff21, PT ;  /* 0x7fffff210900780c */ /* 0x000fe40003f66070 */
[-C--:B------:R-:W-:Y:S02]  /*34160*/  IADD3 R24, P4, PT, R24, R6.reuse, RZ ;  /* 0x0000000618187210 */ /* 0x080fe40007f9e0ff */
[----:B------:R-:W-:Y:S01]  /*34170*/  ISETP.GE.U32.AND P0, PT, R10, 0x7fffff1d, PT ;  /* 0x7fffff1d0a00780c */ /* 0x000fe20003f06070 */
[----:B--2---:R-:W-:Y:S01]  /*34180*/  IMAD R9, R12, 0x63, RZ ;  /* 0x000000630c097824 */ /* 0x004fe200078e02ff */
[-C--:B------:R-:W-:Y:S01]  /*34190*/  LEA.HI.X.SX32 R25, R8, R7.reuse, 0x2, P4 ;  /* 0x0000000708197211 */ /* 0x080fe200020f16ff */
[----:B------:R-:W-:Y:S01]  /*341a0*/  IMAD R20, R20, 0x19c, RZ ;  /* 0x0000019c14147824 */ /* 0x000fe200078e02ff */
[----:B------:R-:W-:Y:S01]  /*341b0*/  IADD3 R22, P4, PT, R22, R6, RZ ;  /* 0x0000000616167210 */ /* 0x000fe20007f9e0ff */
[----:B------:R-:W-:Y:S01]  /*341c0*/  VIADD R8, R5, 0x100000 ;  /* 0x0010000005087836 */ /* 0x000fe20000000000 */
[----:B------:R-:W2:Y:S02]  /*341d0*/  LDC R14, c[0x0][0x3a8] ;  /* 0x0000ea00ff0e7b82 */ /* 0x000ea40000000800 */
[----:B------:R-:W-:Y:S01]  /*341e0*/  LEA.HI.X.SX32 R23, R9, R7, 0x2, P4 ;  /* 0x0000000709177211 */ /* 0x000fe200020f16ff */
[----:B---3--:R-:W-:Y:S01]  /*341f0*/  VIADD R9, R13, 0xffffff98 ;  /* 0xffffff980d097836 */ /* 0x008fe20000000000 */
[----:B------:R-:W-:Y:S01]  /*34200*/  LDGSTS.E [R8+-0x7a100], desc[UR6][R24.64], !P3 ;  /* 0x85f0000018087fae */ /* 0x000fe2000d9a1006 */
[----:B----4-:R-:W-:Y:S01]  /*34210*/  IADD3 R10, PT, PT, R15, -0x6c, RZ ;  /* 0xffffff940f0a7810 */ /* 0x010fe20007ffe0ff */
[----:B------:R-:W-:-:S02]  /*34220*/  IMAD R18, R18, 0x1ac, RZ ;  /* 0x000001ac12127824 */ /* 0x000fc400078e02ff */
[----:B------:R1:W-:Y:S01]  /*34230*/  LDGSTS.E [R8+-0x79d00], desc[UR6][R22.64], !P0 ;  /* 0x8630000016087fae */ /* 0x0003e2000c1a1006 */
[----:B------:R-:W3:Y:S01]  /*34240*/  LDC R12, c[0x0][0x3a8] ;  /* 0x0000ea00ff0c7b82 */ /* 0x000ee20000000800 */
[----:B------:R-:W-:Y:S02]  /*34250*/  IADD3 R20, P4, PT, R20, R6, RZ ;  /* 0x0000000614147210 */ /* 0x000fe40007f9e0ff */
[----:B------:R-:W-:Y:S01]  /*34260*/  ISETP.GE.U32.AND P3, PT, R9, 0x7fffff19, PT ;  /* 0x7fffff190900780c */ /* 0x000fe20003f66070 */
[----:B------:R-:W-:-:S04]  /*34270*/  IMAD R9, R17, 0x6b, RZ ;  /* 0x0000006b11097824 */ /* 0x000fc800078e02ff */
[----:B------:R-:W4:Y:S01]  /*34280*/  LDC R15, c[0x0][0x3a8] ;  /* 0x0000ea00ff0f7b82 */ /* 0x000f220000000800 */
[----:B-1----:R-:W-:Y:S01]  /*34290*/  IMAD R8, R11, 0x67, RZ ;  /* 0x000000670b087824 */ /* 0x002fe200078e02ff */
[----:B------:R-:W-:-:S04]  /*342a0*/  ISETP.GE.U32.AND P0, PT, R10, 0x7fffff15, PT ;  /* 0x7fffff150a00780c */ /* 0x000fc80003f06070 */
[-C--:B------:R-:W-:Y:S01]  /*342b0*/  LEA.HI.X.SX32 R21, R8, R7.reuse, 0x2, P4 ;  /* 0x0000000708157211 */ /* 0x080fe200020f16ff */
[----:B------:R-:W-:Y:S01]  /*342c0*/  IMAD R16, R16, 0x1bc, RZ ;  /* 0x000001bc10107824 */ /* 0x000fe200078e02ff */
[----:B------:R-:W-:Y:S01]  /*342d0*/  IADD3 R18, P4, PT, R18, R6, RZ ;  /* 0x0000000612127210 */ /* 0x000fe20007f9e0ff */
[----:B--2---:R-:W-:Y:S01]  /*342e0*/  IMAD R14, R14, 0x1cc, RZ ;  /* 0x000001cc0e0e7824 */ /* 0x004fe200078e02ff */
[----:B------:R-:W1:Y:S02]  /*342f0*/  LDC R13, c[0x0][0x3a8] ;  /* 0x0000ea00ff0d7b82 */ /* 0x000e640000000800 */
[----:B------:R-:W-:Y:S01]  /*34300*/  LEA.HI.X.SX32 R19, R9, R7, 0x2, P4 ;  /* 0x0000000709137211 */ /* 0x000fe200020f16ff */
[----:B------:R-:W-:-:S05]  /*34310*/  VIADD R9, R246, 0xffffff90 ;  /* 0xffffff90f6097836 */ /* 0x000fca0000000000 */
[----:B------:R-:W2:Y:S01]  /*34320*/  LDC R246, c[0x0][0x3a0] ;  /* 0x0000e800fff67b82 */ /* 0x000ea20000000800 */
[----:B------:R-:W-:Y:S01]  /*34330*/  VIADD R8, R5, 0x100000 ;  /* 0x0010000005087836 */ /* 0x000fe20000000000 */
[----:B------:R-:W-:Y:S01]  /*34340*/  IADD3 R10, PT, PT, R247, -0x74, RZ ;  /* 0xffffff8cf70a7810 */ /* 0x000fe20007ffe0ff */
[----:B------:R-:W-:Y:S01]  /*34350*/  VIADD R11, R248, 0xffffff88 ;  /* 0xffffff88f80b7836 */ /* 0x000fe20000000000 */
[----:B------:R-:W-:Y:S02]  /*34360*/  ISETP.GE.U32.AND P4, PT, R9, 0x7fffff11, PT ;  /* 0x7fffff110900780c */ /* 0x000fe40003f86070 */
[----:B------:R-:W-:Y:S01]  /*34370*/  LDGSTS.E [R8+-0x79900], desc[UR6][R20.64], !P3 ;  /* 0x8670000014087fae */ /* 0x000fe2000d9a1006 */
[----:B------:R-:W-:Y:S01]  /*34380*/  ISETP.GE.U32.AND P3, PT, R10, 0x7fffff0d, PT ;  /* 0x7fffff0d0a00780c */ /* 0x000fe20003f66070 */
[----:B------:R-:W1:Y:S02]  /*34390*/  LDC R247, c[0x0][0x3a8] ;  /* 0x0000ea00fff77b82 */ /* 0x000e640000000800 */
[----:B------:R3:W-:Y:S01]  /*343a0*/  LDGSTS.E [R8+-0x79500], desc[UR6][R18.64], !P0 ;  /* 0x86b0000012087fae */ /* 0x0007e2000c1a1006 */
[----:B------:R-:W-:Y:S01]  /*343b0*/  ISETP.GE.U32.AND P0, PT, R11, 0x7fffff09, PT ;  /* 0x7fffff090b00780c */ /* 0x000fe20003f06070 */
[----:B----4-:R-:W-:Y:S01]  /*343c0*/  IMAD R11, R15, 0x73, RZ ;  /* 0x000000730f0b7824 */ /* 0x010fe200078e02ff */
[----:B------:R-:W-:-:S02]  /*343d0*/  IADD3 R16, P6, PT, R16, R6, RZ ;  /* 0x0000000610107210 */ /* 0x000fc40007fde0ff */
[----:B------:R-:W-:Y:S01]  /*343e0*/  IADD3 R14, P5, PT, R14, R6, RZ ;  /* 0x000000060e0e7210 */ /* 0x000fe20007fbe0ff */
[----:B------:R-:W4:Y:S01]  /*343f0*/  LDC R248, c[0x0][0x3a8] ;  /* 0x0000ea00fff87b82 */ /* 0x000f220000000800 */
[----:B---3--:R-:W-:Y:S01]  /*34400*/  IMAD R8, R12, 0x6f, RZ ;  /* 0x0000006f0c087824 */ /* 0x008fe200078e02ff */
[----:B------:R-:W-:Y:S02]  /*34410*/  IADD3 R9, PT, PT, R5, 0x100000, RZ ;  /* 0x0010000005097810 */ /* 0x000fe40007ffe0ff */
[-C--:B------:R-:W-:Y:S02]  /*34420*/  LEA.HI.X.SX32 R15, R11, R7.reuse, 0x2, P5 ;  /* 0x000000070b0f7211 */ /* 0x080fe400028f16ff */
[----:B------:R-:W-:Y:S01]  /*34430*/  LEA.HI.X.SX32 R17, R8, R7, 0x2, P6 ;  /* 0x0000000708117211 */ /* 0x000fe200030f16ff */
[----:B------:R-:W-:Y:S01]  /*34440*/  VIADD R8, R5, 0x100000 ;  /* 0x0010000005087836 */ /* 0x000fe20000000000 */
[----:B------:R-:W3:Y:S04]  /*34450*/  LDC R11, c[0x0][0x3a8] ;  /* 0x0000ea00ff0b7b82 */ /* 0x000ee80000000800 */
[----:B------:R-:W-:Y:S04]  /*34460*/  LDGSTS.E [R8+-0x79100], desc[UR6][R16.64], !P4 ;  /* 0x86f0000010087fae */ /* 0x000fe8000e1a1006 */
[----:B------:R2:W-:Y:S02]  /*34470*/  LDGSTS.E [R9+-0x78d00], desc[UR6][R14.64], !P3 ;  /* 0x873000000e097fae */ /* 0x0005e4000d9a1006 */
[----:B--2---:R-:W-:-:S02]  /*34480*/  VIADD R9, R246, 0xffffff84 ;  /* 0xffffff84f6097836 */ /* 0x004fc40000000000 */
[----:B------:R-:W2:Y:S01]  /*34490*/  S2R R246, SR_TID.X ;  /* 0x0000000000f67919 */ /* 0x000ea20000002100 */
[----:B-1----:R-:W-:Y:S02]  /*344a0*/  IMAD R12, R13, 0x1dc, RZ ;  /* 0x000001dc0d0c7824 */ /* 0x002fe400078e02ff */
[----:B------:R-:W-:Y:S02]  /*344b0*/  IMAD R10, R249, 0x77, RZ ;  /* 0x00000077f90a7824 */ /* 0x000fe400078e02ff */
[----:B------:R-:W1:Y:S01]  /*344c0*/  LDC R249, c[0x0][0x3a8] ;  /* 0x0000ea00fff97b82 */ /* 0x000e620000000800 */
[----:B------:R-:W-:Y:S02]  /*344d0*/  IADD3 R12, P6, PT, R12, R6, RZ ;  /* 0x000000060c0c7210 */ /* 0x000fe40007fde0ff */
[----:B------:R-:W-:Y:S01]  /*344e0*/  ISETP.GE.U32.AND P4, PT, R9, 0x7fffff05, PT ;  /* 0x7fffff050900780c */ /* 0x000fe20003f86070 */
[----:B------:R-:W-:Y:S01]  /*344f0*/  VIADD R9, R252, 0xffffff80 ;  /* 0xffffff80fc097836 */ /* 0x000fe20000000000 */
[----:B------:R-:W-:Y:S01]  /*34500*/  LEA.HI.X.SX32 R13, R10, R7, 0x2, P6 ;  /* 0x000000070a0d7211 */ /* 0x000fe200030f16ff */
[----:B------:R-:W-:-:S02]  /*34510*/  IMAD R10, R247, 0x1ec, RZ ;  /* 0x000001ecf70a7824 */ /* 0x000fc400078e02ff */
[----:B---3--:R-:W-:Y:S01]  /*34520*/  IMAD R11, R11, 0x7b, RZ ;  /* 0x0000007b0b0b7824 */ /* 0x008fe200078e02ff */
[----:B------:R-:W-:Y:S01]  /*34530*/  UISETP.GT.AND UP0, UPT, UR4, 0xff, UPT ;  /* 0x000000ff0400788c */ /* 0x000fe2000bf04270 */
[----:B------:R4:W-:Y:S01]  /*34540*/  LDGSTS.E [R8+-0x78900], desc[UR6][R12.64], !P0 ;  /* 0x877000000c087fae */ /* 0x0009e2000c1a1006 */
[----:B------:R-:W-:Y:S01]  /*34550*/  IADD3 R10, P5, PT, R10, R6, RZ ;  /* 0x000000060a0a7210 */ /* 0x000fe20007fbe0ff */
[----:B------:R-:W3:Y:S01]  /*34560*/  LDC R252, c[0x0][0x3a0] ;  /* 0x0000e800fffc7b82 */ /* 0x000ee20000000800 */
[----:B------:R-:W-:Y:S02]  /*34570*/  ISETP.GE.U32.AND P0, PT, R9, 0x7fffff01, PT ;  /* 0x7fffff010900780c */ /* 0x000fe40003f06070 */
[----:B------:R-:W-:Y:S02]  /*34580*/  LEA.HI.X.SX32 R11, R11, R7, 0x2, P5 ;  /* 0x000000070b0b7211 */ /* 0x000fe400028f16ff */
[----:B--2---:R-:W-:-:S04]  /*34590*/  LOP3.LUT R246, R246, 0x3f, RZ, 0xc0, !PT ;  /* 0x0000003ff6f67812 */ /* 0x004fc800078ec0ff */
[C---:B------:R-:W-:Y:S02]  /*345a0*/  ISETP.GE.AND P6, PT, R246.reuse, R9, PT ;  /* 0x00000009f600720c */ /* 0x040fe40003fc6270 */
[----:B------:R-:W-:Y:S01]  /*345b0*/  LOP3.LUT R246, R246, 0x40, RZ, 0xfc, !PT ;  /* 0x00000040f6f67812 */ /* 0x000fe200078efcff */
[----:B----4-:R-:W-:-:S03]  /*345c0*/  IMAD R8, R248, 0x1fc, RZ ;  /* 0x000001fcf8087824 */ /* 0x010fc600078e02ff */
[----:B------:R-:W-:Y:S02]  /*345d0*/  ISETP.GE.AND P5, PT, R246, R9, PT ;  /* 0x00000009f600720c */ /* 0x000fe40003fa6270 */
[----:B------:R-:W-:Y:S02]  /*345e0*/  SEL R9, RZ, 0x4, P6 ;  /* 0x00000004ff097807 */ /* 0x000fe40003000000 */
[----:B------:R-:W-:Y:S01]  /*345f0*/  PLOP3.LUT P6, PT, PT, PT, UP0, 0x80, 0x8 ;  /* 0x000000000008781c */ /* 0x000fe20003fcf008 */
[----:B-1----:R-:W-:Y:S01]  /*34600*/  IMAD R249, R249, 0x7f, RZ ;  /* 0x0000007ff9f97824 */ /* 0x002fe200078e02ff */
[----:B------:R-:W-:Y:S02]  /*34610*/  IADD3 R8, P3, PT, R8, R6, RZ ;  /* 0x0000000608087210 */ /* 0x000fe40007f7e0ff */
[----:B------:R-:W-:Y:S02]  /*34620*/  SEL R247, R9, RZ, P6 ;  /* 0x000000ff09f77207 */ /* 0x000fe40003000000 */
[----:B------:R-:W-:-:S02]  /*34630*/  IADD3 R248, PT, PT, R5, 0x100000, RZ ;  /* 0x0010000005f87810 */ /* 0x000fc40007ffe0ff */
[----:B------:R-:W-:Y:S02]  /*34640*/  LEA.HI.X.SX32 R9, R249, R7, 0x2, P3 ;  /* 0x00000007f9097211 */ /* 0x000fe400018f16ff */
[----:B------:R-:W-:Y:S01]  /*34650*/  ISETP.NE.U32.AND P6, PT, R247, RZ, PT ;  /* 0x000000fff700720c */ /* 0x000fe20003fc5070 */
[----:B------:R1:W-:Y:S01]  /*34660*/  LDGSTS.E [R248+-0x78500], desc[UR6][R10.64], !P4 ;  /* 0x87b000000af87fae */ /* 0x0003e2000e1a1006 */
[----:B------:R-:W2:Y:S08]  /*34670*/  LDC R249, c[0x0][0x3a0] ;  /* 0x0000e800fff97b82 */ /* 0x000eb00000000800 */
[----:B------:R-:W4:Y:S08]  /*34680*/  LDC R247, c[0x0][0x3a0] ;  /* 0x0000e800fff77b82 */ /* 0x000f300000000800 */
[----:B-1----:R-:W1:Y:S01]  /*34690*/  LDC R248, c[0x0][0x3a0] ;  /* 0x0000e800fff87b82 */ /* 0x002e620000000800 */
[----:B------:R-:W-:-:S02]  /*346a0*/  SEL R246, RZ, 0x4, P5 ;  /* 0x00000004fff67807 */ /* 0x000fc40002800000 */
[----:B------:R-:W-:-:S04]  /*346b0*/  PLOP3.LUT P5, PT, PT, PT, UP0, 0x80, 0x8 ;  /* 0x000000000008781c */ /* 0x000fc80003faf008 */
[----:B------:R-:W-:Y:S01]  /*346c0*/  SEL R246, R246, RZ, P5 ;  /* 0x000000fff6f67207 */ /* 0x000fe20002800000 */
[----:B--2---:R-:W-:-:S03]  /*346d0*/  VIADD R249, R249, 0xffffff04 ;  /* 0xffffff04f9f97836 */ /* 0x004fc60000000000 */
[----:B------:R-:W-:Y:S01]  /*346e0*/  ISETP.NE.U32.AND P5, PT, R246, RZ, PT ;  /* 0x000000fff600720c */ /* 0x000fe20003fa5070 */
[----:B------:R-:W-:Y:S02]  /*346f0*/  VIADD R246, R5, 0x100000 ;  /* 0x0010000005f67836 */ /* 0x000fe40000000000 */
[----:B----4-:R-:W-:-:S03]  /*34700*/  VIADD R247, R247, 0xffffff7f ;  /* 0xffffff7ff7f77836 */ /* 0x010fc60000000000 */
[----:B------:R2:W-:Y:S01]  /*34710*/  LDGSTS.E [R246+-0x78100], desc[UR6][R8.64], !P0 ;  /* 0x87f0000008f67fae */ /* 0x0005e2000c1a1006 */
[----:B------:R-:W-:Y:S01]  /*34720*/  ISETP.GE.U32.AND P4, PT, R249, 0x7ffffe85, PT ;  /* 0x7ffffe85f900780c */ /* 0x000fe20003f86070 */
[----:B---3--:R-:W-:Y:S01]  /*34730*/  VIADD R252, R252, 0xffffff7b ;  /* 0xffffff7bfcfc7836 */ /* 0x008fe20000000000 */
[----:B-1----:R-:W-:Y:S02]  /*34740*/  IADD3 R248, PT, PT, R248, -0xda, RZ ;  /* 0xffffff26f8f87810 */ /* 0x002fe40007ffe0ff */
[----:B------:R-:W-:Y:S02]  /*34750*/  ISETP.GE.U32.AND P0, PT, R247, 0x7fffff00, PT ;  /* 0x7fffff00f700780c */ /* 0x000fe40003f06070 */
[----:B------:R-:W-:Y:S02]  /*34760*/  ISETP.GE.U32.AND P3, PT, R248, 0x7ffffea7, PT ;  /* 0x7ffffea7f800780c */ /* 0x000fe40003f66070 */
[C---:B--2---:R-:W-:Y:S02]  /*34770*/  LOP3.LUT R246, R4.reuse, 0x10, RZ, 0x3c, !PT ;  /* 0x0000001004f67812 */ /* 0x044fe400078e3cff */
[----:B------:R-:W-:-:S02]  /*34780*/  LOP3.LUT R247, R4, 0x30, RZ, 0x3c, !PT ;  /* 0x0000003004f77812 */ /* 0x000fc400078e3cff */
[C---:B------:R-:W-:Y:S02]  /*34790*/  LOP3.LUT R248, R4.reuse, 0x50, RZ, 0x3c, !PT ;  /* 0x0000005004f87812 */ /* 0x040fe400078e3cff */
[----:B------:R-:W-:Y:S01]  /*347a0*/  LOP3.LUT R249, R4, 0x70, RZ, 0x3c, !PT ;  /* 0x0000007004f97812 */ /* 0x000fe200078e3cff */
[----:B------:R1:W-:Y:S01]  /*347b0*/  STL.64 [R1+0x47c0], R64 ;  /* 0x0047c04001007387 */ /* 0x0003e20000100a00 */
[----:B------:R-:W-:Y:S01]  /*347c0*/  IADD3 R246, PT, PT, R246, UR5, RZ ;  /* 0x00000005f6f67c10 */ /* 0x000fe2000fffe0ff */
[----:B------:R-:W-:Y:S02]  /*347d0*/  VIADD R247, R247, UR5 ;  /* 0x00000005f7f77c36 */ /* 0x000fe40008000000 */
[----:B------:R-:W-:Y:S01]  /*347e0*/  VIADD R248, R248, UR5 ;  /* 0x00000005f8f87c36 */ /* 0x000fe20008000000 */
[----:B------:R-:W0:Y:S01]  /*347f0*/  LDGDEPBAR ;  /* 0x00000000000079af */ /* 0x000e220000000000 */
[----:B------:R-:W-:Y:S01]  /*34800*/  IADD3 R249, PT, PT, R249, UR5, RZ ;  /* 0x00000005f9f97c10 */ /* 0x000fe2000fffe0ff */
[----:B------:R-:W2:Y:S02]  /*34810*/  LDC R4, c[0x0][0x3a0] ;  /* 0x0000e800ff047b82 */ /* 0x000ea40000000800 */
[----:B-1----:R-:W3:Y:S04]  /*34820*/  LDL.64 R64, [R1+0x428] ;  /* 0x0004280001407983 */ /* 0x002ee80000100a00 */
[----:B------:R1:W-:Y:S04]  /*34830*/  STL.64 [R1+0x47b8], R62 ;  /* 0x0047b83e01007387 */ /* 0x0003e80000100a00 */
[----:B-1----:R-:W4:Y:S04]  /*34840*/  LDL.64 R62, [R1+0x3c0] ;  /* 0x0003c000013e7983 */ /* 0x002f280000100a00 */
[----:B------:R1:W-:Y:S04]  /*34850*/  STL.64 [R1+0x47b0], R60 ;  /* 0x0047b03c01007387 */ /* 0x0003e80000100a00 */
[----:B-1----:R-:W2:Y:S04]  /*34860*/  LDL.64 R60, [R1+0x420] ;  /* 0x00042000013c7983 */ /* 0x002ea80000100a00 */
[----:B------:R-:W-:Y:S04]  /*34870*/  STL.64 [R1+0x47a8], R58 ;  /* 0x0047a83a01007387 */ /* 0x000fe80000100a00 */
        /* <DEDUP_REMOVED lines=23> */
[----:B------:R1:W-:Y:S04]  /*349f0*/  STL.64 [R1+0x46e8], R10 ;  /* 0x0046e80a01007387 */ /* 0x0003e80000100a00 */
[----:B-1----:R-:W4:Y:S04]  /*34a00*/  LDL.64 R10, [R1+0x1e8] ;  /* 0x0001e800010a7983 */ /* 0x002f280000100a00 */
[----:B------:R1:W-:Y:S04]  /*34a10*/  STL.64 [R1+0x46e0], R8 ;  /* 0x0046e00801007387 */ /* 0x0003e80000100a00 */
[----:B------:R-:W4:Y:S04]  /*34a20*/  LDL.64 R12, [R1+0x1a0] ;  /* 0x0001a000010c7983 */ /* 0x000f280000100a00 */
[----:B------:R-:W4:Y:S04]  /*34a30*/  LDL.64 R14, [R1+0x398] ;  /* 0x00039800010e7983 */ /* 0x000f280000100a00 */
[----:B-1----:R-:W4:Y:S04]  /*34a40*/  LDL.64 R8, [R1+0x3f0] ;  /* 0x0003f00001087983 */ /* 0x002f280000100a00 */
[----:B------:R-:W4:Y:S04]  /*34a50*/  LDL.64 R16, [R1+0x168] ;  /* 0x0001680001107983 */ /* 0x000f280000100a00 */
        /* <DEDUP_REMOVED lines=21> */
[----:B---3--:R-:W-:Y:S04]  /*34bb0*/  LDGSTS.E [R0], desc[UR6][R64.64], P1 ;  /* 0x0000000040007fae */ /* 0x008fe800089a1006 */
[----:B------:R-:W3:Y:S04]  /*34bc0*/  LDL.64 R64, [R1+0x100] ;  /* 0x0001000001407983 */ /* 0x000ee80000100a00 */
[----:B--2---:R-:W-:Y:S04]  /*34bd0*/  LDGSTS.E [R0+0x100], desc[UR6][R60.64], P2 ;  /* 0x001000003c007fae */ /* 0x004fe800091a1006 */
[----:B------:R-:W2:Y:S04]  /*34be0*/  LDL.64 R60, [R1+0x338] ;  /* 0x00033800013c7983 */ /* 0x000ea80000100a00 */
[----:B----4-:R-:W-:Y:S04]  /*34bf0*/  LDGSTS.E [R0+0x1000], desc[UR6][R8.64], P1 ;  /* 0x0100000008007fae */ /* 0x010fe800089a1006 */
[----:B------:R-:W-:Y:S04]  /*34c00*/  LDGSTS.E [R0+0x1100], desc[UR6][R10.64], P2 ;  /* 0x011000000a007fae */ /* 0x000fe800091a1006 */
[----:B------:R-:W-:Y:S04]  /*34c10*/  LDGSTS.E [R0+0x2000], desc[UR6][R62.64], P1 ;  /* 0x020000003e007fae */ /* 0x000fe800089a1006 */
[----:B------:R-:W-:Y:S04]  /*34c20*/  LDGSTS.E [R0+0x2100], desc[UR6][R12.64], P2 ;  /* 0x021000000c007fae */ /* 0x000fe800091a1006 */
[----:B------:R-:W-:Y:S04]  /*34c30*/  LDGSTS.E [R0+0x3000], desc[UR6][R14.64], P1 ;  /* 0x030000000e007fae */ /* 0x000fe800089a1006 */
[----:B------:R-:W4:Y:S04]  /*34c40*/  LDL.64 R62, [R1+0xf8] ;  /* 0x0000f800013e7983 */ /* 0x000f280000100a00 */
[----:B------:R-:W-:Y:S04]  /*34c50*/  LDGSTS.E [R0+0x3100], desc[UR6][R16.64], P2 ;  /* 0x0310000010007fae */ /* 0x000fe800091a1006 */
        /* <DEDUP_REMOVED lines=31> */
[----:B---3--:R-:W-:Y:S04]  /*34e50*/  LDGSTS.E [R0+0xe100], desc[UR6][R64.64], P2 ;  /* 0x0e10000040007fae */ /* 0x008fe800091a1006 */
[----:B------:R-:W3:Y:S04]  /*34e60*/  LDL.64 R28, [R1+0x3a0] ;  /* 0x0003a000011c7983 */ /* 0x000ee80000100a00 */
[----:B------:R-:W3:Y:S04]  /*34e70*/  LDL.64 R30, [R1+0xe0] ;  /* 0x0000e000011e7983 */ /* 0x000ee80000100a00 */
[----:B------:R-:W3:Y:S04]  /*34e80*/  LDL.64 R64, [R1+0x330] ;  /* 0x0003300001407983 */ /* 0x000ee80000100a00 */
[----:B------:R-:W3:Y:S04]  /*34e90*/  LDL.64 R32, [R1+0x3a8] ;  /* 0x0003a80001207983 */ /* 0x000ee80000100a00 */
[----:B------:R-:W3:Y:S04]  /*34ea0*/  LDL.64 R34, [R1+0xd8] ;  /* 0x0000d80001227983 */ /* 0x000ee80000100a00 */
[----:B------:R-:W3:Y:S04]  /*34eb0*/  LDL.64 R36, [R1+0x3b0] ;  /* 0x0003b00001247983 */ /* 0x000ee80000100a00 */
[----:B------:R-:W3:Y:S04]  /*34ec0*/  LDL.64 R38, [R1+0x180] ;  /* 0x0001800001267983 */ /* 0x000ee80000100a00 */
[----:B--2---:R-:W-:Y:S04]  /*34ed0*/  LDGSTS.E [R0+0xf000], desc[UR6][R60.64], P1 ;  /* 0x0f0000003c007fae */ /* 0x004fe800089a1006 */
[----:B------:R-:W2:Y:S04]  /*34ee0*/  LDL.64 R40, [R1+0x300] ;  /* 0x0003000001287983 */ /* 0x000ea80000100a00 */
        /* <DEDUP_REMOVED lines=10> */
[----:B----4-:R-:W-:Y:S04]  /*34f90*/  LDGSTS.E [R0+0xf100], desc[UR6][R62.64], P2 ;  /* 0x0f1000003e007fae */ /* 0x010fe800091a1006 */
[----:B------:R-:W4:Y:S04]  /*34fa0*/  LDL.64 R62, [R1+0x2e0] ;  /* 0x0002e000013e7983 */ /* 0x000f280000100a00 */
[----:B---3--:R-:W-:Y:S04]  /*34fb0*/  LDGSTS.E [R0+0x10000], desc[UR6][R64.64], P1 ;  /* 0x1000000040007fae */ /* 0x008fe800089a1006 */
[----:B------:R-:W-:Y:S04]  /*34fc0*/  LDGSTS.E [R0+0x10100], desc[UR6][R8.64], P2 ;  /* 0x1010000008007fae */ /* 0x000fe800091a1006 */
[----:B------:R-:W-:Y:S04]  /*34fd0*/  LDGSTS.E [R0+0x11000], desc[UR6][R10.64], P1 ;  /* 0x110000000a007fae */ /* 0x000fe800089a1006 */
[----:B------:R-:W3:Y:S04]  /*34fe0*/  LDL.64 R64, [R1+0x198] ;  /* 0x0001980001407983 */ /* 0x000ee80000100a00 */
[----:B------:R-:W3:Y:S04]  /*34ff0*/  LDL.64 R8, [R1+0x2d0] ;  /* 0x0002d00001087983 */ /* 0x000ee80000100a00 */
[----:B------:R-:W3:Y:S04]  /*35000*/  LDL.64 R10, [R1+0x1a8] ;  /* 0x0001a800010a7983 */ /* 0x000ee80000100a00 */
[----:B--2---:R-:W-:Y:S04]  /*35010*/  LDGSTS.E [R0+0x11100], desc[UR6][R60.64], P2 ;  /* 0x111000003c007fae */ /* 0x004fe800091a1006 */
[----:B------:R-:W-:Y:S04]  /*35020*/  LDGSTS.E [R0+0x12000], desc[UR6][R12.64], P1 ;  /* 0x120000000c007fae */ /* 0x000fe800089a1006 */
[----:B------:R-:W-:Y:S04]  /*35030*/  LDGSTS.E [R0+0x12100], desc[UR6][R14.64], P2 ;  /* 0x121000000e007fae */ /* 0x000fe800091a1006 */
[----:B------:R-:W2:Y:S04]  /*35040*/  LDL.64 R60, [R1+0x2d8] ;  /* 0x0002d800013c7983 */ /* 0x000ea80000100a00 */
        /* <DEDUP_REMOVED lines=50> */
[----:B--2---:R-:W-:Y:S04]  /*35370*/  LDGSTS.E [R0+0x1f000], desc[UR6][R60.64], P1 ;  /* 0x1f0000003c007fae */ /* 0x004fe800089a1006 */
[----:B------:R-:W2:Y:S04]  /*35380*/  LDL.64 R60, [R1+0x80] ;  /* 0x00008000013c7983 */ /* 0x000ea80000100a00 */
[----:B----4-:R-:W-:Y:S04]  /*35390*/  LDGSTS.E [R0+0x1f100], desc[UR6][R62.64], P2 ;  /* 0x1f1000003e007fae */ /* 0x010fe800091a1006 */
[----:B------:R-:W-:Y:S04]  /*353a0*/  LDGSTS.E [R0+0x20000], desc[UR6][R8.64], P1 ;  /* 0x2000000008007fae */ /* 0x000fe800089a1006 */
[----:B------:R-:W-:Y:S04]  /*353b0*/  LDGSTS.E [R0+0x20100], desc[UR6][R10.64], P2 ;  /* 0x201000000a007fae */ /* 0x000fe800091a1006 */
[----:B------:R-:W4:Y:S04]  /*353c0*/  LDL.64 R62, [R1+0x288] ;  /* 0x00028800013e7983 */ /* 0x000f280000100a00 */
[----:B------:R-:W4:Y:S04]  /*353d0*/  LDL.64 R8, [R1+0x78] ;  /* 0x0000780001087983 */ /* 0x000f280000100a00 */
[----:B------:R-:W4:Y:S04]  /*353e0*/  LDL.64 R10, [R1+0x3f8] ;  /* 0x0003f800010a7983 */ /* 0x000f280000100a00 */
[----:B---3--:R-:W-:Y:S04]  /*353f0*/  LDGSTS.E [R0+0x21000], desc[UR6][R64.64], P1 ;  /* 0x2100000040007fae */ /* 0x008fe800089a1006 */
[----:B------:R-:W-:Y:S04]  /*35400*/  LDGSTS.E [R0+0x21100], desc[UR6][R12.64], P2 ;  /* 0x211000000c007fae */ /* 0x000fe800091a1006 */
[----:B------:R-:W-:Y:S04]  /*35410*/  LDGSTS.E [R0+0x22000], desc[UR6][R14.64], P1 ;  /* 0x220000000e007fae */ /* 0x000fe800089a1006 */
[----:B------:R-:W3:Y:S04]  /*35420*/  LDL.64 R64, [R1+0x1e0] ;  /* 0x0001e00001407983 */ /* 0x000ee80000100a00 */
        /* <DEDUP_REMOVED lines=53> */
[----:B------:R-:W-:Y:S04]  /*35780*/  LDGSTS.E [R0+0x2f100], desc[UR6][R8.64], P2 ;  /* 0x2f10000008007fae */ /* 0x000fe800091a1006 */
[----:B------:R-:W-:Y:S04]  /*35790*/  LDGSTS.E [R0+0x30000], desc[UR6][R10.64], P1 ;  /* 0x300000000a007fae */ /* 0x000fe800089a1006 */
[----:B------:R-:W2:Y:S04]  /*357a0*/  LDL.64 R60, [R1+0x40] ;  /* 0x00004000013c7983 */ /* 0x000ea80000100a00 */
[----:B------:R-:W2:Y:S04]  /*357b0*/  LDL.64 R8, [R1+0x230] ;  /* 0x0002300001087983 */ /* 0x000ea80000100a00 */
[----:B------:R-:W2:Y:S04]  /*357c0*/  LDL.64 R10, [R1+0x38] ;  /* 0x00003800010a7983 */ /* 0x000ea80000100a00 */
[----:B----4-:R-:W-:Y:S04]  /*357d0*/  LDGSTS.E [R0+0x30100], desc[UR6][R62.64], P2 ;  /* 0x301000003e007fae */ /* 0x010fe800091a1006 */
        /* <DEDUP_REMOVED lines=313> */
[----:B------:R1:W-:Y:S04]  /*36b70*/  LDGSTS.E [R246+0x3f300], desc[UR6][R16.64], P2 ;  /* 0x3f30000010f67fae */ /* 0x0003e800091a1006 */
        /* <DEDUP_REMOVED lines=1473> */
[----:B---3--:R-:W-:Y:S04]  /*3c790*/  LDGSTS.E [R249+0x2ff00], desc[UR6][R64.64], P2 ;  /* 0x2ff0000040f97fae */ /* 0x008fe800091a1006 */
[----:B------:R-:W3:Y:S04]  /*3c7a0*/  LDL.64 R64, [R1+0x27a8] ;  /* 0x0027a80001407983 */ /* 0x000ee80000100a00 */
[----:B--2---:R-:W-:Y:S04]  /*3c7b0*/  LDGSTS.E [R249+0x30e00], desc[UR6][R60.64], P1 ;  /* 0x30e000003cf97fae */ /* 0x004fe800089a1006 */
[----:B------:R-:W-:Y:S04]  /*3c7c0*/  LDGSTS.E [R249+0x30f00], desc[UR6][R10.64], P2 ;  /* 0x30f000000af97fae */ /* 0x000fe800091a1006 */
[----:B------:R-:W2:Y:S04]  /*3c7d0*/  LDL.64 R60, [R1+0x2520] ;  /* 0x00252000013c7983 */ /* 0x000ea80000100a00 */
[----:B------:R-:W2:Y:S04]  /*3c7e0*/  LDL.64 R10, [R1+0x2738] ;  /* 0x00273800010a7983 */ /* 0x000ea80000100a00 */
[----:B---3--:R-:W-:Y:S04]  /*3c7f0*/  LDGSTS.E [R249+0x31e00], desc[UR6][R64.64], P1 ;  /* 0x31e0000040f97fae */ /* 0x008fe800089a1006 */
[----:B----4-:R-:W-:Y:S04]  /*3c800*/  LDGSTS.E [R249+0x31f00], desc[UR6][R62.64], P2 ;  /* 0x31f000003ef97fae */ /* 0x010fe800091a1006 */
[----:B------:R-:W-:Y:S04]  /*3c810*/  LDGSTS.E [R249+0x32e00], desc[UR6][R8.64], P1 ;  /* 0x32e0000008f97fae */ /* 0x000fe800089a1006 */
[----:B------:R-:W3:Y:S04]  /*3c820*/  LDL.LU.64 R64, [R1+0x47c0] ;  /* 0x0047c00001407983 */ /* 0x000ee80000300a00 */
[----:B------:R-:W4:Y:S04]  /*3c830*/  LDL.LU.64 R62, [R1+0x47b8] ;  /* 0x0047b800013e7983 */ /* 0x000f280000300a00 */
[----:B------:R-:W3:Y:S01]  /*3c840*/  LDL.64 R8, [R1+0x24a0] ;  /* 0x0024a00001087983 */ /* 0x000ee20000100a00 */
[----:B------:R-:W-:-:S03]  /*3c850*/  VIADD R4, R4, 0xffffff77 ;  /* 0xffffff7704047836 */ /* 0x000fc60000000000 */
[----:B--2---:R-:W-:Y:S04]  /*3c860*/  LDGSTS.E [R249+0x32f00], desc[UR6][R60.64], P2 ;  /* 0x32f000003cf97fae */ /* 0x004fe800091a1006 */
        /* <DEDUP_REMOVED lines=24> */
[----:B------:R2:W-:Y:S01]  /*3c9f0*/  LDGSTS.E [R249+0x3fe00], desc[UR6][R10.64], P1 ;  /* 0x3fe000000af97fae */ /* 0x0005e200089a1006 */
[----:B------:R-:W-:-:S02]  /*3ca00*/  ISETP.GE.U32.AND P1, PT, R252, 0x7ffffefc, PT ;  /* 0x7ffffefcfc00780c */ /* 0x000fc40003f26070 */
[----:B------:R-:W1:Y:S01]  /*3ca10*/  LDC R252, c[0x0][0x3a8] ;  /* 0x0000ea00fffc7b82 */ /* 0x000e620000000800 */
[----:B------:R-:W2:Y:S04]  /*3ca20*/  LDL.LU.64 R60, [R1+0x47b0] ;  /* 0x0047b000013c7983 */ /* 0x000ea80000300a00 */
        /* <DEDUP_REMOVED lines=13> */
[----:B------:R-:W2:Y:S01]  /*3cb00*/  LDL.LU.64 R32, [R1+0x4740] ;  /* 0x0047400001207983 */ /* 0x000ea20000300a00 */
[----:B-1----:R-:W-:-:S03]  /*3cb10*/  IMAD.SHL.U32 R252, R252, 0x80, RZ ;  /* 0x00000080fcfc7824 */ /* 0x002fc600078e00ff */
[----:B------:R-:W2:Y:S04]  /*3cb20*/  LDL.LU.64 R30, [R1+0x4738] ;  /* 0x00473800011e7983 */ /* 0x000ea80000300a00 */
[----:B------:R-:W2:Y:S04]  /*3cb30*/  LDL.LU.64 R28, [R1+0x4730] ;  /* 0x00473000011c7983 */ /* 0x000ea80000300a00 */
[----:B------:R-:W2:Y:S04]  /*3cb40*/  LDL.LU.64 R26, [R1+0x4728] ;  /* 0x00472800011a7983 */ /* 0x000ea80000300a00 */
[----:B------:R-:W2:Y:S01]  /*3cb50*/  LDL.LU.64 R24, [R1+0x4720] ;  /* 0x0047200001187983 */ /* 0x000ea20000300a00 */
[----:B------:R-:W-:-:S03]  /*3cb60*/  IMAD.WIDE R6, R252, 0x4, R6 ;  /* 0x00000004fc067825 */ /* 0x000fc600078e0206 */
[----:B------:R-:W2:Y:S04]  /*3cb70*/  LDL.LU.64 R22, [R1+0x4718] ;  /* 0x0047180001167983 */ /* 0x000ea80000300a00 */
[----:B------:R-:W2:Y:S04]  /*3cb80*/  LDL.LU.64 R20, [R1+0x4710] ;  /* 0x0047100001147983 */ /* 0x000ea80000300a00 */
[----:B------:R-:W2:Y:S04]  /*3cb90*/  LDL.LU.64 R18, [R1+0x4708] ;  /* 0x0047080001127983 */ /* 0x000ea80000300a00 */
[----:B------:R-:W2:Y:S04]  /*3cba0*/  LDL.LU.64 R16, [R1+0x4700] ;  /* 0x0047000001107983 */ /* 0x000ea80000300a00 */
[----:B------:R-:W2:Y:S04]  /*3cbb0*/  LDL.LU.64 R14, [R1+0x46f8] ;  /* 0x0046f800010e7983 */ /* 0x000ea80000300a00 */
[----:B------:R-:W2:Y:S04]  /*3cbc0*/  LDL.LU.64 R12, [R1+0x46f0] ;  /* 0x0046f000010c7983 */ /* 0x000ea80000300a00 */
[----:B------:R-:W2:Y:S04]  /*3cbd0*/  LDL.LU.64 R10, [R1+0x46e8] ;  /* 0x0046e800010a7983 */ /* 0x000ea80000300a00 */
[----:B---3--:R-:W-:Y:S04]  /*3cbe0*/  LDGSTS.E [R249+0x3ff00], desc[UR6][R8.64], P2 ;  /* 0x3ff0000008f97fae */ /* 0x008fe800091a1006 */
[----:B------:R-:W0:Y:S04]  /*3cbf0*/  LDGDEPBAR ;  /* 0x00000000000079af */ /* 0x000e280000000000 */
[----:B------:R-:W3:Y:S04]  /*3cc00*/  LDL.LU.64 R8, [R1+0x46e0] ;  /* 0x0046e00001087983 */ /* 0x000ee80000300a00 */
[----:B------:R1:W-:Y:S02]  /*3cc10*/  STL.64 [R1+0x1650], R6 ;  /* 0x0016500601007387 */ /* 0x0003e40000100a00 */
[----:B-1----:R-:W1:Y:S01]  /*3cc20*/  LDC R7, c[0x0][0x3a0] ;  /* 0x0000e800ff077b82 */ /* 0x002e620000000800 */
[----:B------:R-:W-:-:S02]  /*3cc30*/  ISETP.GE.U32.AND P2, PT, R4, 0x7ffffef8, PT ;  /* 0x7ffffef80400780c */ /* 0x000fc40003f46070 */
[----:B------:R-:W-:Y:S01]  /*3cc40*/  IADD3 R4, PT, PT, R0, 0x100000, RZ ;  /* 0x0010000000047810 */ /* 0x000fe20007ffe0ff */
[----:B-1----:R-:W-:Y:S01]  /*3cc50*/  VIADD R6, R7, 0xffffff73 ;  /* 0xffffff7307067836 */ /* 0x002fe20000000000 */
[----:B--2---:R1:W-:Y:S03]  /*3cc60*/  STL.64 [R1+0x49b8], R10 ;  /* 0x0049b80a01007387 */ /* 0x0043e60000100a00 */
[----:B------:R-:W2:Y:S01]  /*3cc70*/  LDC R7, c[0x0][0x3a0] ;  /* 0x0000e800ff077b82 */ /* 0x000ea20000000800 */
[C---:B------:R-:W-:Y:S01]  /*3cc80*/  IMAD.WIDE R250, R252.reuse, 0x4, R250 ;  /* 0x00000004fcfa7825 */ /* 0x040fe200078e02fa */
[----:B------:R-:W2:Y:S01]  /*3cc90*/  LDCU UR9, c[0x0][0x3a0] ;  /* 0x00007400ff0977ac */ /* 0x000ea20008000800 */
[----:B-1----:R-:W2:Y:S04]  /*3cca0*/  LDL.LU.64 R10, [R1+0x18] ;  /* 0x00001800010a7983 */ /* 0x002ea80000300a00 */
[----:B---3--:R1:W-:Y:S04]  /*3ccb0*/  STL.64 [R1+0x49b0], R8 ;  /* 0x0049b00801007387 */ /* 0x0083e80000100a00 */
[----:B-1----:R-:W3:Y:S01]  /*3ccc0*/  LDL.64 R8, [R1+0x1650] ;  /* 0x0016500001087983 */ /* 0x002ee20000100a00 */
[----:B------:R-:W-:Y:S06]  /*3ccd0*/  BAR.SYNC.DEFER_BLOCKING 0x0 ;  /* 0x0000000000007b1d */ /* 0x000fec0000010000 */
[----:B------:R1:W-:Y:S04]  /*3cce0*/  STL.64 [R1+0x4988], R246 ;  /* 0x004988f601007387 */ /* 0x0003e80000100a00 */
[----:B------:R4:W-:Y:S01]  /*3ccf0*/  STL.64 [R1+0x48c8], R248 ;  /* 0x0048c8f801007387 */ /* 0x0009e20000100a00 */
[----:B-1----:R-:W1:Y:S08]  /*3cd00*/  LDC R246, c[0x0][0x3a0] ;  /* 0x0000e800fff67b82 */ /* 0x002e700000000800 */
[----:B------:R-:W1:Y:S01]  /*3cd10*/  LDC R247, c[0x0][0x3a0] ;  /* 0x0000e800fff77b82 */ /* 0x000e620000000800 */
[----:B------:R-:W-:-:S07]  /*3cd20*/  IMAD.WIDE R242, R252, 0x4, R242 ;  /* 0x00000004fcf27825 */ /* 0x000fce00078e02f2 */
[----:B----4-:R-:W4:Y:S01]  /*3cd30*/  LDC R248, c[0x0][0x3a0] ;  /* 0x0000e800fff87b82 */ /* 0x010f220000000800 */
[----:B------:R-:W-:-:S04]  /*3cd40*/  IMAD.WIDE R238, R252, 0x4, R238 ;  /* 0x00000004fcee7825 */ /* 0x000fc800078e02ee */
        /* <DEDUP_REMOVED lines=11> */
[----:B--2---:R-:W-:-:S05]  /*3ce00*/  IMAD.WIDE R10, R252, 0x4, R10 ;  /* 0x00000004fc0a7825 */ /* 0x004fca00078e020a */
[----:B------:R2:W-:Y:S04]  /*3ce10*/  STL.64 [R1+0x16b0], R10 ;  /* 0x0016b00a01007387 */ /* 0x0005e80000100a00 */
[----:B------:R-:W-:Y:S01]  /*3ce20*/  @!PT LDS RZ, [RZ] ;  /* 0x00000000fffff984 */ /* 0x000fe20000000800 */
[----:B------:R-:W-:Y:S01]  /*3ce30*/  @!PT LDS RZ, [RZ] ;  /* 0x00000000fffff984 */ /* 0x000fe20000000800 */
[----:B------:R-:W-:Y:S01]  /*3ce40*/  @!PT LDS RZ, [RZ] ;  /* 0x00000000fffff984 */ /* 0x000fe20000000800 */
[----:B---3--:R3:W-:Y:S01]  /*3ce50*/  LDGSTS.E [R4+-0x78000], desc[UR6][R8.64], !P0 ;  /* 0x8800000008047fae */ /* 0x0087e2000c1a1006 */
[----:B------:R-:W-:Y:S02]  /*3ce60*/  ISETP.GE.U32.AND P0, PT, R6, 0x7ffffef4, PT ;  /* 0x7ffffef40600780c */ /* 0x000fe40003f06070 */
[----:B------:R-:W-:-:S05]  /*3ce70*/  IADD3 R6, PT, PT, R0, 0x100000, RZ ;  /* 0x0010000000067810 */ /* 0x000fca0007ffe0ff */
[----:B------:R-:W-:Y:S01]  /*3ce80*/  LDGSTS.E [R6+-0x77c00], desc[UR6][R10.64], !P1 ;  /* 0x884000000a067fae */ /* 0x000fe2000c9a1006 */
[----:B---3--:R-:W-:Y:S01]  /*3ce90*/  VIADD R8, R7, 0xffffff6f ;  /* 0xffffff6f07087836 */ /* 0x008fe20000000000 */
[----:B------:R-:W3:Y:S01]  /*3cea0*/  LDC R9, c[0x0][0x3a0] ;  /* 0x0000e800ff097b82 */ /* 0x000ee20000000800 */
[----:B------:R-:W-:Y:S01]  /*3ceb0*/  VIADD R4, R0, 0x100000 ;  /* 0x0010000000047836 */ /* 0x000fe20000000000 */
[----:B--2---:R-:W2:Y:S06]  /*3cec0*/  LDL.LU.64 R10, [R1+0x49b8] ;  /* 0x0049b800010a7983 */ /* 0x004eac0000300a00 */
[----:B------:R-:W1:Y:S01]  /*3ced0*/  LDC R7, c[0x0][0x3a0] ;  /* 0x0000e800ff077b82 */ /* 0x000e620000000800 */
[----:B------:R-:W-:Y:S01]  /*3cee0*/  ISETP.GE.U32.AND P1, PT, R8, 0x7ffffef0, PT ;  /* 0x7ffffef00800780c */ /* 0x000fe20003f26070 */
[----:B------:R3:W-:Y:S04]  /*3cef0*/  STL.64 [R1+0x16f0], R250 ;  /* 0x0016f0fa01007387 */ /* 0x0007e80000100a00 */
[----:B------:R3:W-:Y:S02]  /*3cf00*/  LDGSTS.E [R4+-0x77800], desc[UR6][R250.64], !P2 ;  /* 0x88800000fa047fae */ /* 0x0007e4000d1a1006 */
[----:B---3--:R-:W-:Y:S01]  /*3cf10*/  IADD3 R250, PT, PT, R9, -0x99, RZ ;  /* 0xffffff6709fa7810 */ /* 0x008fe20007ffe0ff */
[----:B------:R-:W-:Y:S01]  /*3cf20*/  IMAD.WIDE R8, R252, 0x4, R244 ;  /* 0x00000004fc087825 */ /* 0x000fe200078e02f4 */
[----:B------:R-:W3:Y:S03]  /*3cf30*/  LDC R251, c[0x0][0x3a0] ;  /* 0x0000e800fffb7b82 */ /* 0x000ee60000000800 */
[----:B-1----:R-:W-:Y:S01]  /*3cf40*/  VIADD R7, R7, 0xffffff6b ;  /* 0xffffff6b07077836 */ /* 0x002fe20000000000 */
[----:B------:R1:W-:Y:S04]  /*3cf50*/  STL.64 [R1+0x1740], R8 ;  /* 0x0017400801007387 */ /* 0x0003e80000100a00 */
[----:B------:R-:W-:Y:S01]  /*3cf60*/  ISETP.GE.U32.AND P2, PT, R7, 0x7ffffeec, PT ;  /* 0x7ffffeec0700780c */ /* 0x000fe20003f46070 */
[----:B------:R-:W-:Y:S01]  /*3cf70*/  LDGSTS.E [R6+-0x77400], desc[UR6][R8.64], !P0 ;  /* 0x88c0000008067fae */ /* 0x000fe2000c1a1006 */
[----:B------:R-:W3:Y:S01]  /*3cf80*/  LDC R244, c[0x0][0x3a0] ;  /* 0x0000e800fff47b82 */ /* 0x000ee20000000800 */
[----:B------:R-:W-:-:S02]  /*3cf90*/  VIADD R7, R247, 0xffffff63 ;  /* 0xffffff63f7077836 */ /* 0x000fc40000000000 */
[----:B------:R4:W-:Y:S01]  /*3cfa0*/  LDGSTS.E [R4+-0x77000], desc[UR6][R242.64], !P1 ;  /* 0x89000000f2047fae */ /* 0x0009e2000c9a1006 */
[----:B------:R-:W-:-:S03]  /*3cfb0*/  ISETP.GE.U32.AND P0, PT, R250, 0x7ffffee8, PT ;  /* 0x7ffffee8fa00780c */ /* 0x000fc60003f06070 */
[----:B-1----:R-:W2:Y:S04]  /*3cfc0*/  LDL.LU.64 R8, [R1+0x49b0] ;  /* 0x0049b00001087983 */ /* 0x002ea80000300a00 */
[----:B------:R4:W-:Y:S01]  /*3cfd0*/  STL.64 [R1+0x1790], R242 ;  /* 0x001790f201007387 */ /* 0x0009e20000100a00 */
[----:B------:R-:W-:Y:S01]  /*3cfe0*/  ISETP.GE.U32.AND P1, PT, R7, 0x7ffffee4, PT ;  /* 0x7ffffee40700780c */ /* 0x000fe20003f26070 */
[----:B----4-:R-:W-:Y:S01]  /*3cff0*/  VIADD R242, R246, 0xffffff5f ;  /* 0xffffff5ff6f27836 */ /* 0x010fe20000000000 */
[----:B------:R-:W1:Y:S01]  /*3d000*/  LDC R243, c[0x0][0x3a0] ;  /* 0x0000e800fff37b82 */ /* 0x000e620000000800 */
[----:B------:R-:W-:-:S05]  /*3d010*/  IMAD.WIDE R246, R252, 0x4, R240 ;  /* 0x00000004fcf67825 */ /* 0x000fca00078e02f0 */
[----:B------:R4:W-:Y:S01]  /*3d020*/  LDGSTS.E [R6+-0x76c00], desc[UR6][R246.64], !P2 ;  /* 0x89400000f6067fae */ /* 0x0009e2000d1a1006 */
[----:B------:R-:W-:Y:S01]  /*3d030*/  ISETP.GE.U32.AND P2, PT, R242, 0x7ffffee0, PT ;  /* 0x7ffffee0f200780c */ /* 0x000fe20003f46070 */
[----:B------:R-:W1:Y:S01]  /*3d040*/  LDC R240, c[0x0][0x3a0] ;  /* 0x0000e800fff07b82 */ /* 0x000e620000000800 */
[----:B------:R-:W-:Y:S01]  /*3d050*/  IADD3 R7, PT, PT, R248, -0xa5, RZ ;  /* 0xffffff5bf8077810 */ /* 0x000fe20007ffe0ff */
[----:B------:R4:W-:Y:S04]  /*3d060*/  STL.64 [R1+0x17f0], R246 ;  /* 0x0017f0f601007387 */ /* 0x0009e80000100a00 */
[----:B------:R3:W-:Y:S04]  /*3d070*/  STL.64 [R1+0x1850], R238 ;  /* 0x001850ee01007387 */ /* 0x0007e80000100a00 */
[----:B------:R3:W-:Y:S01]  /*3d080*/  LDGSTS.E [R4+-0x76800], desc[UR6][R238.64], !P0 ;  /* 0x89800000ee047fae */ /* 0x0007e2000c1a1006 */
[----:B------:R-:W-:Y:S01]  /*3d090*/  ISETP.GE.U32.AND P0, PT, R7, 0x7ffffedc, PT ;  /* 0x7ffffedc0700780c */ /* 0x000fe20003f06070 */
[----:B----4-:R-:W-:-:S02]  /*3d0a0*/  IMAD.WIDE R246, R252, 0x4, R236 ;  /* 0x00000004fcf67825 */ /* 0x010fc400078e02ec */
[----:B------:R-:W4:Y:S03]  /*3d0b0*/  LDC R236, c[0x0][0x3a0] ;  /* 0x0000e800ffec7b82 */ /* 0x000f260000000800 */
[----:B------:R-:W-:Y:S01]  /*3d0c0*/  STL.64 [R1+0x18f0], R246 ;  /* 0x0018f0f601007387 */ /* 0x000fe20000100a00 */
[----:B---3--:R-:W-:-:S03]  /*3d0d0*/  VIADD R238, R251, 0xffffff57 ;  /* 0xffffff57fbee7836 */ /* 0x008fc60000000000 */
[----:B------:R-:W-:Y:S01]  /*3d0e0*/  LDGSTS.E [R6+-0x76400], desc[UR6][R246.64], !P1 ;  /* 0x89c00000f6067fae */ /* 0x000fe2000c9a1006 */
[----:B------:R-:W3:Y:S03]  /*3d0f0*/  LDC R239, c[0x0][0x3a0] ;  /* 0x0000e800ffef7b82 */ /* 0x000ee60000000800 */
[----:B------:R1:W-:Y:S01]  /*3d100*/  STL.64 [R1+0x19c8], R234 ;  /* 0x0019c8ea01007387 */ /* 0x0003e20000100a00 */
[----:B------:R-:W-:-:S03]  /*3d110*/  ISETP.GE.U32.AND P1, PT, R238, 0x7ffffed8, PT ;  /* 0x7ffffed8ee00780c */ /* 0x000fc60003f26070 */
[----:B------:R1:W-:Y:S01]  /*3d120*/  LDGSTS.E [R4+-0x76000], desc[UR6][R234.64], !P2 ;  /* 0x8a000000ea047fae */ /* 0x0003e2000d1a1006 */
[----:B------:R-:W-:Y:S02]  /*3d130*/  VIADD R7, R244, 0xffffff53 ;  /* 0xffffff53f4077836 */ /* 0x000fe40000000000 */
[----:B------:R-:W-:Y:S02]  /*3d140*/  IMAD.WIDE R244, R252, 0x4, R232 ;  /* 0x00000004fcf47825 */ /* 0x000fe400078e02e8 */
[----:B------:R-:W3:Y:S08]  /*3d150*/  LDC R232, c[0x0][0x3a0] ;  /* 0x0000e800ffe87b82 */ /* 0x000ef00000000800 */
[----:B-1----:R-:W1:Y:S01]  /*3d160*/  LDC R235, c[0x0][0x3a0] ;  /* 0x0000e800ffeb7b82 */ /* 0x002e620000000800 */
[----:B------:R-:W-:Y:S01]  /*3d170*/  IADD3 R234, PT, PT, R243, -0xb1, RZ ;  /* 0xffffff4ff3ea7810 */ /* 0x000fe20007ffe0ff */
[----:B------:R-:W-:Y:S01]  /*3d180*/  LDGSTS.E [R6+-0x75c00], desc[UR6][R244.64], !P0 ;  /* 0x8a400000f4067fae */ /* 0x000fe2000c1a1006 */
[----:B------:R-:W-:Y:S01]  /*3d190*/  ISETP.GE.U32.AND P2, PT, R7, 0x7ffffed4, PT ;  /* 0x7ffffed40700780c */ /* 0x000fe20003f46070 */
[----:B------:R-:W-:Y:S01]  /*3d1a0*/  VIADD R7, R240, 0xffffff4b ;  /* 0xffffff4bf0077836 */ /* 0x000fe20000000000 */
[----:B------:R-:W-:Y:S01]  /*3d1b0*/  ISETP.GE.U32.AND P0, PT, R234, 0x7ffffed0, PT ;  /* 0x7ffffed0ea00780c */ /* 0x000fe20003f06070 */
[----:B------:R-:W-:Y:S01]  /*3d1c0*/  STL.64 [R1+0x1a98], R244 ;  /* 0x001a98f401007387 */ /* 0x000fe20000100a00 */
[----:B------:R-:W-:-:S02]  /*3d1d0*/  IMAD.WIDE R240, R252, 0x4, R228 ;  /* 0x00000004fcf07825 */ /* 0x000fc400078e02e4 */
[----:B------:R-:W1:Y:S01]  /*3d1e0*/  LDC R228, c[0x0][0x3a0] ;  /* 0x0000e800ffe47b82 */ /* 0x000e620000000800 */
[----:B------:R3:W-:Y:S04]  /*3d1f0*/  STL.64 [R1+0x1b78], R230 ;  /* 0x001b78e601007387 */ /* 0x0007e80000100a00 */
[----:B------:R3:W-:Y:S01]  /*3d200*/  LDGSTS.E [R4+-0x75800], desc[UR6][R230.64], !P1 ;  /* 0x8a800000e6047fae */ /* 0x0007e2000c9a1006 */
[----:B------:R-:W-:Y:S02]  /*3d210*/  ISETP.GE.U32.AND P1, PT, R7, 0x7ffffecc, PT ;  /* 0x7ffffecc0700780c */ /* 0x000fe40003f26070 */
[----:B----4-:R-:W-:Y:S01]  /*3d220*/  IADD3 R7, PT, PT, R236, -0xbd, RZ ;  /* 0xffffff43ec077810 */ /* 0x010fe20007ffe0ff */
[----:B------:R-:W-:Y:S01]  /*3d230*/  STL.64 [R1+0x1bb0], R240 ;  /* 0x001bb0f001007387 */ /* 0x000fe20000100a00 */
[----:B---3--:R-:W3:Y:S01]  /*3d240*/  LDC R231, c[0x0][0x3a0] ;  /* 0x0000e800ffe77b82 */ /* 0x008ee20000000800 */
[----:B------:R-:W-:-:S02]  /*3d250*/  VIADD R230, R239, 0xffffff47 ;  /* 0xffffff47efe67836 */ /* 0x000fc40000000000 */
[----:B------:R-:W-:Y:S01]  /*3d260*/  LDGSTS.E [R6+-0x75400], desc[UR6][R240.64], !P2 ;  /* 0x8ac00000f0067fae */ /* 0x000fe2000d1a1006 */
[----:B------:R-:W-:-:S03]  /*3d270*/  IMAD.WIDE R236, R252, 0x4, R224 ;  /* 0x00000004fcec7825 */ /* 0x000fc600078e02e0 */
[----:B------:R4:W-:Y:S01]  /*3d280*/  STL.64 [R1+0x1c00], R226 ;  /* 0x001c00e201007387 */ /* 0x0009e20000100a00 */
[----:B------:R-:W-:Y:S01]  /*3d290*/  ISETP.GE.U32.AND P2, PT, R230, 0x7ffffec8, PT ;  /* 0x7ffffec8e600780c */ /* 0x000fe20003f46070 */
[----:B------:R-:W3:Y:S02]  /*3d2a0*/  LDC R224, c[0x0][0x3a0] ;  /* 0x0000e800ffe07b82 */ /* 0x000ee40000000800 */
[----:B------:R4:W-:Y:S01]  /*3d2b0*/  LDGSTS.E [R4+-0x75000], desc[UR6][R226.64], !P0 ;  /* 0x8b000000e2047fae */ /* 0x0009e2000c1a1006 */
[----:B------:R-:W-:-:S03]  /*3d2c0*/  ISETP.GE.U32.AND P0, PT, R7, 0x7ffffec4, PT ;  /* 0x7ffffec40700780c */ /* 0x000fc60003f06070 */
[----:B------:R1:W-:Y:S02]  /*3d2d0*/  LDGSTS.E [R6+-0x74c00], desc[UR6][R236.64], !P1 ;  /* 0x8b400000ec067fae */ /* 0x0003e4000c9a1006 */
[----:B----4-:R-:W4:Y:S01]  /*3d2e0*/  LDC R227, c[0x0][0x3a0] ;  /* 0x0000e800ffe37b82 */ /* 0x010f220000000800 */
[----:B-1----:R-:W-:Y:S01]  /*3d2f0*/  VIADD R226, R235, 0xffffff3f ;  /* 0xffffff3febe27836 */ /* 0x002fe20000000000 */
[----:B------:R1:W-:Y:S04]  /*3d300*/  STL.64 [R1+0x1c50], R236 ;  /* 0x001c50ec01007387 */ /* 0x0003e80000100a00 */
[----:B------:R-:W-:Y:S01]  /*3d310*/  ISETP.GE.U32.AND P1, PT, R226, 0x7ffffec0, PT ;  /* 0x7ffffec0e200780c */ /* 0x000fe20003f26070 */
[----:B------:R-:W-:Y:S01]  /*3d320*/  VIADD R7, R232, 0xffffff3b ;  /* 0xffffff3be8077836 */ /* 0x000fe20000000000 */
[----:B------:R3:W-:Y:S01]  /*3d330*/  STL.64 [R1+0x1ca0], R222 ;  /* 0x001ca0de01007387 */ /* 0x0007e20000100a00 */
[----:B------:R-:W-:-:S02]  /*3d340*/  IMAD.WIDE R232, R252, 0x4, R220 ;  /* 0x00000004fce87825 */ /* 0x000fc400078e02dc */
[----:B------:R-:W4:Y:S01]  /*3d350*/  LDC R220, c[0x0][0x3a0] ;  /* 0x0000e800ffdc7b82 */ /* 0x000f220000000800 */
[----:B------:R3:W-:Y:S01]  /*3d360*/  LDGSTS.E [R4+-0x74800], desc[UR6][R222.64], !P2 ;  /* 0x8b800000de047fae */ /* 0x0007e2000d1a1006 */
[----:B------:R-:W-:-:S03]  /*3d370*/  ISETP.GE.U32.AND P2, PT, R7, 0x7ffffebc, PT ;  /* 0x7ffffebc0700780c */ /* 0x000fc60003f46070 */
[----:B------:R-:W-:Y:S01]  /*3d380*/  STL.64 [R1+0x1cd0], R232 ;  /* 0x001cd0e801007387 */ /* 0x000fe20000100a00 */
[----:B------:R-:W-:Y:S02]  /*3d390*/  IMAD.WIDE R190, R252, 0x4, R190 ;  /* 0x00000004fcbe7825 */ /* 0x000fe400078e02be */
[----:B-1----:R-:W1:Y:S01]  /*3d3a0*/  LDC R237, c[0x0][0x3ac] ;  /* 0x0000eb00ffed7b82 */ /* 0x002e620000000800 */
[----:B------:R-:W-:Y:S01]  /*3d3b0*/  LDGSTS.E [R6+-0x74400], desc[UR6][R232.64], !P0 ;  /* 0x8bc00000e8067fae */ /* 0x000fe2000c1a1006 */
[----:B---3--:R-:W-:-:S06]  /*3d3c0*/  IADD3 R222, PT, PT, R231, -0xc9, RZ ;  /* 0xffffff37e7de7810 */ /* 0x008fcc0007ffe0ff */
[----:B------:R-:W3:Y:S01]  /*3d3d0*/  LDC R223, c[0x0][0x3a0] ;  /* 0x0000e800ffdf7b82 */ /* 0x000ee20000000800 */
[----:B------:R4:W-:Y:S01]  /*3d3e0*/  STL.64 [R1+0x1d20], R218 ;  /* 0x001d20da01007387 */ /* 0x0009e20000100a00 */
[----:B------:R-:W-:-:S03]  /*3d3f0*/  ISETP.GE.U32.AND P0, PT, R222, 0x7ffffeb8, PT ;  /* 0x7ffffeb8de00780c */ /* 0x000fc60003f06070 */
[----:B------:R4:W-:Y:S01]  /*3d400*/  LDGSTS.E [R4+-0x74000], desc[UR6][R218.64], !P1 ;  /* 0x8c000000da047fae */ /* 0x0009e2000c9a1006 */
[----:B------:R-:W-:Y:S02]  /*3d410*/  VIADD R7, R228, 0xffffff33 ;  /* 0xffffff33e4077836 */ /* 0x000fe40000000000 */
[----:B------:R-:W-:Y:S02]  /*3d420*/  IMAD.WIDE R228, R252, 0x4, R216 ;  /* 0x00000004fce47825 */ /* 0x000fe400078e02d8 */
[----:B------:R-:W1:Y:S08]  /*3d430*/  LDC R216, c[0x0][0x3a0] ;  /* 0x0000e800ffd87b82 */ /* 0x000e700000000800 */
[----:B----4-:R-:W4:Y:S01]  /*3d440*/  LDC R219, c[0x0][0x3a0] ;  /* 0x0000e800ffdb7b82 */ /* 0x010f220000000800 */
[----:B------:R-:W-:Y:S01]  /*3d450*/  VIADD R218, R227, 0xffffff2f ;  /* 0xffffff2fe3da7836 */ /* 0x000fe20000000000 */
[----:B------:R-:W-:Y:S01]  /*3d460*/  ISETP.GE.U32.AND P1, PT, R7, 0x7ffffeb4, PT ;  /* 0x7ffffeb40700780c */ /* 0x000fe20003f26070 */
[----:B------:R-:W-:Y:S01]  /*3d470*/  LDGSTS.E [R6+-0x73c00], desc[UR6][R228.64], !P2 ;  /* 0x8c400000e4067fae */ /* 0x000fe2000d1a1006 */
[----:B------:R-:W-:-:S02]  /*3d480*/  IADD3 R7, PT, PT, R224, -0xd5, RZ ;  /* 0xffffff2be0077810 */ /* 0x000fc40007ffe0ff */
[----:B------:R-:W-:Y:S01]  /*3d490*/  ISETP.GE.U32.AND P2, PT, R218, 0x7ffffeb0, PT ;  /* 0x7ffffeb0da00780c */ /* 0x000fe20003f46070 */
[----:B------:R3:W-:Y:S01]  /*3d4a0*/  LDGSTS.E [R4+-0x73800], desc[UR6][R214.64], !P0 ;  /* 0x8c800000d6047fae */ /* 0x0007e2000c1a1006 */
[----:B------:R-:W-:Y:S01]  /*3d4b0*/  IMAD.WIDE R224, R252, 0x4, R212 ;  /* 0x00000004fce07825 */ /* 0x000fe200078e02d4 */
[----:B------:R-:W-:Y:S01]  /*3d4c0*/  ISETP.GE.U32.AND P0, PT, R7, 0x7ffffeac, PT ;  /* 0x7ffffeac0700780c */ /* 0x000fe20003f06070 */
[----:B------:R-:W1:Y:S01]  /*3d4d0*/  LDC R212, c[0x0][0x3a0] ;  /* 0x0000e800ffd47b82 */ /* 0x000e620000000800 */
[----:B------:R-:W-:Y:S01]  /*3d4e0*/  STL.64 [R1+0x1d50], R228 ;  /* 0x001d50e401007387 */ /* 0x000fe20000100a00 */
[----:B------:R-:W-:Y:S02]  /*3d4f0*/  VIADD R7, R220, 0xffffff23 ;  /* 0xffffff23dc077836 */ /* 0x000fe40000000000 */
[----:B------:R-:W-:Y:S01]  /*3d500*/  IMAD.WIDE R220, R252, 0x4, R208 ;  /* 0x00000004fcdc7825 */ /* 0x000fe200078e02d0 */
[----:B------:R3:W-:Y:S03]  /*3d510*/  STL.64 [R1+0x1d88], R214 ;  /* 0x001d88d601007387 */ /* 0x0007e60000100a00 */
[----:B------:R-:W1:Y:S01]  /*3d520*/  LDC R208, c[0x0][0x3a0] ;  /* 0x0000e800ffd07b82 */ /* 0x000e620000000800 */
[----:B------:R-:W-:Y:S04]  /*3d530*/  STL.64 [R1+0x1de0], R224 ;  /* 0x001de0e001007387 */ /* 0x000fe80000100a00 */
[----:B------:R-:W-:Y:S01]  /*3d540*/  LDGSTS.E [R6+-0x73400], desc[UR6][R224.64], !P1 ;  /* 0x8cc00000e0067fae */ /* 0x000fe2000c9a1006 */
[----:B---3--:R-:W-:-:S03]  /*3d550*/  VIADD R214, R223, 0xffffff27 ;  /* 0xffffff27dfd67836 */ /* 0x008fc60000000000 */
[----:B------:R4:W-:Y:S01]  /*3d560*/  STL.64 [R1+0x1e08], R210 ;  /* 0x001e08d201007387 */ /* 0x0009e20000100a00 */
[----:B------:R-:W3:Y:S01]  /*3d570*/  LDC R215, c[0x0][0x3a0] ;  /* 0x0000e800ffd77b82 */ /* 0x000ee20000000800 */
[----:B------:R-:W-:Y:S02]  /*3d580*/  ISETP.GE.U32.AND P1, PT, R214, 0x7ffffea8, PT ;  /* 0x7ffffea8d600780c */ /* 0x000fe40003f26070 */
[----:B------:R4:W-:Y:S01]  /*3d590*/  LDGSTS.E [R4+-0x73000], desc[UR6][R210.64], !P2 ;  /* 0x8d000000d2047fae */ /* 0x0009e2000d1a1006 */
[----:B------:R-:W-:-:S03]  /*3d5a0*/  ISETP.GE.U32.AND P2, PT, R7, 0x7ffffea4, PT ;  /* 0x7ffffea40700780c */ /* 0x000fc60003f46070 */
[----:B------:R-:W-:Y:S01]  /*3d5b0*/  LDGSTS.E [R6+-0x72c00], desc[UR6][R220.64], !P0 ;  /* 0x8d400000dc067fae */ /* 0x000fe2000c1a1006 */
[----:B----4-:R-:W-:Y:S01]  /*3d5c0*/  IADD3 R210, PT, PT, R219, -0xe1, RZ ;  /* 0xffffff1fdbd27810 */ /* 0x010fe20007ffe0ff */
[----:B-1----:R-:W-:-:S05]  /*3d5d0*/  VIADD R7, R216, 0xffffff1b ;  /* 0xffffff1bd8077836 */ /* 0x002fca0000000000 */
[----:B------:R1:W-:Y:S01]  /*3d5e0*/  LDGSTS.E [R4+-0x72800], desc[UR6][R206.64], !P1 ;  /* 0x8d800000ce047fae */ /* 0x0003e2000c9a1006 */
[----:B------:R-:W4:Y:S01]  /*3d5f0*/  LDC R211, c[0x0][0x3a0] ;  /* 0x0000e800ffd37b82 */ /* 0x000f220000000800 */
[----:B------:R-:W-:Y:S01]  /*3d600*/  ISETP.GE.U32.AND P0, PT, R210, 0x7ffffea0, PT ;  /* 0x7ffffea0d200780c */ /* 0x000fe20003f06070 */
[----:B------:R-:W-:Y:S01]  /*3d610*/  IMAD.WIDE R216, R252, 0x4, R204 ;  /* 0x00000004fcd87825 */ /* 0x000fe200078e02cc */
[----:B------:R-:W-:Y:S02]  /*3d620*/  ISETP.GE.U32.AND P1, PT, R7, 0x7ffffe9c, PT ;  /* 0x7ffffe9c0700780c */ /* 0x000fe40003f26070 */
[----:B------:R-:W-:Y:S01]  /*3d630*/  IADD3 R7, PT, PT, R212, -0xed, RZ ;  /* 0xffffff13d4077810 */ /* 0x000fe20007ffe0ff */
[----:B------:R-:W-:Y:S01]  /*3d640*/  IMAD.WIDE R212, R252, 0x4, R200 ;  /* 0x00000004fcd47825 */ /* 0x000fe200078e02c8 */
[----:B------:R-:W-:Y:S01]  /*3d650*/  LDGSTS.E [R6+-0x72400], desc[UR6][R216.64], !P2 ;  /* 0x8dc00000d8067fae */ /* 0x000fe2000d1a1006 */
[----:B------:R-:W4:Y:S03]  /*3d660*/  LDC R204, c[0x0][0x3a0] ;  /* 0x0000e800ffcc7b82 */ /* 0x000f260000000800 */
[----:B------:R-:W-:Y:S04]  /*3d670*/  STL.64 [R1+0x1e38], R220 ;  /* 0x001e38dc01007387 */ /* 0x000fe80000100a00 */
[----:B------:R1:W-:Y:S01]  /*3d680*/  LDGSTS.E [R4+-0x72000], desc[UR6][R202.64], !P0 ;  /* 0x8e000000ca047fae */ /* 0x0003e2000c1a1006 */
[----:B------:R-:W-:Y:S01]  /*3d690*/  ISETP.GE.U32.AND P0, PT, R7, 0x7ffffe94, PT ;  /* 0x7ffffe940700780c */ /* 0x000fe20003f06070 */
[----:B------:R-:W-:Y:S01]  /*3d6a0*/  VIADD R7, R208, 0xffffff0b ;  /* 0xffffff0bd0077836 */ /* 0x000fe20000000000 */
[----:B------:R-:W2:Y:S01]  /*3d6b0*/  LDC R200, c[0x0][0x3a0] ;  /* 0x0000e800ffc87b82 */ /* 0x000ea20000000800 */
[----:B------:R1:W-:Y:S01]  /*3d6c0*/  STL.64 [R1+0x1e70], R206 ;  /* 0x001e70ce01007387 */ /* 0x0003e20000100a00 */
[----:B------:R-:W-:-:S03]  /*3d6d0*/  IMAD.WIDE R208, R252, 0x4, R196 ;  /* 0x00000004fcd07825 */ /* 0x000fc600078e02c4 */
[----:B------:R-:W-:Y:S03]  /*3d6e0*/  STL.64 [R1+0x1eb8], R216 ;  /* 0x001eb8d801007387 */ /* 0x000fe60000100a00 */
[----:B------:R-:W2:Y:S01]  /*3d6f0*/  LDC R196, c[0x0][0x3a0] ;  /* 0x0000e800ffc47b82 */ /* 0x000ea20000000800 */
[----:B------:R3:W-:Y:S04]  /*3d700*/  STL.64 [R1+0x1ed8], R202 ;  /* 0x001ed8ca01007387 */ /* 0x0007e80000100a00 */
[----:B------:R-:W-:Y:S03]  /*3d710*/  STL.64 [R1+0x1f00], R212 ;  /* 0x001f00d401007387 */ /* 0x000fe60000100a00 */
[----:B-1----:R-:W1:Y:S01]  /*3d720*/  LDC R207, c[0x0][0x3a0] ;  /* 0x0000e800ffcf7b82 */ /* 0x002e620000000800 */
[----:B------:R4:W-:Y:S04]  /*3d730*/  STL.64 [R1+0x1f38], R198 ;  /* 0x001f38c601007387 */ /* 0x0009e80000100a00 */
[----:B------:R-:W2:Y:S01]  /*3d740*/  LDL.LU.64 R248, [R1+0x30] ;  /* 0x0000300001f87983 */ /* 0x000ea20000300a00 */
[----:B---3--:R-:W-:-:S02]  /*3d750*/  VIADD R206, R215, 0xffffff17 ;  /* 0xffffff17d7ce7836 */ /* 0x008fc40000000000 */
[----:B------:R-:W3:Y:S01]  /*3d760*/  LDC R203, c[0x0][0x3a0] ;  /* 0x0000e800ffcb7b82 */ /* 0x000ee20000000800 */
[----:B------:R-:W-:Y:S04]  /*3d770*/  STL.64 [R1+0x1f58], R208 ;  /* 0x001f58d001007387 */ /* 0x000fe80000100a00 */
[----:B------:R1:W-:Y:S04]  /*3d780*/  STL.64 [R1+0x1f70], R194 ;  /* 0x001f70c201007387 */ /* 0x0003e80000100a00 */
[----:B------:R-:W2:Y:S01]  /*3d790*/  LDL.LU.64 R246, [R1+0x10] ;  /* 0x0000100001f67983 */ /* 0x000ea20000300a00 */
[----:B------:R-:W-:Y:S01]  /*3d7a0*/  ISETP.GE.U32.AND P2, PT, R206, 0x7ffffe98, PT ;  /* 0x7ffffe98ce00780c */ /* 0x000fe20003f46070 */
[----:B----4-:R-:W-:-:S02]  /*3d7b0*/  VIADD R202, R211, 0xffffff0f ;  /* 0xffffff0fd3ca7836 */ /* 0x010fc40000000000 */
[----:B------:R-:W-:Y:S03]  /*3d7c0*/  LDGSTS.E [R6+-0x71c00], desc[UR6][R212.64], !P1 ;  /* 0x8e400000d4067fae */ /* 0x000fe6000c9a1006 */
[----:B------:R-:W-:-:S07]  /*3d7d0*/  ISETP.GE.U32.AND P1, PT, R202, 0x7ffffe90, PT ;  /* 0x7ffffe90ca00780c */ /* 0x000fce0003f26070 */
[----:B------:R4:W-:Y:S01]  /*3d7e0*/  LDGSTS.E [R4+-0x71800], desc[UR6][R198.64], !P2 ;  /* 0x8e800000c6047fae */ /* 0x0009e2000d1a1006 */
[----:B------:R-:W-:Y:S01]  /*3d7f0*/  ISETP.GE.U32.AND P2, PT, R7, 0x7ffffe8c, PT ;  /* 0x7ffffe8c0700780c */ /* 0x000fe20003f46070 */
[----:B------:R-:W-:Y:S02]  /*3d800*/  VIADD R7, R204, 0xffffff03 ;  /* 0xffffff03cc077836 */ /* 0x000fe40000000000 */
[----:B------:R-:W-:Y:S04]  /*3d810*/  LDGSTS.E [R6+-0x71400], desc[UR6][R208.64], !P0 ;  /* 0x8ec00000d0067fae */ /* 0x000fe8000c1a1006 */
[----:B------:R3:W-:Y:S01]  /*3d820*/  LDGSTS.E [R4+-0x71000], desc[UR6][R194.64], !P1 ;  /* 0x8f000000c2047fae */ /* 0x0007e2000c9a1006 */
[----:B----4-:R-:W4:Y:S01]  /*3d830*/  LDC R199, c[0x0][0x3a0] ;  /* 0x0000e800ffc77b82 */ /* 0x010f220000000800 */
[----:B-1----:R-:W-:-:S04]  /*3d840*/  IADD3 R198, PT, PT, R207, -0xf9, RZ ;  /* 0xffffff07cfc67810 */ /* 0x002fc80007ffe0ff */
[----:B------:R-:W-:-:S03]  /*3d850*/  ISETP.GE.U32.AND P0, PT, R198, 0x7ffffe88, PT ;  /* 0x7ffffe88c600780c */ /* 0x000fc60003f06070 */
[----:B---3--:R-:W1:Y:S01]  /*3d860*/  LDC R195, c[0x0][0x3a0] ;  /* 0x0000e800ffc37b82 */ /* 0x008e620000000800 */
[----:B------:R-:W-:Y:S01]  /*3d870*/  ISETP.GE.U32.AND P1, PT, R7, 0x7ffffe84, PT ;  /* 0x7ffffe840700780c */ /* 0x000fe20003f26070 */
[----:B------:R-:W-:Y:S01]  /*3d880*/  IMAD.WIDE R204, R252, 0x4, R192 ;  /* 0x00000004fccc7825 */ /* 0x000fe200078e02c0 */
[----:B--2---:R-:W-:-:S03]  /*3d890*/  IADD3 R7, PT, PT, R200, -0x86, RZ ;  /* 0xffffff7ac8077810 */ /* 0x004fc60007ffe0ff */
[----:B------:R-:W-:Y:S01]  /*3d8a0*/  VIADD R194, R203, 0xffffff7e ;  /* 0xffffff7ecbc27836 */ /* 0x000fe20000000000 */
[----:B------:R-:W-:Y:S01]  /*3d8b0*/  STL.64 [R1+0x1fb8], R204 ;  /* 0x001fb8cc01007387 */ /* 0x000fe20000100a00 */
[----:B------:R-:W2:Y:S01]  /*3d8c0*/  LDC R193, c[0x0][0x3a0] ;  /* 0x0000e800ffc17b82 */ /* 0x000ea20000000800 */
[----:B------:R-:W-:Y:S02]  /*3d8d0*/  IMAD.WIDE R188, R252, 0x4, R188 ;  /* 0x00000004fcbc7825 */ /* 0x000fe400078e02bc */
[----:B------:R-:W-:Y:S01]  /*3d8e0*/  LDGSTS.E [R6+-0x70c00], desc[UR6][R204.64], !P2 ;  /* 0x8f400000cc067fae */ /* 0x000fe2000d1a1006 */
[----:B------:R-:W-:-:S03]  /*3d8f0*/  ISETP.GE.U32.AND P2, PT, R194, 0x7ffffeff, PT ;  /* 0x7ffffeffc200780c */ /* 0x000fc60003f46070 */
[----:B------:R3:W-:Y:S01]  /*3d900*/  STL.64 [R1+0x2018], R190 ;  /* 0x002018be01007387 */ /* 0x0007e20000100a00 */
[----:B------:R-:W2:Y:S03]  /*3d910*/  LDC R192, c[0x0][0x3a0] ;  /* 0x0000e800ffc07b82 */ /* 0x000ea60000000800 */
[----:B------:R3:W-:Y:S01]  /*3d920*/  LDGSTS.E [R4+-0x70800], desc[UR6][R190.64], !P0 ;  /* 0x8f800000be047fae */ /* 0x0007e2000c1a1006 */
[----:B------:R-:W-:-:S03]  /*3d930*/  ISETP.GE.U32.AND P0, PT, R7, 0x7ffffefb, PT ;  /* 0x7ffffefb0700780c */ /* 0x000fc60003f06070 */
[----:B------:R4:W-:Y:S01]  /*3d940*/  LDGSTS.E [R6+-0x70400], desc[UR6][R188.64], !P1 ;  /* 0x8fc00000bc067fae */ /* 0x0009e2000c9a1006 */
[----:B---3--:R-:W3:Y:S01]  /*3d950*/  LDC R191, c[0x0][0x3a0] ;  /* 0x0000e800ffbf7b82 */ /* 0x008ee20000000800 */
[----:B----4-:R-:W-:Y:S01]  /*3d960*/  VIADD R190, R199, 0xffffff76 ;  /* 0xffffff76c7be7836 */ /* 0x010fe20000000000 */
[----:B------:R-:W-:Y:S01]  /*3d970*/  IADD3 R7, PT, PT, R196, -0x8e, RZ ;  /* 0xffffff72c4077810 */ /* 0x000fe20007ffe0ff */
[----:B------:R-:W-:-:S03]  /*3d980*/  VIADD R4, R2, 0x100000 ;  /* 0x0010000002047836 */ /* 0x000fc60000000000 */
[----:B------:R-:W-:Y:S01]  /*3d990*/  ISETP.GE.U32.AND P1, PT, R190, 0x7ffffef7, PT ;  /* 0x7ffffef7be00780c */ /* 0x000fe20003f26070 */
[----:B------:R1:W-:Y:S01]  /*3d9a0*/  STL.64 [R1+0x20b8], R188 ;  /* 0x0020b8bc01007387 */ /* 0x0003e20000100a00 */
[----:B------:R-:W-:Y:S01]  /*3d9b0*/  VIADD R6, R2, 0x100000 ;  /* 0x0010000002067836 */ /* 0x000fe20000000000 */
[----:B------:R-:W4:Y:S01]  /*3d9c0*/  LDC R190, c[0x0][0x3a0] ;  /* 0x0000e800ffbe7b82 */ /* 0x000f220000000800 */
[----:B------:R-:W-:-:S04]  /*3d9d0*/  IMAD.WIDE R186, R252, 0x4, R186 ;  /* 0x00000004fcba7825 */ /* 0x000fc800078e02ba */
[----:B-1----:R-:W-:-:S03]  /*3d9e0*/  VIADD R188, R195, 0xffffff6e ;  /* 0xffffff6ec3bc7836 */ /* 0x002fc60000000000 */
[----:B------:R-:W1:Y:S01]  /*3d9f0*/  LDC R189, c[0x0][0x3a0] ;  /* 0x0000e800ffbd7b82 */ /* 0x000e620000000800 */
[----:B------:R-:W-:-:S04]  /*3da00*/  IMAD.WIDE R194, R252, 0x4, R184 ;  /* 0x00000004fcc27825 */ /* 0x000fc800078e02b8 */
[----:B------:R-:W-:-:S03]  /*3da10*/  IMAD.WIDE R182, R252, 0x4, R182 ;  /* 0x00000004fcb67825 */ /* 0x000fc600078e02b6 */
[----:B------:R-:W1:Y:S01]  /*3da20*/  LDC R184, c[0x0][0x3a0] ;  /* 0x0000e800ffb87b82 */ /* 0x000e620000000800 */
        /* <DEDUP_REMOVED lines=12> */
[----:B------:R-:W-:-:S05]  /*3daf0*/  IMAD.WIDE R200, R252, 0x4, R248 ;  /* 0x00000004fcc87825 */ /* 0x000fca00078e02f8 */
[----:B------:R-:W-:Y:S01]  /*3db00*/  LDGSTS.E [R4+-0x77f00], desc[UR6][R200.64], !P2 ;  /* 0x88100000c8047fae */ /* 0x000fe2000d1a1006 */
[----:B------:R-:W-:Y:S01]  /*3db10*/  ISETP.GE.U32.AND P2, PT, R7, 0x7ffffef3, PT ;  /* 0x7ffffef30700780c */ /* 0x000fe20003f46070 */
[----:B------:R-:W-:Y:S02]  /*3db20*/  IMAD.WIDE R196, R252, 0x4, R246 ;  /* 0x00000004fcc47825 */ /* 0x000fe400078e02f6 */
[----:B------:R-:W-:Y:S04]  /*3db30*/  STL.64 [R1+0x1538], R200 ;  /* 0x001538c801007387 */ /* 0x000fe80000100a00 */
[----:B------:R-:W-:Y:S01]  /*3db40*/  LDGSTS.E [R6+-0x77b00], desc[UR6][R196.64], !P0 ;  /* 0x88500000c4067fae */ /* 0x000fe2000c1a1006 */
[----:B------:R-:W-:-:S03]  /*3db50*/  ISETP.GE.U32.AND P0, PT, R188, 0x7ffffeef, PT ;  /* 0x7ffffeefbc00780c */ /* 0x000fc60003f06070 */
[----:B------:R-:W-:Y:S01]  /*3db60*/  STL.64 [R1+0x1580], R196 ;  /* 0x001580c401007387 */ /* 0x000fe20000100a00 */
[----:B--2---:R-:W-:-:S03]  /*3db70*/  IADD3 R7, PT, PT, R193, -0x96, RZ ;  /* 0xffffff6ac1077810 */ /* 0x004fc60007ffe0ff */
[----:B------:R2:W-:Y:S04]  /*3db80*/  STL.64 [R1+0x15c8], R186 ;  /* 0x0015c8ba01007387 */ /* 0x0005e80000100a00 */
[----:B------:R2:W-:Y:S01]  /*3db90*/  LDGSTS.E [R4+-0x77700], desc[UR6][R186.64], !P1 ;  /* 0x88900000ba047fae */ /* 0x0005e2000c9a1006 */
[----:B------:R-:W-:Y:S01]  /*3dba0*/  ISETP.GE.U32.AND P1, PT, R7, 0x7ffffeeb, PT ;  /* 0x7ffffeeb0700780c */ /* 0x000fe20003f26070 */
[----:B------:R-:W-:Y:S02]  /*3dbb0*/  VIADD R7, R192, 0xffffff62 ;  /* 0xffffff62c0077836 */ /* 0x000fe40000000000 */
[----:B------:R-:W-:Y:S04]  /*3dbc0*/  STL.64 [R1+0x1620], R194 ;  /* 0x001620c201007387 */ /* 0x000fe80000100a00 */
[----:B------:R-:W-:Y:S01]  /*3dbd0*/  LDGSTS.E [R6+-0x77300], desc[UR6][R194.64], !P2 ;  /* 0x88d00000c2067fae */ /* 0x000fe2000d1a1006 */
[----:B--2---:R-:W2:Y:S01]  /*3dbe0*/  LDC R187, c[0x0][0x3a0] ;  /* 0x0000e800ffbb7b82 */ /* 0x004ea20000000800 */
[----:B---3--:R-:W-:-:S02]  /*3dbf0*/  VIADD R186, R191, 0xffffff66 ;  /* 0xffffff66bfba7836 */ /* 0x008fc40000000000 */
[----:B------:R3:W-:Y:S04]  /*3dc00*/  STL.64 [R1+0x1648], R182 ;  /* 0x001648b601007387 */ /* 0x0007e80000100a00 */
[----:B------:R3:W-:Y:S01]  /*3dc10*/  LDGSTS.E [R4+-0x76f00], desc[UR6][R182.64], !P0 ;  /* 0x89100000b6047fae */ /* 0x0007e2000c1a1006 */
[----:B------:R-:W-:Y:S01]  /*3dc20*/  ISETP.GE.U32.AND P2, PT, R186, 0x7ffffee7, PT ;  /* 0x7ffffee7ba00780c */ /* 0x000fe20003f46070 */
[----:B------:R-:W-:Y:S01]  /*3dc30*/  IMAD.WIDE R192, R252, 0x4, R180 ;  /* 0x00000004fcc07825 */ /* 0x000fe200078e02b4 */
[----:B------:R-:W-:Y:S01]  /*3dc40*/  ISETP.GE.U32.AND P0, PT, R7, 0x7ffffee3, PT ;  /* 0x7ffffee30700780c */ /* 0x000fe20003f06070 */
[----:B------:R-:W2:Y:S08]  /*3dc50*/  LDC R180, c[0x0][0x3a0] ;  /* 0x0000e800ffb47b82 */ /* 0x000eb00000000800 */
[----:B---3--:R-:W3:Y:S01]  /*3dc60*/  LDC R183, c[0x0][0x3a0] ;  /* 0x0000e800ffb77b82 */ /* 0x008ee20000000800 */
[----:B-1----:R-:W-:Y:S01]  /*3dc70*/  IADD3 R182, PT, PT, R189, -0xa2, RZ ;  /* 0xffffff5ebdb67810 */ /* 0x002fe20007ffe0ff */
[----:B------:R-:W-:Y:S01]  /*3dc80*/  LDGSTS.E [R6+-0x76b00], desc[UR6][R192.64], !P1 ;  /* 0x89500000c0067fae */ /* 0x000fe2000c9a1006 */
[----:B----4-:R-:W-:-:S02]  /*3dc90*/  VIADD R7, R190, 0xffffff5a ;  /* 0xffffff5abe077836 */ /* 0x010fc40000000000 */
[----:B------:R-:W-:Y:S01]  /*3dca0*/  ISETP.GE.U32.AND P1, PT, R182, 0x7ffffedf, PT ;  /* 0x7ffffedfb600780c */ /* 0x000fe20003f26070 */
[----:B------:R-:W-:Y:S01]  /*3dcb0*/  STL.64 [R1+0x16a8], R192 ;  /* 0x0016a8c001007387 */ /* 0x000fe20000100a00 */
[----:B------:R-:W-:Y:S02]  /*3dcc0*/  IMAD.WIDE R188, R252, 0x4, R176 ;  /* 0x00000004fcbc7825 */ /* 0x000fe400078e02b0 */
[----:B------:R-:W1:Y:S01]  /*3dcd0*/  LDC R176, c[0x0][0x3a0] ;  /* 0x0000e800ffb07b82 */ /* 0x000e620000000800 */
[----:B------:R2:W-:Y:S04]  /*3dce0*/  STL.64 [R1+0x16e8], R178 ;  /* 0x0016e8b201007387 */ /* 0x0005e80000100a00 */
[----:B------:R2:W-:Y:S01]  /*3dcf0*/  LDGSTS.E [R4+-0x76700], desc[UR6][R178.64], !P2 ;  /* 0x89900000b2047fae */ /* 0x0005e2000d1a1006 */
[----:B------:R-:W-:-:S03]  /*3dd00*/  ISETP.GE.U32.AND P2, PT, R7, 0x7ffffedb, PT ;  /* 0x7ffffedb0700780c */ /* 0x000fc60003f46070 */
[----:B------:R-:W-:Y:S01]  /*3dd10*/  LDGSTS.E [R6+-0x76300], desc[UR6][R188.64], !P0 ;  /* 0x89d00000bc067fae */ /* 0x000fe2000c1a1006 */
[----:B--2---:R-:W-:Y:S01]  /*3dd20*/  VIADD R178, R187, 0xffffff56 ;  /* 0xffffff56bbb27836 */ /* 0x004fe20000000000 */
[----:B------:R-:W2:Y:S02]  /*3dd30*/  LDC R179, c[0x0][0x3a0] ;  /* 0x0000e800ffb37b82 */ /* 0x000ea40000000800 */
[----:B------:R-:W-:Y:S02]  /*3dd40*/  STL.64 [R1+0x1728], R188 ;  /* 0x001728bc01007387 */ /* 0x000fe40000100a00 */
[----:B------:R-:W-:Y:S02]  /*3dd50*/  ISETP.GE.U32.AND P0, PT, R178, 0x7ffffed7, PT ;  /* 0x7ffffed7b200780c */ /* 0x000fe40003f06070 */
[----:B------:R3:W-:Y:S01]  /*3dd60*/  STL.64 [R1+0x1780], R174 ;  /* 0x001780ae01007387 */ /* 0x0007e20000100a00 */
[----:B------:R-:W-:Y:S01]  /*3dd70*/  IADD3 R7, PT, PT, R184, -0xae, RZ ;  /* 0xffffff52b8077810 */ /* 0x000fe20007ffe0ff */
[----:B------:R-:W-:-:S02]  /*3dd80*/  IMAD.WIDE R184, R252, 0x4, R172 ;  /* 0x00000004fcb87825 */ /* 0x000fc400078e02ac */
[----:B------:R3:W-:Y:S01]  /*3dd90*/  LDGSTS.E [R4+-0x75f00], desc[UR6][R174.64], !P1 ;  /* 0x8a100000ae047fae */ /* 0x0007e2000c9a1006 */
[----:B------:R-:W-:Y:S01]  /*3dda0*/  ISETP.GE.U32.AND P1, PT, R7, 0x7ffffed3, PT ;  /* 0x7ffffed30700780c */ /* 0x000fe20003f26070 */
[----:B------:R-:W4:Y:S02]  /*3ddb0*/  LDC R172, c[0x0][0x3a0] ;  /* 0x0000e800ffac7b82 */ /* 0x000f240000000800 */
[----:B------:R-:W-:Y:S01]  /*3ddc0*/  LDGSTS.E [R6+-0x75b00], desc[UR6][R184.64], !P2 ;  /* 0x8a500000b8067fae */ /* 0x000fe2000d1a1006 */
[----:B---3--:R-:W-:-:S05]  /*3ddd0*/  VIADD R174, R183, 0xffffff4e ;  /* 0xffffff4eb7ae7836 */ /* 0x008fca0000000000 */
[----:B------:R-:W3:Y:S01]  /*3dde0*/  LDC R175, c[0x0][0x3a0] ;  /* 0x0000e800ffaf7b82 */ /* 0x000ee20000000800 */
[----:B------:R-:W-:Y:S01]  /*3ddf0*/  STL.64 [R1+0x17c8], R184 ;  /* 0x0017c8b801007387 */ /* 0x000fe20000100a00 */
[----:B------:R-:W-:-:S03]  /*3de00*/  ISETP.GE.U32.AND P2, PT, R174, 0x7ffffecf, PT ;  /* 0x7ffffecfae00780c */ /* 0x000fc60003f46070 */
[----:B------:R1:W-:Y:S01]  /*3de10*/  STL.64 [R1+0x1828], R170 ;  /* 0x001828aa01007387 */ /* 0x0003e20000100a00 */
[----:B------:R-:W-:-:S03]  /*3de20*/  VIADD R7, R180, 0xffffff4a ;  /* 0xffffff4ab4077836 */ /* 0x000fc60000000000 */
[----:B------:R1:W-:Y:S01]  /*3de30*/  LDGSTS.E [R4+-0x75700], desc[UR6][R170.64], !P0 ;  /* 0x8a900000aa047fae */ /* 0x0003e2000c1a1006 */
[----:B------:R-:W-:Y:S02]  /*3de40*/  IMAD.WIDE R180, R252, 0x4, R168 ;  /* 0x00000004fcb47825 */ /* 0x000fe400078e02a8 */
[----:B------:R-:W4:Y:S08]  /*3de50*/  LDC R168, c[0x0][0x3a0] ;  /* 0x0000e800ffa87b82 */ /* 0x000f300000000800 */
[----:B-1----:R-:W1:Y:S01]  /*3de60*/  LDC R171, c[0x0][0x3a0] ;  /* 0x0000e800ffab7b82 */ /* 0x002e620000000800 */
[----:B--2---:R-:W-:Y:S01]  /*3de70*/  IADD3 R170, PT, PT, R179, -0xba, RZ ;  /* 0xffffff46b3aa7810 */ /* 0x004fe20007ffe0ff */
[----:B------:R-:W-:Y:S01]  /*3de80*/  STL.64 [R1+0x18b8], R180 ;  /* 0x0018b8b401007387 */ /* 0x000fe20000100a00 */
[----:B------:R-:W-:Y:S01]  /*3de90*/  ISETP.GE.U32.AND P0, PT, R7, 0x7ffffecb, PT ;  /* 0x7ffffecb0700780c */ /* 0x000fe20003f06070 */
[----:B------:R-:W-:-:S02]  /*3dea0*/  VIADD R7, R176, 0xffffff42 ;  /* 0xffffff42b0077836 */ /* 0x000fc40000000000 */
[----:B------:R-:W-:Y:S01]  /*3deb0*/  LDGSTS.E [R6+-0x75300], desc[UR6][R180.64], !P1 ;  /* 0x8ad00000b4067fae */ /* 0x000fe2000c9a1006 */
[----:B------:R-:W-:-:S03]  /*3dec0*/  ISETP.GE.U32.AND P1, PT, R170, 0x7ffffec7, PT ;  /* 0x7ffffec7aa00780c */ /* 0x000fc60003f26070 */
[----:B------:R2:W-:Y:S04]  /*3ded0*/  STL.64 [R1+0x19a0], R166 ;  /* 0x0019a0a601007387 */ /* 0x0005e80000100a00 */
[----:B------:R2:W-:Y:S01]  /*3dee0*/  LDGSTS.E [R4+-0x74f00], desc[UR6][R166.64], !P2 ;  /* 0x8b100000a6047fae */ /* 0x0005e2000d1a1006 */
[----:B------:R-:W-:Y:S01]  /*3def0*/  IMAD.WIDE R176, R252, 0x4, R164 ;  /* 0x00000004fcb07825 */ /* 0x000fe200078e02a4 */
[----:B------:R-:W-:Y:S01]  /*3df00*/  ISETP.GE.U32.AND P2, PT, R7, 0x7ffffec3, PT ;  /* 0x7ffffec30700780c */ /* 0x000fe20003f46070 */
[----:B------:R-:W1:Y:S08]  /*3df10*/  LDC R164, c[0x0][0x3a0] ;  /* 0x0000e800ffa47b82 */ /* 0x000e700000000800 */
[----:B--2---:R-:W2:Y:S01]  /*3df20*/  LDC R167, c[0x0][0x3a0] ;  /* 0x0000e800ffa77b82 */ /* 0x004ea20000000800 */
[----:B---3--:R-:W-:Y:S01]  /*3df30*/  VIADD R166, R175, 0xffffff3e ;  /* 0xffffff3eafa67836 */ /* 0x008fe20000000000 */
[----:B----4-:R-:W-:Y:S01]  /*3df40*/  IADD3 R7, PT, PT, R172, -0xc6, RZ ;  /* 0xffffff3aac077810 */ /* 0x010fe20007ffe0ff */
[----:B------:R-:W-:Y:S01]  /*3df50*/  STL.64 [R1+0x1a68], R176 ;  /* 0x001a68b001007387 */ /* 0x000fe20000100a00 */
[----:B------:R-:W-:-:S03]  /*3df60*/  IMAD.WIDE R172, R252, 0x4, R158 ;  /* 0x00000004fcac7825 */ /* 0x000fc600078e029e */
[----:B------:R-:W-:Y:S01]  /*3df70*/  LDGSTS.E [R6+-0x74b00], desc[UR6][R176.64], !P0 ;  /* 0x8b500000b0067fae */ /* 0x000fe2000c1a1006 */
[----:B------:R-:W-:Y:S01]  /*3df80*/  ISETP.GE.U32.AND P0, PT, R166, 0x7ffffebf, PT ;  /* 0x7ffffebfa600780c */ /* 0x000fe20003f06070 */
[----:B------:R-:W3:Y:S02]  /*3df90*/  LDC R159, c[0x0][0x3a0] ;  /* 0x0000e800ff9f7b82 */ /* 0x000ee40000000800 */
[----:B------:R1:W-:Y:S04]  /*3dfa0*/  STL.64 [R1+0x1b48], R162 ;  /* 0x001b48a201007387 */ /* 0x0003e80000100a00 */
[----:B------:R1:W-:Y:S01]  /*3dfb0*/  LDGSTS.E [R4+-0x74700], desc[UR6][R162.64], !P1 ;  /* 0x8b900000a2047fae */ /* 0x0003e2000c9a1006 */
[----:B------:R-:W-:-:S03]  /*3dfc0*/  ISETP.GE.U32.AND P1, PT, R7, 0x7ffffebb, PT ;  /* 0x7ffffebb0700780c */ /* 0x000fc60003f26070 */
[----:B------:R4:W-:Y:S01]  /*3dfd0*/  STL.64 [R1+0x1b98], R160 ;  /* 0x001b98a001007387 */ /* 0x0009e20000100a00 */
[----:B------:R-:W-:-:S03]  /*3dfe0*/  VIADD R7, R168, 0xffffff32 ;  /* 0xffffff32a8077836 */ /* 0x000fc60000000000 */
[----:B------:R4:W-:Y:S01]  /*3dff0*/  LDGSTS.E [R6+-0x74300], desc[UR6][R160.64], !P2 ;  /* 0x8bd00000a0067fae */ /* 0x0009e2000d1a1006 */
[----:B-1----:R-:W-:Y:S01]  /*3e000*/  VIADD R162, R171, 0xffffff36 ;  /* 0xffffff36aba27836 */ /* 0x002fe20000000000 */
[----:B--2---:R-:W-:Y:S01]  /*3e010*/  IADD3 R158, PT, PT, R167, -0xd2, RZ ;  /* 0xffffff2ea79e7810 */ /* 0x004fe20007ffe0ff */
[----:B------:R-:W-:Y:S01]  /*3e020*/  IMAD.WIDE R168, R252, 0x4, R156 ;  /* 0x00000004fca87825 */ /* 0x000fe200078e029c */
[----:B------:R-:W-:Y:S01]  /*3e030*/  LDGSTS.E [R4+-0x73f00], desc[UR6][R172.64], !P0 ;  /* 0x8c100000ac047fae */ /* 0x000fe2000c1a1006 */
[----:B------:R-:W1:Y:S01]  /*3e040*/  LDC R163, c[0x0][0x3a0] ;  /* 0x0000e800ffa37b82 */ /* 0x000e620000000800 */
[----:B------:R-:W-:-:S07]  /*3e050*/  ISETP.GE.U32.AND P2, PT, R162, 0x7ffffeb7, PT ;  /* 0x7ffffeb7a200780c */ /* 0x000fce0003f46070 */
[----:B----4-:R-:W2:Y:S01]  /*3e060*/  LDC R160, c[0x0][0x3a0] ;  /* 0x0000e800ffa07b82 */ /* 0x010ea20000000800 */
[----:B------:R-:W-:Y:S01]  /*3e070*/  ISETP.GE.U32.AND P0, PT, R7, 0x7ffffeb3, PT ;  /* 0x7ffffeb30700780c */ /* 0x000fe20003f06070 */
[----:B------:R-:W-:Y:S01]  /*3e080*/  LDGSTS.E [R6+-0x73b00], desc[UR6][R168.64], !P1 ;  /* 0x8c500000a8067fae */ /* 0x000fe2000c9a1006 */
[----:B------:R-:W-:Y:S01]  /*3e090*/  VIADD R7, R164, 0xffffff2a ;  /* 0xffffff2aa4077836 */ /* 0x000fe20000000000 */
[----:B------:R-:W-:Y:S01]  /*3e0a0*/  ISETP.GE.U32.AND P1, PT, R158, 0x7ffffeaf, PT ;  /* 0x7ffffeaf9e00780c */ /* 0x000fe20003f26070 */
[----:B------:R-:W-:Y:S01]  /*3e0b0*/  IMAD.WIDE R164, R252, 0x4, R150 ;  /* 0x00000004fca47825 */ /* 0x000fe200078e0296 */
[----:B------:R4:W-:Y:S02]  /*3e0c0*/  LDGSTS.E [R4+-0x73700], desc[UR6][R154.64], !P2 ;  /* 0x8c9000009a047fae */ /* 0x0009e4000d1a1006 */
[----:B------:R-:W-:Y:S01]  /*3e0d0*/  ISETP.GE.U32.AND P2, PT, R7, 0x7ffffeab, PT ;  /* 0x7ffffeab0700780c */ /* 0x000fe20003f46070 */
[----:B------:R-:W1:Y:S01]  /*3e0e0*/  LDC R150, c[0x0][0x3a0] ;  /* 0x0000e800ff967b82 */ /* 0x000e620000000800 */
[----:B------:R-:W-:Y:S01]  /*3e0f0*/  STL.64 [R1+0x1be8], R172 ;  /* 0x001be8ac01007387 */ /* 0x000fe20000100a00 */
[----:B---3--:R-:W-:-:S03]  /*3e100*/  IADD3 R7, PT, PT, R159, -0xe2, RZ ;  /* 0xffffff1e9f077810 */ /* 0x008fc60007ffe0ff */
[----:B------:R-:W-:Y:S03]  /*3e110*/  STL.64 [R1+0x1c48], R168 ;  /* 0x001c48a801007387 */ /* 0x000fe60000100a00 */
[----:B------:R-:W3:Y:S01]  /*3e120*/  LDC R156, c[0x0][0x3a0] ;  /* 0x0000e800ff9c7b82 */ /* 0x000ee20000000800 */
[----:B------:R4:W-:Y:S04]  /*3e130*/  STL.64 [R1+0x1c88], R154 ;  /* 0x001c889a01007387 */ /* 0x0009e80000100a00 */
[----:B------:R2:W-:Y:S03]  /*3e140*/  LDGSTS.E [R6+-0x73300], desc[UR6][R152.64], !P0 ;  /* 0x8cd0000098067fae */ /* 0x0005e6000c1a1006 */
[----:B------:R-:W1:Y:S01]  /*3e150*/  LDC R151, c[0x0][0x3a0] ;  /* 0x0000e800ff977b82 */ /* 0x000e620000000800 */
[----:B------:R2:W-:Y:S04]  /*3e160*/  STL.64 [R1+0x1cb8], R152 ;  /* 0x001cb89801007387 */ /* 0x0005e80000100a00 */
[----:B------:R-:W-:Y:S01]  /*3e170*/  LDGSTS.E [R4+-0x72f00], desc[UR6][R164.64], !P1 ;  /* 0x8d100000a4047fae */ /* 0x000fe2000c9a1006 */
[----:B------:R-:W-:Y:S01]  /*3e180*/  ISETP.GE.U32.AND P1, PT, R7, 0x7ffffe9f, PT ;  /* 0x7ffffe9f0700780c */ /* 0x000fe20003f26070 */
[----:B--2---:R-:W-:Y:S01]  /*3e190*/  VIADD R7, R160, 0xffffff22 ;  /* 0xffffff22a0077836 */ /* 0x004fe20000000000 */
[----:B----4-:R-:W2:Y:S01]  /*3e1a0*/  LDC R155, c[0x0][0x3a0] ;  /* 0x0000e800ff9b7b82 */ /* 0x010ea20000000800 */
[----:B------:R3:W-:Y:S01]  /*3e1b0*/  LDGSTS.E [R6+-0x72b00], desc[UR6][R148.64], !P2 ;  /* 0x8d50000094067fae */ /* 0x0007e2000d1a1006 */
[----:B------:R-:W-:-:S03]  /*3e1c0*/  IMAD.WIDE R152, R252, 0x4, R146 ;  /* 0x00000004fc987825 */ /* 0x000fc600078e0292 */
[----:B------:R-:W-:Y:S03]  /*3e1d0*/  STL.64 [R1+0x1d18], R164 ;  /* 0x001d18a401007387 */ /* 0x000fe60000100a00 */
[----:B------:R-:W4:Y:S01]  /*3e1e0*/  LDC R147, c[0x0][0x3a0] ;  /* 0x0000e800ff937b82 */ /* 0x000f220000000800 */
[----:B------:R1:W-:Y:S01]  /*3e1f0*/  LDGSTS.E [R4+-0x72700], desc[UR6][R152.64], !P3 ;  /* 0x8d90000098047fae */ /* 0x0003e2000d9a1006 */
[----:B------:R-:W-:Y:S01]  /*3e200*/  ISETP.GE.U32.AND P3, PT, R7, 0x7ffffea3, PT ;  /* 0x7ffffea30700780c */ /* 0x000fe20003f66070 */
[----:B------:R-:W-:Y:S02]  /*3e210*/  VIADD R7, R2, 0x100000 ;  /* 0x0010000002077836 */ /* 0x000fe40000000000 */
[----:B------:R1:W-:Y:S04]  /*3e220*/  STL.64 [R1+0x1d40], R148 ;  /* 0x001d409401007387 */ /* 0x0003e80000100a00 */
[----:B------:R1:W-:Y:S06]  /*3e230*/  STL.64 [R1+0x1d80], R152 ;  /* 0x001d809801007387 */ /* 0x0003ec0000100a00 */
[----:B------:R4:W-:Y:S01]  /*3e240*/  LDGSTS.E [R7+-0x72300], desc[UR6][R144.64], !P3 ;  /* 0x8dd0000090077fae */ /* 0x0009e2000d9a1006 */
[----:B---3--:R-:W-:Y:S01]  /*3e250*/  VIADD R6, R156, 0xffffff1a ;  /* 0xffffff1a9c067836 */ /* 0x008fe20000000000 */
[----:B-1----:R-:W1:Y:S01]  /*3e260*/  LDC R148, c[0x0][0x3a0] ;  /* 0x0000e800ff947b82 */ /* 0x002e620000000800 */
[----:B------:R-:W-:Y:S01]  /*3e270*/  IMAD.WIDE R152, R252, 0x4, R142 ;  /* 0x00000004fc987825 */ /* 0x000fe200078e028e */
[----:B------:R-:W-:Y:S01]  /*3e280*/  IADD3 R142, PT, PT, R150, -0xee, RZ ;  /* 0xffffff12968e7810 */ /* 0x000fe20007ffe0ff */
[----:B------:R-:W-:Y:S02]  /*3e290*/  STL.64 [R1+0x1dc0], R144 ;  /* 0x001dc09001007387 */ /* 0x000fe40000100a00 */
[----:B------:R-:W-:Y:S01]  /*3e2a0*/  VIADD R154, R163, 0xffffff16 ;  /* 0xffffff16a39a7836 */ /* 0x000fe20000000000 */
[----:B------:R-:W-:Y:S01]  /*3e2b0*/  ISETP.GE.U32.AND P3, PT, R142, 0x7ffffe93, PT ;  /* 0x7ffffe938e00780c */ /* 0x000fe20003f66070 */
[----:B------:R-:W-:Y:S01]  /*3e2c0*/  IMAD.WIDE R142, R252, 0x4, R136 ;  /* 0x00000004fc8e7825 */ /* 0x000fe200078e0288 */
[----:B------:R-:W-:Y:S01]  /*3e2d0*/  STL.64 [R1+0x1e00], R152 ;  /* 0x001e009801007387 */ /* 0x000fe20000100a00 */
[----:B------:R-:W-:Y:S01]  /*3e2e0*/  ISETP.GE.U32.AND P2, PT, R6, 0x7ffffe9b, PT ;  /* 0x7ffffe9b0600780c */ /* 0x000fe20003f46070 */
[----:B------:R-:W3:Y:S02]  /*3e2f0*/  LDC R149, c[0x0][0x3a0] ;  /* 0x0000e800ff957b82 */ /* 0x000ee40000000800 */
[----:B------:R1:W-:Y:S04]  /*3e300*/  STL.64 [R1+0x1e30], R140 ;  /* 0x001e308c01007387 */ /* 0x0003e80000100a00 */
[----:B------:R1:W-:Y:S01]  /*3e310*/  STL.64 [R1+0x1e68], R138 ;  /* 0x001e688a01007387 */ /* 0x0003e20000100a00 */
[----:B------:R-:W-:Y:S01]  /*3e320*/  ISETP.GE.U32.AND P0, PT, R154, 0x7ffffe97, PT ;  /* 0x7ffffe979a00780c */ /* 0x000fe20003f06070 */
[----:B----4-:R-:W-:Y:S01]  /*3e330*/  VIADD R7, R147, 0xffffff0e ;  /* 0xffffff0e93077836 */ /* 0x010fe20000000000 */
[----:B------:R-:W4:Y:S01]  /*3e340*/  LDC R137, c[0x0][0x3a0] ;  /* 0x0000e800ff897b82 */ /* 0x000f220000000800 */
[----:B------:R1:W-:Y:S04]  /*3e350*/  STL.64 [R1+0x1eb0], R142 ;  /* 0x001eb08e01007387 */ /* 0x0003e80000100a00 */
[----:B------:R-:W4:Y:S03]  /*3e360*/  LDL.LU.64 R248, [R1+0x28] ;  /* 0x0000280001f87983 */ /* 0x000f260000300a00 */
[----:B------:R-:W4:Y:S01]  /*3e370*/  LDC R136, c[0x0][0x3a0] ;  /* 0x0000e800ff887b82 */ /* 0x000f220000000800 */
[----:B------:R-:W4:Y:S01]  /*3e380*/  LDL.LU.64 R246, [R1+0x8] ;  /* 0x0000080001f67983 */ /* 0x000f220000300a00 */
[----:B------:R-:W-:-:S05]  /*3e390*/  VIADD R6, R2, 0x100000 ;  /* 0x0010000002067836 */ /* 0x000fca0000000000 */
[----:B------:R-:W-:Y:S04]  /*3e3a0*/  LDGSTS.E [R6+-0x71f00], desc[UR6][R152.64], !P1 ;  /* 0x8e10000098067fae */ /* 0x000fe8000c9a1006 */
[----:B------:R2:W-:Y:S01]  /*3e3b0*/  LDGSTS.E [R4+-0x71b00], desc[UR6][R140.64], !P2 ;  /* 0x8e5000008c047fae */ /* 0x0005e2000d1a1006 */
[----:B------:R-:W-:Y:S01]  /*3e3c0*/  ISETP.GE.U32.AND P2, PT, R7, 0x7ffffe8f, PT ;  /* 0x7ffffe8f0700780c */ /* 0x000fe20003f46070 */
[----:B-1----:R-:W-:Y:S02]  /*3e3d0*/  VIADD R7, R148, 0xffffff0a ;  /* 0xffffff0a94077836 */ /* 0x002fe40000000000 */
[----:B------:R1:W-:Y:S01]  /*3e3e0*/  LDGSTS.E [R6+-0x71700], desc[UR6][R138.64], !P0 ;  /* 0x8e9000008a067fae */ /* 0x0003e2000c1a1006 */
[----:B--2---:R-:W2:Y:S02]  /*3e3f0*/  LDC R140, c[0x0][0x3a0] ;  /* 0x0000e800ff8c7b82 */ /* 0x004ea40000000800 */
[----:B------:R-:W-:Y:S01]  /*3e400*/  ISETP.GE.U32.AND P0, PT, R7, 0x7ffffe8b, PT ;  /* 0x7ffffe8b0700780c */ /* 0x000fe20003f06070 */
[----:B------:R-:W-:Y:S01]  /*3e410*/  VIADD R7, R151, 0xffffff02 ;  /* 0xffffff0297077836 */ /* 0x000fe20000000000 */
[----:B------:R-:W-:Y:S01]  /*3e420*/  IADD3 R146, PT, PT, R155, -0xfa, RZ ;  /* 0xffffff069b927810 */ /* 0x000fe20007ffe0ff */
[----:B------:R3:W-:Y:S01]  /*3e430*/  LDGSTS.E [R4+-0x71300], desc[UR6][R142.64], !P3 ;  /* 0x8ed000008e047fae */ /* 0x0007e2000d9a1006 */
[----:B------:R-:W-:-:S02]  /*3e440*/  IMAD.WIDE R144, R252, 0x4, R134 ;  /* 0x00000004fc907825 */ /* 0x000fc400078e0286 */
[----:B------:R-:W-:Y:S01]  /*3e450*/  ISETP.GE.U32.AND P1, PT, R146, 0x7ffffe87, PT ;  /* 0x7ffffe879200780c */ /* 0x000fe20003f26070 */
[----:B-1----:R-:W1:Y:S01]  /*3e460*/  LDC R138, c[0x0][0x3a0] ;  /* 0x0000e800ff8a7b82 */ /* 0x002e620000000800 */
[----:B------:R-:W-:Y:S01]  /*3e470*/  ISETP.GE.U32.AND P3, PT, R7, 0x7ffffe83, PT ;  /* 0x7ffffe830700780c */ /* 0x000fe20003f66070 */
[----:B------:R-:W-:Y:S01]  /*3e480*/  LDGSTS.E [R6+-0x70f00], desc[UR6][R144.64], !P2 ;  /* 0x8f10000090067fae */ /* 0x000fe2000d1a1006 */
[----:B---3--:R-:W-:Y:S01]  /*3e490*/  IADD3 R134, PT, PT, R149, -0xa3, RZ ;  /* 0xffffff5d95867810 */ /* 0x008fe20007ffe0ff */
[----:B------:R-:W-:-:S04]  /*3e4a0*/  IMAD.WIDE R142, R252, 0x4, R132 ;  /* 0x00000004fc8e7825 */ /* 0x000fc800078e0284 */
[----:B------:R-:W3:Y:S01]  /*3e4b0*/  LDC R132, c[0x0][0x3a0] ;  /* 0x0000e800ff847b82 */ /* 0x000ee20000000800 */
[----:B------:R-:W-:Y:S01]  /*3e4c0*/  ISETP.GE.U32.AND P2, PT, R134, 0x7ffffede, PT ;  /* 0x7ffffede8600780c */ /* 0x000fe20003f46070 */
[----:B------:R-:W-:Y:S01]  /*3e4d0*/  IMAD.WIDE R130, R252, 0x4, R130 ;  /* 0x00000004fc827825 */ /* 0x000fe200078e0282 */
[----:B------:R-:W-:Y:S03]  /*3e4e0*/  LDGSTS.E [R4+-0x70b00], desc[UR6][R142.64], !P0 ;  /* 0x8f5000008e047fae */ /* 0x000fe6000c1a1006 */
[----:B--2---:R-:W-:Y:S01]  /*3e4f0*/  VIADD R7, R140, 0xffffff7d ;  /* 0xffffff7d8c077836 */ /* 0x004fe20000000000 */
[----:B------:R2:W-:Y:S01]  /*3e500*/  LDGSTS.E [R6+-0x70700], desc[UR6][R130.64], !P1 ;  /* 0x8f90000082067fae */ /* 0x0005e2000c9a1006 */
[----:B------:R-:W3:Y:S01]  /*3e510*/  LDC R133, c[0x0][0x3a0] ;  /* 0x0000e800ff857b82 */ /* 0x000ee20000000800 */
[----:B------:R-:W-:Y:S02]  /*3e520*/  IMAD.WIDE R134, R252, 0x4, R128 ;  /* 0x00000004fc867825 */ /* 0x000fe400078e0280 */
[----:B------:R-:W-:-:S02]  /*3e530*/  ISETP.GE.U32.AND P0, PT, R7, 0x7ffffefe, PT ;  /* 0x7ffffefe0700780c */ /* 0x000fc40003f06070 */
[----:B----4-:R-:W-:Y:S01]  /*3e540*/  IADD3 R7, PT, PT, R137, -0x87, RZ ;  /* 0xffffff7989077810 */ /* 0x010fe20007ffe0ff */
[----:B------:R4:W-:Y:S02]  /*3e550*/  LDGSTS.E [R4+-0x70300], desc[UR6][R134.64], !P3 ;  /* 0x8fd0000086047fae */ /* 0x0009e4000d9a1006 */
[----:B------:R-:W3:Y:S01]  /*3e560*/  LDC R129, c[0x0][0x3a0] ;  /* 0x0000e800ff817b82 */ /* 0x000ee20000000800 */
[----:B------:R-:W-:Y:S01]  /*3e570*/  ISETP.GE.U32.AND P3, PT, R7, 0x7ffffefa, PT ;  /* 0x7ffffefa0700780c */ /* 0x000fe20003f66070 */
[----:B------:R-:W-:Y:S01]  /*3e580*/  STL.64 [R1+0x1ec8], R144 ;  /* 0x001ec89001007387 */ /* 0x000fe20000100a00 */
[----:B--2---:R-:W-:-:S03]  /*3e590*/  VIADD R6, R3, 0x100000 ;  /* 0x0010000003067836 */ /* 0x004fc60000000000 */
[----:B------:R-:W-:Y:S02]  /*3e5a0*/  STL.64 [R1+0x1ee8], R142 ;  /* 0x001ee88e01007387 */ /* 0x000fe40000100a00 */
[----:B------:R-:W2:Y:S02]  /*3e5b0*/  LDC R128, c[0x0][0x3a0] ;  /* 0x0000e800ff807b82 */ /* 0x000ea40000000800 */
[----:B------:R2:W-:Y:S01]  /*3e5c0*/  STL.64 [R1+0x1f30], R130 ;  /* 0x001f308201007387 */ /* 0x0005e20000100a00 */
[----:B----4-:R-:W-:-:S03]  /*3e5d0*/  VIADD R4, R136, 0xffffff75 ;  /* 0xffffff7588047836 */ /* 0x010fc60000000000 */
[----:B------:R4:W-:Y:S02]  /*3e5e0*/  STL.64 [R1+0x1f50], R134 ;  /* 0x001f508601007387 */ /* 0x0009e40000100a00 */
[----:B------:R-:W-:Y:S01]  /*3e5f0*/  ISETP.GE.U32.AND P1, PT, R4, 0x7ffffef6, PT ;  /* 0x7ffffef60400780c */ /* 0x000fe20003f26070 */
[----:B------:R-:W-:Y:S01]  /*3e600*/  VIADD R4, R3, 0x100000 ;  /* 0x0010000003047836 */ /* 0x000fe20000000000 */
[----:B-1----:R-:W-:Y:S01]  /*3e610*/  IADD3 R7, PT, PT, R138, -0x8f, RZ ;  /* 0xffffff718a077810 */ /* 0x002fe20007ffe0ff */
[C---:B------:R-:W-:Y:S02]  /*3e620*/  IMAD.WIDE R136, R252.reuse, 0x4, R126 ;  /* 0x00000004fc887825 */ /* 0x040fe400078e027e */
[----:B------:R-:W1:Y:S02]  /*3e630*/  LDC R126, c[0x0][0x3a0] ;  /* 0x0000e800ff7e7b82 */ /* 0x000e640000000800 */
[----:B------:R-:W-:-:S04]  /*3e640*/  IMAD.WIDE R122, R252, 0x4, R122 ;  /* 0x00000004fc7a7825 */ /* 0x000fc800078e027a */
[C---:B------:R-:W-:Y:S02]  /*3e650*/  IMAD.WIDE R120, R252.reuse, 0x4, R120 ;  /* 0x00000004fc787825 */ /* 0x040fe400078e0278 */
[----:B------:R-:W1:Y:S02]  /*3e660*/  LDC R127, c[0x0][0x3a0] ;  /* 0x0000e800ff7f7b82 */ /* 0x000e640000000800 */
        /* <DEDUP_REMOVED lines=17> */
[----:B--2---:R-:W-:-:S04]  /*3e780*/  IMAD.WIDE R130, R252, 0x4, R248 ;  /* 0x00000004fc827825 */ /* 0x004fc800078e02f8 */
[----:B----4-:R-:W-:Y:S01]  /*3e790*/  IMAD.WIDE R134, R252, 0x4, R246 ;  /* 0x00000004fc867825 */ /* 0x010fe200078e02f6 */
[----:B------:R2:W-:Y:S01]  /*3e7a0*/  LDGSTS.E [R6+-0x77e00], desc[UR6][R130.64], !P0 ;  /* 0x8820000082067fae */ /* 0x0005e2000c1a1006 */
[----:B------:R-:W-:-:S03]  /*3e7b0*/  ISETP.GE.U32.AND P0, PT, R7, 0x7ffffef2, PT ;  /* 0x7ffffef20700780c */ /* 0x000fc60003f06070 */
[----:B------:R4:W-:Y:S01]  /*3e7c0*/  STL.64 [R1+0x11d8], R130 ;  /* 0x0011d88201007387 */ /* 0x0009e20000100a00 */
[----:B---3--:R-:W-:-:S03]  /*3e7d0*/  VIADD R7, R133, 0xffffff69 ;  /* 0xffffff6985077836 */ /* 0x008fc60000000000 */
[----:B------:R3:W-:Y:S01]  /*3e7e0*/  LDGSTS.E [R4+-0x77a00], desc[UR6][R134.64], !P3 ;  /* 0x8860000086047fae */ /* 0x0007e2000d9a1006 */
[----:B--2---:R-:W-:Y:S01]  /*3e7f0*/  VIADD R6, R132, 0xffffff6d ;  /* 0xffffff6d84067836 */ /* 0x004fe20000000000 */
[----:B----4-:R-:W2:Y:S04]  /*3e800*/  LDC R130, c[0x0][0x3a0] ;  /* 0x0000e800ff827b82 */ /* 0x010ea80000000800 */
[----:B------:R-:W-:Y:S02]  /*3e810*/  ISETP.GE.U32.AND P3, PT, R6, 0x7ffffeee, PT ;  /* 0x7ffffeee0600780c */ /* 0x000fe40003f66070 */
[----:B------:R-:W-:Y:S01]  /*3e820*/  IADD3 R6, PT, PT, R3, 0x100000, RZ ;  /* 0x0010000003067810 */ /* 0x000fe20007ffe0ff */
[----:B------:R3:W-:Y:S04]  /*3e830*/  STL.64 [R1+0x12d8], R134 ;  /* 0x0012d88601007387 */ /* 0x0007e80000100a00 */
[----:B------:R4:W-:Y:S01]  /*3e840*/  LDGSTS.E [R6+-0x77600], desc[UR6][R136.64], !P1 ;  /* 0x88a0000088067fae */ /* 0x0009e2000c9a1006 */
[----:B------:R-:W-:Y:S01]  /*3e850*/  ISETP.GE.U32.AND P1, PT, R7, 0x7ffffeea, PT ;  /* 0x7ffffeea0700780c */ /* 0x000fe20003f26070 */
[----:B---3--:R-:W-:-:S02]  /*3e860*/  IMAD.WIDE R134, R252, 0x4, R124 ;  /* 0x00000004fc867825 */ /* 0x008fc400078e027c */
[----:B------:R-:W3:Y:S02]  /*3e870*/  LDC R125, c[0x0][0x3a0] ;  /* 0x0000e800ff7d7b82 */ /* 0x000ee40000000800 */
[----:B----4-:R-:W-:Y:S01]  /*3e880*/  VIADD R6, R129, 0xffffff65 ;  /* 0xffffff6581067836 */ /* 0x010fe20000000000 */
[----:B------:R-:W-:Y:S01]  /*3e890*/  LDGSTS.E [R4+-0x77200], desc[UR6][R134.64], !P0 ;  /* 0x88e0000086047fae */ /* 0x000fe2000c1a1006 */
[----:B------:R-:W-:-:S03]  /*3e8a0*/  VIADD R7, R3, 0x100000 ;  /* 0x0010000003077836 */ /* 0x000fc60000000000 */
[----:B------:R-:W-:Y:S01]  /*3e8b0*/  ISETP.GE.U32.AND P0, PT, R6, 0x7ffffee6, PT ;  /* 0x7ffffee60600780c */ /* 0x000fe20003f06070 */
[----:B------:R-:W-:Y:S01]  /*3e8c0*/  VIADD R6, R3, 0x100000 ;  /* 0x0010000003067836 */ /* 0x000fe20000000000 */
[----:B------:R-:W-:Y:S01]  /*3e8d0*/  IADD3 R124, PT, PT, R128, -0x9f, RZ ;  /* 0xffffff61807c7810 */ /* 0x000fe20007ffe0ff */
[----:B------:R2:W-:Y:S04]  /*3e8e0*/  LDGSTS.E [R7+-0x76e00], desc[UR6][R122.64], !P3 ;  /* 0x892000007a077fae */ /* 0x0005e8000d9a1006 */
[----:B------:R1:W-:Y:S01]  /*3e8f0*/  LDGSTS.E [R6+-0x76a00], desc[UR6][R120.64], !P1 ;  /* 0x8960000078067fae */ /* 0x0003e2000c9a1006 */
[----:B------:R-:W-:-:S03]  /*3e900*/  ISETP.GE.U32.AND P1, PT, R124, 0x7ffffee2, PT ;  /* 0x7ffffee27c00780c */ /* 0x000fc60003f26070 */
[----:B------:R-:W-:Y:S01]  /*3e910*/  STL.64 [R1+0x1450], R136 ;  /* 0x0014508801007387 */ /* 0x000fe20000100a00 */
[----:B--2---:R-:W-:-:S03]  /*3e920*/  IADD3 R7, PT, PT, R130, -0xa7, RZ ;  /* 0xffffff5982077810 */ /* 0x004fc60007ffe0ff */
[----:B------:R-:W-:Y:S01]  /*3e930*/  STL.64 [R1+0x14e8], R134 ;  /* 0x0014e88601007387 */ /* 0x000fe20000100a00 */
[----:B-1----:R-:W-:-:S03]  /*3e940*/  VIADD R6, R126, 0xffffff55 ;  /* 0xffffff557e067836 */ /* 0x002fc60000000000 */
[----:B------:R-:W-:Y:S01]  /*3e950*/  STL.64 [R1+0x1530], R122 ;  /* 0x0015307a01007387 */ /* 0x000fe20000100a00 */
[----:B------:R-:W-:-:S03]  /*3e960*/  ISETP.GE.U32.AND P3, PT, R7, 0x7ffffeda, PT ;  /* 0x7ffffeda0700780c */ /* 0x000fc60003f66070 */
[----:B------:R1:W-:Y:S04]  /*3e970*/  STL.64 [R1+0x1578], R120 ;  /* 0x0015787801007387 */ /* 0x0003e80000100a00 */
[----:B------:R2:W-:Y:S01]  /*3e980*/  LDGSTS.E [R4+-0x76600], desc[UR6][R118.64], !P0 ;  /* 0x89a0000076047fae */ /* 0x0005e2000c1a1006 */
[----:B------:R-:W-:Y:S01]  /*3e990*/  ISETP.GE.U32.AND P0, PT, R6, 0x7ffffed6, PT ;  /* 0x7ffffed60600780c */ /* 0x000fe20003f06070 */
[----:B---3--:R-:W-:Y:S02]  /*3e9a0*/  VIADD R6, R125, 0xffffff4d ;  /* 0xffffff4d7d067836 */ /* 0x008fe40000000000 */
[----:B------:R2:W-:Y:S01]  /*3e9b0*/  STL.64 [R1+0x15a0], R118 ;  /* 0x0015a07601007387 */ /* 0x0005e20000100a00 */
[----:B------:R-:W-:Y:S01]  /*3e9c0*/  IADD3 R7, PT, PT, R3, 0x100000, RZ ;  /* 0x0010000003077810 */ /* 0x000fe20007ffe0ff */
[----:B-1----:R-:W1:Y:S02]  /*3e9d0*/  LDC R120, c[0x0][0x3a0] ;  /* 0x0000e800ff787b82 */ /* 0x002e640000000800 */
[----:B------:R-:W-:Y:S01]  /*3e9e0*/  LDGSTS.E [R4+-0x76200], desc[UR6][R116.64], !P1 ;  /* 0x89e0000074047fae */ /* 0x000fe2000c9a1006 */
[----:B------:R-:W-:-:S05]  /*3e9f0*/  ISETP.GE.U32.AND P1, PT, R6, 0x7ffffece, PT ;  /* 0x7ffffece0600780c */ /* 0x000fca0003f26070 */
[----:B--2---:R-:W2:Y:S01]  /*3ea00*/  LDC R119, c[0x0][0x3a0] ;  /* 0x0000e800ff777b82 */ /* 0x004ea20000000800 */
[----:B------:R-:W-:-:S07]  /*3ea10*/  VIADD R6, R3, 0x100000 ;  /* 0x0010000003067836 */ /* 0x000fce0000000000 */
[----:B------:R-:W3:Y:S01]  /*3ea20*/  LDC R118, c[0x0][0x3a0] ;  /* 0x0000e800ff767b82 */ /* 0x000ee20000000800 */
[----:B------:R-:W-:Y:S04]  /*3ea30*/  STL.64 [R1+0x1608], R116 ;  /* 0x0016087401007387 */ /* 0x000fe80000100a00 */
[----:B------:R4:W-:Y:S04]  /*3ea40*/  LDGSTS.E [R7+-0x75e00], desc[UR6][R114.64], !P2 ;  /* 0x8a20000072077fae */ /* 0x0009e8000d1a1006 */
[----:B------:R4:W-:Y:S04]  /*3ea50*/  STL.64 [R1+0x1640], R114 ;  /* 0x0016407201007387 */ /* 0x0009e80000100a00 */
[----:B------:R1:W-:Y:S01]  /*3ea60*/  STL.64 [R1+0x1680], R112 ;  /* 0x0016807001007387 */ /* 0x0003e20000100a00 */
[----:B----4-:R-:W-:-:S03]  /*3ea70*/  VIADD R7, R127, 0xffffff51 ;  /* 0xffffff517f077836 */ /* 0x010fc60000000000 */
[----:B------:R1:W-:Y:S01]  /*3ea80*/  LDGSTS.E [R6+-0x75a00], desc[UR6][R112.64], !P3 ;  /* 0x8a60000070067fae */ /* 0x0003e2000d9a1006 */
[----:B------:R-:W4:Y:S01]  /*3ea90*/  LDC R115, c[0x0][0x3a0] ;  /* 0x0000e800ff737b82 */ /* 0x000f220000000800 */
[----:B------:R-:W-:Y:S02]  /*3eaa0*/  ISETP.GE.U32.AND P2, PT, R7, 0x7ffffed2, PT ;  /* 0x7ffffed20700780c */ /* 0x000fe40003f46070 */
[----:B------:R2:W-:Y:S05]  /*3eab0*/  STL.64 [R1+0x16d0], R110 ;  /* 0x0016d06e01007387 */ /* 0x0005ea0000100a00 */
[----:B------:R-:W4:Y:S01]  /*3eac0*/  LDC R114, c[0x0][0x3a0] ;  /* 0x0000e800ff727b82 */ /* 0x000f220000000800 */
[----:B------:R2:W-:Y:S07]  /*3ead0*/  LDGSTS.E [R4+-0x75600], desc[UR6][R110.64], !P0 ;  /* 0x8aa000006e047fae */ /* 0x0005ee000c1a1006 */
[----:B-1----:R-:W1:Y:S08]  /*3eae0*/  LDC R112, c[0x0][0x3a0] ;  /* 0x0000e800ff707b82 */ /* 0x002e700000000800 */
[----:B------:R-:W4:Y:S01]  /*3eaf0*/  LDC R113, c[0x0][0x3a0] ;  /* 0x0000e800ff717b82 */ /* 0x000f220000000800 */
[----:B--2---:R-:W-:Y:S01]  /*3eb00*/  VIADD R110, R119, 0xffffff45 ;  /* 0xffffff45776e7836 */ /* 0x004fe20000000000 */
[----:B---3--:R-:W-:Y:S01]  /*3eb10*/  IADD3 R111, PT, PT, R118, -0xc3, RZ ;  /* 0xffffff3d766f7810 */ /* 0x008fe20007ffe0ff */
[----:B------:R-:W-:Y:S01]  /*3eb20*/  VIADD R7, R120, 0xffffff49 ;  /* 0xffffff4978077836 */ /* 0x000fe20000000000 */
[----:B------:R2:W-:Y:S02]  /*3eb30*/  LDGSTS.E [R6+-0x75200], desc[UR6][R108.64], !P2 ;  /* 0x8ae000006c067fae */ /* 0x0005e4000d1a1006 */
[----:B------:R-:W-:-:S02]  /*3eb40*/  ISETP.GE.U32.AND P0, PT, R110, 0x7ffffec6, PT ;  /* 0x7ffffec66e00780c */ /* 0x000fc40003f06070 */
[----:B------:R2:W-:Y:S01]  /*3eb50*/  STL.64 [R1+0x1710], R108 ;  /* 0x0017106c01007387 */ /* 0x0005e20000100a00 */
[----:B------:R-:W-:Y:S01]  /*3eb60*/  ISETP.GE.U32.AND P2, PT, R111, 0x7ffffebe, PT ;  /* 0x7ffffebe6f00780c */ /* 0x000fe20003f46070 */
[C---:B------:R-:W-:Y:S01]  /*3eb70*/  IMAD.WIDE R110, R252.reuse, 0x4, R104 ;  /* 0x00000004fc6e7825 */ /* 0x040fe200078e0268 */
[----:B------:R-:W-:Y:S01]  /*3eb80*/  ISETP.GE.U32.AND P3, PT, R7, 0x7ffffeca, PT ;  /* 0x7ffffeca0700780c */ /* 0x000fe20003f66070 */
[----:B------:R3:W-:Y:S01]  /*3eb90*/  STL.64 [R1+0x1770], R106 ;  /* 0x0017706a01007387 */ /* 0x0007e20000100a00 */
[----:B------:R-:W3:Y:S03]  /*3eba0*/  LDC R104, c[0x0][0x3a0] ;  /* 0x0000e800ff687b82 */ /* 0x000ee60000000800 */
[----:B------:R3:W-:Y:S01]  /*3ebb0*/  LDGSTS.E [R4+-0x74e00], desc[UR6][R106.64], !P1 ;  /* 0x8b2000006a047fae */ /* 0x0007e2000c9a1006 */
[----:B--2---:R-:W-:Y:S01]  /*3ebc0*/  IMAD.WIDE R108, R252, 0x4, R102 ;  /* 0x00000004fc6c7825 */ /* 0x004fe200078e0266 */
[----:B-1----:R-:W-:-:S03]  /*3ebd0*/  IADD3 R102, PT, PT, R112, -0xbf, RZ ;  /* 0xffffff4170667810 */ /* 0x002fc60007ffe0ff */
[----:B------:R-:W1:Y:S01]  /*3ebe0*/  LDC R105, c[0x0][0x3a0] ;  /* 0x0000e800ff697b82 */ /* 0x000e620000000800 */
[----:B----4-:R-:W-:-:S07]  /*3ebf0*/  VIADD R7, R113, 0xffffff39 ;  /* 0xffffff3971077836 */ /* 0x010fce0000000000 */
[----:B---3--:R-:W2:Y:S01]  /*3ec00*/  LDC R107, c[0x0][0x3a0] ;  /* 0x0000e800ff6b7b82 */ /* 0x008ea20000000800 */
[----:B------:R-:W-:Y:S01]  /*3ec10*/  ISETP.GE.U32.AND P1, PT, R102, 0x7ffffec2, PT ;  /* 0x7ffffec26600780c */ /* 0x000fe20003f26070 */
[----:B------:R-:W-:Y:S01]  /*3ec20*/  LDGSTS.E [R6+-0x74a00], desc[UR6][R110.64], !P3 ;  /* 0x8b6000006e067fae */ /* 0x000fe2000d9a1006 */
[----:B------:R-:W-:Y:S01]  /*3ec30*/  ISETP.GE.U32.AND P3, PT, R7, 0x7ffffeba, PT ;  /* 0x7ffffeba0700780c */ /* 0x000fe20003f66070 */
[----:B------:R-:W-:Y:S02]  /*3ec40*/  VIADD R7, R3, 0x100000 ;  /* 0x0010000003077836 */ /* 0x000fe40000000000 */
[----:B------:R-:W-:Y:S01]  /*3ec50*/  LDGSTS.E [R4+-0x74600], desc[UR6][R108.64], !P0 ;  /* 0x8ba000006c047fae */ /* 0x000fe2000c1a1006 */
[----:B------:R-:W-:Y:S01]  /*3ec60*/  IADD3 R102, PT, PT, R115, -0xcb, RZ ;  /* 0xffffff3573667810 */ /* 0x000fe20007ffe0ff */
[----:B------:R-:W3:Y:S06]  /*3ec70*/  LDC R106, c[0x0][0x3a0] ;  /* 0x0000e800ff6a7b82 */ /* 0x000eec0000000800 */
[----:B------:R2:W-:Y:S04]  /*3ec80*/  LDGSTS.E [R7+-0x74200], desc[UR6][R100.64], !P1 ;  /* 0x8be0000064077fae */ /* 0x0005e8000c9a1006 */
[----:B------:R4:W-:Y:S01]  /*3ec90*/  LDGSTS.E [R6+-0x73e00], desc[UR6][R98.64], !P2 ;  /* 0x8c20000062067fae */ /* 0x0009e2000d1a1006 */
[----:B------:R-:W-:-:S03]  /*3eca0*/  ISETP.GE.U32.AND P0, PT, R102, 0x7ffffeb6, PT ;  /* 0x7ffffeb66600780c */ /* 0x000fc60003f06070 */
[----:B------:R1:W-:Y:S01]  /*3ecb0*/  LDGSTS.E [R4+-0x73a00], desc[UR6][R96.64], !P3 ;  /* 0x8c60000060047fae */ /* 0x0003e2000d9a1006 */
[----:B--2---:R-:W-:Y:S01]  /*3ecc0*/  VIADD R7, R107, 0xffffff2d ;  /* 0xffffff2d6b077836 */ /* 0x004fe20000000000 */
[----:B----4-:R-:W-:Y:S02]  /*3ecd0*/  IADD3 R6, PT, PT, R104, -0xcf, RZ ;  /* 0xffffff3168067810 */ /* 0x010fe40007ffe0ff */
[----:B------:R-:W-:Y:S02]  /*3ece0*/  STL.64 [R1+0x17c0], R110 ;  /* 0x0017c06e01007387 */ /* 0x000fe40000100a00 */
[----:B------:R-:W-:Y:S02]  /*3ecf0*/  ISETP.GE.U32.AND P2, PT, R7, 0x7ffffeae, PT ;  /* 0x7ffffeae0700780c */ /* 0x000fe40003f46070 */
[----:B------:R-:W-:Y:S01]  /*3ed00*/  ISETP.GE.U32.AND P3, PT, R6, 0x7ffffeb2, PT ;  /* 0x7ffffeb20600780c */ /* 0x000fe20003f66070 */
[----:B------:R2:W-:Y:S04]  /*3ed10*/  STL.64 [R1+0x1810], R108 ;  /* 0x0018106c01007387 */ /* 0x0005e80000100a00 */
[----:B------:R-:W-:Y:S01]  /*3ed20*/  STL.64 [R1+0x1890], R100 ;  /* 0x0018906401007387 */ /* 0x000fe20000100a00 */
[----:B------:R-:W-:-:S03]  /*3ed30*/  IADD3 R6, PT, PT, R3, 0x100000, RZ ;  /* 0x0010000003067810 */ /* 0x000fc60007ffe0ff */
[----:B------:R4:W-:Y:S04]  /*3ed40*/  STL.64 [R1+0x1928], R98 ;  /* 0x0019286201007387 */ /* 0x0009e80000100a00 */
[----:B------:R1:W-:Y:S01]  /*3ed50*/  STL.64 [R1+0x1a38], R96 ;  /* 0x001a386001007387 */ /* 0x0003e20000100a00 */
[----:B--2---:R-:W2:Y:S01]  /*3ed60*/  LDC R108, c[0x0][0x3a0] ;  /* 0x0000e800ff6c7b82 */ /* 0x004ea20000000800 */
[----:B---3--:R-:W-:-:S07]  /*3ed70*/  VIADD R7, R106, 0xffffff29 ;  /* 0xffffff296a077836 */ /* 0x008fce0000000000 */
[----:B----4-:R-:W3:Y:S01]  /*3ed80*/  LDC R98, c[0x0][0x3a0] ;  /* 0x0000e800ff627b82 */ /* 0x010ee20000000800 */
[----:B-1----:R-:W-:-:S05]  /*3ed90*/  IMAD.WIDE R96, R252, 0x4, R94 ;  /* 0x00000004fc607825 */ /* 0x002fca00078e025e */
[----:B------:R1:W-:Y:S02]  /*3eda0*/  STL.64 [R1+0x1b20], R96 ;  /* 0x001b206001007387 */ /* 0x0003e40000100a00 */
[----:B------:R-:W4:Y:S02]  /*3edb0*/  LDC R95, c[0x0][0x3a0] ;  /* 0x0000e800ff5f7b82 */ /* 0x000f240000000800 */
[----:B------:R1:W-:Y:S04]  /*3edc0*/  LDGSTS.E [R4+-0x73600], desc[UR6][R96.64], !P0 ;  /* 0x8ca0000060047fae */ /* 0x0003e8000c1a1006 */
[----:B------:R1:W-:Y:S04]  /*3edd0*/  STL.64 [R1+0x1b90], R92 ;  /* 0x001b905c01007387 */ /* 0x0003e80000100a00 */
[----:B------:R1:W-:Y:S04]  /*3ede0*/  LDGSTS.E [R6+-0x73200], desc[UR6][R92.64], !P3 ;  /* 0x8ce000005c067fae */ /* 0x0003e8000d9a1006 */
[----:B------:R2:W-:Y:S01]  /*3edf0*/  STL.64 [R1+0x1bc0], R90 ;  /* 0x001bc05a01007387 */ /* 0x0005e20000100a00 */
[----:B-1----:R-:W1:Y:S03]  /*3ee00*/  LDC R96, c[0x0][0x3a0] ;  /* 0x0000e800ff607b82 */ /* 0x002e660000000800 */
[----:B------:R2:W-:Y:S01]  /*3ee10*/  LDGSTS.E [R4+-0x72e00], desc[UR6][R90.64], !P2 ;  /* 0x8d2000005a047fae */ /* 0x0005e2000d1a1006 */
[----:B------:R-:W-:Y:S01]  /*3ee20*/  IMAD.WIDE R92, R252, 0x4, R88 ;  /* 0x00000004fc5c7825 */ /* 0x000fe200078e0258 */
[----:B------:R-:W-:-:S03]  /*3ee30*/  ISETP.GE.U32.AND P0, PT, R7, 0x7ffffeaa, PT ;  /* 0x7ffffeaa0700780c */ /* 0x000fc60003f06070 */
[----:B------:R-:W1:Y:S01]  /*3ee40*/  LDC R97, c[0x0][0x3a0] ;  /* 0x0000e800ff617b82 */ /* 0x000e620000000800 */
[----:B--2---:R-:W-:Y:S01]  /*3ee50*/  IMAD.WIDE R90, R252, 0x4, R86 ;  /* 0x00000004fc5a7825 */ /* 0x004fe200078e0256 */
[----:B------:R-:W-:Y:S06]  /*3ee60*/  STL.64 [R1+0x1c20], R92 ;  /* 0x001c205c01007387 */ /* 0x000fec0000100a00 */
[----:B------:R-:W2:Y:S01]  /*3ee70*/  LDC R88, c[0x0][0x3a0] ;  /* 0x0000e800ff587b82 */ /* 0x000ea20000000800 */
[----:B------:R1:W-:Y:S04]  /*3ee80*/  STL.64 [R1+0x1c70], R90 ;  /* 0x001c705a01007387 */ /* 0x0003e80000100a00 */
[----:B------:R-:W-:Y:S01]  /*3ee90*/  STL.64 [R1+0x1cb0], R84 ;  /* 0x001cb05401007387 */ /* 0x000fe20000100a00 */
[----:B------:R-:W-:-:S02]  /*3eea0*/  VIADD R103, R114, 0xffffff25 ;  /* 0xffffff2572677836 */ /* 0x000fc40000000000 */
[----:B------:R-:W2:Y:S01]  /*3eeb0*/  LDC R89, c[0x0][0x3a0] ;  /* 0x0000e800ff597b82 */ /* 0x000ea20000000800 */
[----:B------:R1:W-:Y:S04]  /*3eec0*/  STL.64 [R1+0x1cf8], R82 ;  /* 0x001cf85201007387 */ /* 0x0003e80000100a00 */
[----:B------:R1:W-:Y:S04]  /*3eed0*/  STL.64 [R1+0x1d38], R80 ;  /* 0x001d385001007387 */ /* 0x0003e80000100a00 */
[----:B------:R1:W-:Y:S04]  /*3eee0*/  STL.64 [R1+0x1d68], R78 ;  /* 0x001d684e01007387 */ /* 0x0003e80000100a00 */
[----:B------:R1:W-:Y:S04]  /*3eef0*/  STL.64 [R1+0x1db0], R76 ;  /* 0x001db04c01007387 */ /* 0x0003e80000100a00 */
[----:B------:R-:W2:Y:S04]  /*3ef00*/  LDL.LU.64 R248, [R1+0x20] ;  /* 0x0000200001f87983 */ /* 0x000ea80000300a00 */
[----:B------:R-:W2:Y:S01]  /*3ef10*/  LDL.LU.64 R246, [R1] ;  /* 0x0000000001f67983 */ /* 0x000ea20000300a00 */
[----:B------:R-:W-:Y:S01]  /*3ef20*/  ISETP.GE.U32.AND P1, PT, R103, 0x7ffffea6, PT ;  /* 0x7ffffea66700780c */ /* 0x000fe20003f26070 */
[----:B----4-:R-:W-:-:S02]  /*3ef30*/  VIADD R86, R95, 0xffffff21 ;  /* 0xffffff215f567836 */ /* 0x010fc40000000000 */
[----:B------:R-:W-:Y:S01]  /*3ef40*/  VIADD R7, R108, 0xffffff1d ;  /* 0xffffff1d6c077836 */ /* 0x000fe20000000000 */
[----:B------:R-:W-:Y:S02]  /*3ef50*/  LDGSTS.E [R6+-0x72a00], desc[UR6][R92.64], !P0 ;  /* 0x8d6000005c067fae */ /* 0x000fe4000c1a1006 */
[----:B------:R-:W-:Y:S02]  /*3ef60*/  ISETP.GE.U32.AND P0, PT, R86, 0x7ffffea2, PT ;  /* 0x7ffffea25600780c */ /* 0x000fe40003f06070 */
[----:B------:R-:W-:Y:S02]  /*3ef70*/  ISETP.GE.U32.AND P2, PT, R7, 0x7ffffe9e, PT ;  /* 0x7ffffe9e0700780c */ /* 0x000fe40003f46070 */
[----:B---3--:R-:W-:-:S03]  /*3ef80*/  IADD3 R7, PT, PT, R98, -0xe7, RZ ;  /* 0xffffff1962077810 */ /* 0x008fc60007ffe0ff */
[----:B------:R3:W-:Y:S01]  /*3ef90*/  LDGSTS.E [R4+-0x72600], desc[UR6][R90.64], !P1 ;  /* 0x8da000005a047fae */ /* 0x0007e2000c9a1006 */
[----:B------:R-:W-:Y:S01]  /*3efa0*/  ISETP.GE.U32.AND P1, PT, R7, 0x7ffffe9a, PT ;  /* 0x7ffffe9a0700780c */ /* 0x000fe20003f26070 */
[----:B-1----:R-:W-:Y:S01]  /*3efb0*/  VIADD R87, R96, 0xffffff15 ;  /* 0xffffff1560577836 */ /* 0x002fe20000000000 */
[----:B------:R-:W-:-:S05]  /*3efc0*/  IADD3 R7, PT, PT, R3, 0x100000, RZ ;  /* 0x0010000003077810 */ /* 0x000fca0007ffe0ff */
[----:B------:R2:W-:Y:S01]  /*3efd0*/  LDGSTS.E [R7+-0x72200], desc[UR6][R84.64], !P0 ;  /* 0x8de0000054077fae */ /* 0x0005e2000c1a1006 */
[----:B------:R-:W-:Y:S01]  /*3efe0*/  ISETP.GE.U32.AND P0, PT, R87, 0x7ffffe96, PT ;  /* 0x7ffffe965700780c */ /* 0x000fe20003f06070 */
[----:B---3--:R-:W1:Y:S01]  /*3eff0*/  LDC R91, c[0x0][0x3a0] ;  /* 0x0000e800ff5b7b82 */ /* 0x008e620000000800 */
[----:B------:R-:W-:Y:S01]  /*3f000*/  VIADD R86, R97, 0xffffff11 ;  /* 0xffffff1161567836 */ /* 0x000fe20000000000 */
[----:B------:R3:W-:Y:S04]  /*3f010*/  LDGSTS.E [R6+-0x71e00], desc[UR6][R82.64], !P2 ;  /* 0x8e20000052067fae */ /* 0x0007e8000d1a1006 */
[----:B------:R4:W-:Y:S02]  /*3f020*/  LDGSTS.E [R4+-0x71a00], desc[UR6][R80.64], !P1 ;  /* 0x8e60000050047fae */ /* 0x0009e4000c9a1006 */
[----:B------:R-:W2:Y:S01]  /*3f030*/  LDC R90, c[0x0][0x3a0] ;  /* 0x0000e800ff5a7b82 */ /* 0x000ea20000000800 */
[----:B------:R-:W-:Y:S01]  /*3f040*/  ISETP.GE.U32.AND P2, PT, R86, 0x7ffffe92, PT ;  /* 0x7ffffe925600780c */ /* 0x000fe20003f46070 */
[----:B--2---:R-:W-:-:S02]  /*3f050*/  VIADD R7, R88, 0xffffff0d ;  /* 0xffffff0d58077836 */ /* 0x004fc40000000000 */
[----:B------:R2:W-:Y:S01]  /*3f060*/  LDGSTS.E [R6+-0x71600], desc[UR6][R78.64], !P0 ;  /* 0x8ea000004e067fae */ /* 0x0005e2000c1a1006 */
[----:B------:R-:W-:-:S03]  /*3f070*/  VIADD R94, R105, 0xffffff05 ;  /* 0xffffff05695e7836 */ /* 0x000fc60000000000 */
[----:B---3--:R-:W3:Y:S08]  /*3f080*/  LDC R82, c[0x0][0x3a0] ;  /* 0x0000e800ff527b82 */ /* 0x008ef00000000800 */
[----:B----4-:R-:W4:Y:S01]  /*3f090*/  LDC R81, c[0x0][0x3a0] ;  /* 0x0000e800ff517b82 */ /* 0x010f220000000800 */
[----:B------:R-:W-:Y:S01]  /*3f0a0*/  ISETP.GE.U32.AND P1, PT, R7, 0x7ffffe8e, PT ;  /* 0x7ffffe8e0700780c */ /* 0x000fe20003f26070 */
[----:B------:R-:W-:-:S06]  /*3f0b0*/  VIADD R7, R89, 0xffffff09 ;  /* 0xffffff0959077836 */ /* 0x000fcc0000000000 */
[----:B--2---:R-:W2:Y:S01]  /*3f0c0*/  LDC R79, c[0x0][0x3a0] ;  /* 0x0000e800ff4f7b82 */ /* 0x004ea20000000800 */
[----:B------:R-:W-:Y:S01]  /*3f0d0*/  ISETP.GE.U32.AND P0, PT, R7, 0x7ffffe8a, PT ;  /* 0x7ffffe8a0700780c */ /* 0x000fe20003f06070 */
[----:B------:R1:W-:Y:S01]  /*3f0e0*/  LDGSTS.E [R4+-0x71200], desc[UR6][R76.64], !P2 ;  /* 0x8ee000004c047fae */ /* 0x0003e2000d1a1006 */
[----:B------:R-:W-:-:S05]  /*3f0f0*/  ISETP.GE.U32.AND P3, PT, R94, 0x7ffffe86, PT ;  /* 0x7ffffe865e00780c */ /* 0x000fca0003f66070 */
[----:B------:R-:W2:Y:S01]  /*3f100*/  LDC R80, c[0x0][0x3a0] ;  /* 0x0000e800ff507b82 */ /* 0x000ea20000000800 */
[----:B------:R-:W-:Y:S02]  /*3f110*/  VIADD R7, R3, 0x100000 ;  /* 0x0010000003077836 */ /* 0x000fe40000000000 */
[----:B------:R-:W-:-:S05]  /*3f120*/  IMAD.WIDE R74, R252, 0x4, R74 ;  /* 0x00000004fc4a7825 */ /* 0x000fca00078e024a */
[----:B------:R-:W2:Y:S01]  /*3f130*/  LDC R78, c[0x0][0x3a0] ;  /* 0x0000e800ff4e7b82 */ /* 0x000ea20000000800 */
[----:B-1----:R-:W-:Y:S01]  /*3f140*/  VIADD R76, R91, 0xffffff01 ;  /* 0xffffff015b4c7836 */ /* 0x002fe20000000000 */
[----:B------:R4:W-:Y:S01]  /*3f150*/  LDGSTS.E [R7+-0x70e00], desc[UR6][R74.64], !P1 ;  /* 0x8f2000004a077fae */ /* 0x0009e2000c9a1006 */
[----:B------:R-:W-:-:S03]  /*3f160*/  IMAD.WIDE R72, R252, 0x4, R72 ;  /* 0x00000004fc487825 */ /* 0x000fc600078e0248 */
[----:B------:R-:W-:Y:S01]  /*3f170*/  ISETP.GE.U32.AND P2, PT, R76, 0x7ffffe82, PT ;  /* 0x7ffffe824c00780c */ /* 0x000fe20003f46070 */
[----:B------:R-:W-:Y:S01]  /*3f180*/  IMAD.WIDE R70, R252, 0x4, R70 ;  /* 0x00000004fc467825 */ /* 0x000fe200078e0246 */
[----:B------:R-:W-:Y:S01]  /*3f190*/  IADD3 R77, PT, PT, R90, -0x84, RZ ;  /* 0xffffff7c5a4d7810 */ /* 0x000fe20007ffe0ff */
[----:B------:R-:W-:Y:S02]  /*3f1a0*/  STL.64 [R1+0x1df0], R74 ;  /* 0x001df04a01007387 */ /* 0x000fe40000100a00 */
[----:B----4-:R-:W-:Y:S02]  /*3f1b0*/  VIADD R7, R81, 0xffffff78 ;  /* 0xffffff7851077836 */ /* 0x010fe40000000000 */
[----:B------:R2:W-:Y:S01]  /*3f1c0*/  LDGSTS.E [R6+-0x70a00], desc[UR6][R72.64], !P0 ;  /* 0x8f60000048067fae */ /* 0x0005e2000c1a1006 */
[----:B------:R-:W-:Y:S01]  /*3f1d0*/  ISETP.GE.U32.AND P1, PT, R77, 0x7ffffefd, PT ;  /* 0x7ffffefd4d00780c */ /* 0x000fe20003f26070 */
[----:B------:R-:W-:Y:S02]  /*3f1e0*/  IMAD.WIDE R68, R252, 0x4, R68 ;  /* 0x00000004fc447825 */ /* 0x000fe400078e0244 */
[----:B------:R1:W-:Y:S04]  /*3f1f0*/  STL.64 [R1+0x1e18], R72 ;  /* 0x001e184801007387 */ /* 0x0003e80000100a00 */
[----:B------:R4:W-:Y:S01]  /*3f200*/  LDGSTS.E [R4+-0x70600], desc[UR6][R70.64], !P3 ;  /* 0x8fa0000046047fae */ /* 0x0009e2000d9a1006 */
[----:B------:R-:W-:-:S03]  /*3f210*/  ISETP.GE.U32.AND P3, PT, R7, 0x7ffffef9, PT ;  /* 0x7ffffef90700780c */ /* 0x000fc60003f66070 */
[----:B------:R4:W-:Y:S01]  /*3f220*/  STL.64 [R1+0x1e50], R70 ;  /* 0x001e504601007387 */ /* 0x0009e20000100a00 */
[----:B--2---:R-:W-:Y:S01]  /*3f230*/  VIADD R6, R79, 0xffffff6c ;  /* 0xffffff6c4f067836 */ /* 0x004fe20000000000 */
[----:B-1----:R-:W1:Y:S02]  /*3f240*/  LDC R72, c[0x0][0x3a0] ;  /* 0x0000e800ff487b82 */ /* 0x002e640000000800 */
[----:B------:R-:W-:Y:S04]  /*3f250*/  STL.64 [R1+0x4958], R2 ;  /* 0x0049580201007387 */ /* 0x000fe80000100a00 */
[----:B------:R2:W-:Y:S02]  /*3f260*/  LDGSTS.E [R4+-0x70200], desc[UR6][R68.64], !P2 ;  /* 0x8fe0000044047fae */ /* 0x0005e4000d1a1006 */
[----:B----4-:R-:W4:Y:S02]  /*3f270*/  LDC R71, c[0x0][0x3a0] ;  /* 0x0000e800ff477b82 */ /* 0x010f240000000800 */
[----:B------:R2:W-:Y:S01]  /*3f280*/  STL.64 [R1+0x1e90], R68 ;  /* 0x001e904401007387 */ /* 0x0005e20000100a00 */
[----:B------:R-:W-:Y:S01]  /*3f290*/  ISETP.GE.U32.AND P2, PT, R6, 0x7ffffeed, PT ;  /* 0x7ffffeed0600780c */ /* 0x000fe20003f46070 */
[----:B------:R-:W-:Y:S01]  /*3f2a0*/  VIADD R6, R5, 0x100000 ;  /* 0x0010000005067836 */ /* 0x000fe20000000000 */
[----:B------:R-:W-:-:S02]  /*3f2b0*/  IADD3 R70, PT, PT, R80, -0xa4, RZ ;  /* 0xffffff5c50467810 */ /* 0x000fc40007ffe0ff */
[----:B---3--:R-:W-:Y:S01]  /*3f2c0*/  IADD3 R7, PT, PT, R82, -0x90, RZ ;  /* 0xffffff7052077810 */ /* 0x008fe20007ffe0ff */
[----:B------:R-:W-:Y:S01]  /*3f2d0*/  IMAD.WIDE R66, R252, 0x4, R66 ;  /* 0x00000004fc427825 */ /* 0x000fe200078e0242 */
[----:B------:R-:W3:Y:S03]  /*3f2e0*/  LDC R73, c[0x0][0x3a0] ;  /* 0x0000e800ff497b82 */ /* 0x000ee60000000800 */
[----:B--2---:R-:W-:Y:S01]  /*3f2f0*/  VIADD R4, R5, 0x100000 ;  /* 0x0010000005047836 */ /* 0x004fe20000000000 */
[----:B------:R-:W-:-:S04]  /*3f300*/  IADD3 R68, PT, PT, R78, -0x8c, RZ ;  /* 0xffffff744e447810 */ /* 0x000fc80007ffe0ff */
[----:B------:R-:W2:Y:S01]  /*3f310*/  LDC R69, c[0x0][0x3a0] ;  /* 0x0000e800ff457b82 */ /* 0x000ea20000000800 */
[----:B------:R-:W-:-:S07]  /*3f320*/  ISETP.GE.U32.AND P0, PT, R70, 0x7ffffedd, PT ;  /* 0x7ffffedd4600780c */ /* 0x000fce0003f06070 */
[----:B------:R-:W2:Y:S01]  /*3f330*/  LDC R70, c[0x0][0x3a0] ;  /* 0x0000e800ff467b82 */ /* 0x000ea20000000800 */
[----:B------:R-:W-:Y:S01]  /*3f340*/  IMAD.WIDE R76, R252, 0x4, R64 ;  /* 0x00000004fc4c7825 */ /* 0x000fe200078e0240 */
[----:B-1----:R-:W-:-:S03]  /*3f350*/  IADD3 R64, PT, PT, R72, -0x98, RZ ;  /* 0xffffff6848407810 */ /* 0x002fc60007ffe0ff */
        /* <DEDUP_REMOVED lines=10> */
[----:B------:R-:W-:Y:S01]  /*3f400*/  IMAD.WIDE R2, R252, 0x4, R246 ;  /* 0x00000004fc027825 */ /* 0x000fe200078e02f6 */
[----:B------:R1:W-:Y:S01]  /*3f410*/  LDGSTS.E [R6+-0x77d00], desc[UR6][R74.64], !P1 ;  /* 0x883000004a067fae */ /* 0x0003e2000c9a1006 */
[----:B------:R-:W-:-:S03]  /*3f420*/  ISETP.GE.U32.AND P1, PT, R68, 0x7ffffef5, PT ;  /* 0x7ffffef54400780c */ /* 0x000fc60003f26070 */
[----:B------:R1:W-:Y:S01]  /*3f430*/  LDGSTS.E [R4+-0x77900], desc[UR6][R2.64], !P3 ;  /* 0x8870000002047fae */ /* 0x0003e2000d9a1006 */
[----:B------:R-:W-:Y:S01]  /*3f440*/  ISETP.GE.U32.AND P3, PT, R7, 0x7ffffef1, PT ;  /* 0x7ffffef10700780c */ /* 0x000fe20003f66070 */
[----:B------:R-:W-:Y:S02]  /*3f450*/  VIADD R7, R5, 0x100000 ;  /* 0x0010000005077836 */ /* 0x000fe40000000000 */
[----:B------:R1:W-:Y:S01]  /*3f460*/  STL.64 [R1+0x1078], R74 ;  /* 0x0010784a01007387 */ /* 0x0003e20000100a00 */
[----:B----4-:R-:W-:-:S03]  /*3f470*/  VIADD R68, R71, 0xffffff64 ;  /* 0xffffff6447447836 */ /* 0x010fc60000000000 */
[----:B------:R4:W-:Y:S04]  /*3f480*/  STL.64 [R1+0x10c8], R2 ;  /* 0x0010c80201007387 */ /* 0x0009e80000100a00 */
[----:B------:R2:W-:Y:S01]  /*3f490*/  LDGSTS.E [R7+-0x77500], desc[UR6][R66.64], !P1 ;  /* 0x88b0000042077fae */ /* 0x0005e2000c9a1006 */
[----:B-1----:R-:W1:Y:S03]  /*3f4a0*/  LDC R74, c[0x0][0x3a0] ;  /* 0x0000e800ff4a7b82 */ /* 0x002e660000000800 */
[----:B------:R-:W-:Y:S01]  /*3f4b0*/  LDGSTS.E [R6+-0x77100], desc[UR6][R76.64], !P3 ;  /* 0x88f000004c067fae */ /* 0x000fe2000d9a1006 */
[----:B------:R-:W-:Y:S01]  /*3f4c0*/  ISETP.GE.U32.AND P3, PT, R64, 0x7ffffee9, PT ;  /* 0x7ffffee94000780c */ /* 0x000fe20003f66070 */
[----:B----4-:R-:W-:Y:S01]  /*3f4d0*/  IMAD.WIDE R2, R252, 0x4, R62 ;  /* 0x00000004fc027825 */ /* 0x010fe200078e023e */
[----:B------:R-:W-:-:S02]  /*3f4e0*/  ISETP.GE.U32.AND P1, PT, R68, 0x7ffffee5, PT ;  /* 0x7ffffee54400780c */ /* 0x000fc40003f26070 */
[----:B------:R-:W4:Y:S01]  /*3f4f0*/  LDC R63, c[0x0][0x3a0] ;  /* 0x0000e800ff3f7b82 */ /* 0x000f220000000800 */
[----:B--2---:R-:W-:Y:S01]  /*3f500*/  VIADD R7, R69, 0xffffff60 ;  /* 0xffffff6045077836 */ /* 0x004fe20000000000 */
[----:B------:R2:W-:Y:S01]  /*3f510*/  LDGSTS.E [R4+-0x76d00], desc[UR6][R2.64], !P2 ;  /* 0x8930000002047fae */ /* 0x0005e2000d1a1006 */
[----:B------:R-:W-:-:S05]  /*3f520*/  IMAD.WIDE R64, R252, 0x4, R60 ;  /* 0x00000004fc407825 */ /* 0x000fca00078e023c */
[----:B------:R-:W3:Y:S01]  /*3f530*/  LDC R62, c[0x0][0x3a0] ;  /* 0x0000e800ff3e7b82 */ /* 0x000ee20000000800 */
[----:B------:R-:W-:Y:S01]  /*3f540*/  STL.64 [R1+0x10e8], R66 ;  /* 0x0010e84201007387 */ /* 0x000fe20000100a00 */
[----:B------:R-:W-:Y:S01]  /*3f550*/  ISETP.GE.U32.AND P2, PT, R7, 0x7ffffee1, PT ;  /* 0x7ffffee10700780c */ /* 0x000fe20003f46070 */
[----:B------:R-:W-:Y:S02]  /*3f560*/  VIADD R7, R70, 0xffffff58 ;  /* 0xffffff5846077836 */ /* 0x000fe40000000000 */
[----:B------:R-:W-:Y:S03]  /*3f570*/  STL.64 [R1+0x1130], R76 ;  /* 0x0011304c01007387 */ /* 0x000fe60000100a00 */
[----:B------:R-:W3:Y:S01]  /*3f580*/  LDC R60, c[0x0][0x3a0] ;  /* 0x0000e800ff3c7b82 */ /* 0x000ee20000000800 */
[----:B------:R2:W-:Y:S04]  /*3f590*/  STL.64 [R1+0x1160], R2 ;  /* 0x0011600201007387 */ /* 0x0005e80000100a00 */
[----:B------:R-:W-:Y:S01]  /*3f5a0*/  LDGSTS.E [R6+-0x76900], desc[UR6][R64.64], !P3 ;  /* 0x8970000040067fae */ /* 0x000fe2000d9a1006 */
[----:B------:R-:W-:Y:S01]  /*3f5b0*/  ISETP.GE.U32.AND P3, PT, R7, 0x7ffffed9, PT ;  /* 0x7ffffed90700780c */ /* 0x000fe20003f66070 */
[----:B-1----:R-:W-:-:S02]  /*3f5c0*/  VIADD R7, R74, 0xffffff54 ;  /* 0xffffff544a077836 */ /* 0x002fc40000000000 */
[----:B------:R-:W-:Y:S01]  /*3f5d0*/  STL.64 [R1+0x12a0], R64 ;  /* 0x0012a04001007387 */ /* 0x000fe20000100a00 */
[C---:B--2---:R-:W-:Y:S02]  /*3f5e0*/  IMAD.WIDE R2, R252.reuse, 0x4, R58 ;  /* 0x00000004fc027825 */ /* 0x044fe400078e023a */
[----:B------:R-:W1:Y:S03]  /*3f5f0*/  LDC R59, c[0x0][0x3a0] ;  /* 0x0000e800ff3b7b82 */ /* 0x000e660000000800 */
[----:B------:R2:W-:Y:S04]  /*3f600*/  STL.64 [R1+0x1418], R2 ;  /* 0x0014180201007387 */ /* 0x0005e80000100a00 */
[----:B------:R2:W-:Y:S04]  /*3f610*/  LDGSTS.E [R4+-0x76500], desc[UR6][R2.64], !P1 ;  /* 0x89b0000002047fae */ /* 0x0005e8000c9a1006 */
[----:B------:R3:W-:Y:S01]  /*3f620*/  LDGSTS.E [R6+-0x76100], desc[UR6][R56.64], !P2 ;  /* 0x89f0000038067fae */ /* 0x0007e2000d1a1006 */
[----:B------:R-:W-:Y:S01]  /*3f630*/  ISETP.GE.U32.AND P2, PT, R7, 0x7ffffed5, PT ;  /* 0x7ffffed50700780c */ /* 0x000fe20003f46070 */
[----:B--2---:R-:W-:-:S02]  /*3f640*/  IMAD.WIDE R2, R252, 0x4, R54 ;  /* 0x00000004fc027825 */ /* 0x004fc400078e0236 */
[----:B------:R-:W2:Y:S01]  /*3f650*/  LDC R55, c[0x0][0x3a0] ;  /* 0x0000e800ff377b82 */ /* 0x000ea20000000800 */
[----:B------:R3:W-:Y:S01]  /*3f660*/  STL.64 [R1+0x14d8], R56 ;  /* 0x0014d83801007387 */ /* 0x0007e20000100a00 */
[----:B----4-:R-:W-:-:S03]  /*3f670*/  IADD3 R7, PT, PT, R63, -0xb0, RZ ;  /* 0xffffff503f077810 */ /* 0x010fc60007ffe0ff */
[----:B------:R4:W-:Y:S03]  /*3f680*/  LDGSTS.E [R4+-0x75d00], desc[UR6][R2.64], !P0 ;  /* 0x8a30000002047fae */ /* 0x0009e6000c1a1006 */
[----:B------:R-:W2:Y:S01]  /*3f690*/  LDC R54, c[0x0][0x3a0] ;  /* 0x0000e800ff367b82 */ /* 0x000ea20000000800 */
[----:B---3--:R-:W-:Y:S01]  /*3f6a0*/  IMAD.WIDE R56, R252, 0x4, R52 ;  /* 0x00000004fc387825 */ /* 0x008fe200078e0234 */
[----:B------:R4:W-:Y:S03]  /*3f6b0*/  STL.64 [R1+0x1518], R2 ;  /* 0x0015180201007387 */ /* 0x0009e60000100a00 */
[----:B------:R-:W-:Y:S01]  /*3f6c0*/  VIADD R52, R62, 0xffffff4c ;  /* 0xffffff4c3e347836 */ /* 0x000fe20000000000 */
[----:B------:R3:W-:Y:S01]  /*3f6d0*/  LDGSTS.E [R6+-0x75900], desc[UR6][R56.64], !P3 ;  /* 0x8a70000038067fae */ /* 0x0007e2000d9a1006 */
[----:B------:R-:W-:-:S03]  /*3f6e0*/  ISETP.GE.U32.AND P3, PT, R7, 0x7ffffed1, PT ;  /* 0x7ffffed10700780c */ /* 0x000fc60003f66070 */
[----:B------:R-:W-:Y:S02]  /*3f6f0*/  ISETP.GE.U32.AND P0, PT, R52, 0x7ffffecd, PT ;  /* 0x7ffffecd3400780c */ /* 0x000fe40003f06070 */
[----:B------:R-:W2:Y:S01]  /*3f700*/  LDC R52, c[0x0][0x3a0] ;  /* 0x0000e800ff347b82 */ /* 0x000ea20000000800 */
[----:B----4-:R-:W-:-:S04]  /*3f710*/  IMAD.WIDE R2, R252, 0x4, R50 ;  /* 0x00000004fc027825 */ /* 0x010fc800078e0232 */
[----:B---3--:R-:W-:Y:S01]  /*3f720*/  VIADD R6, R60, 0xffffff48 ;  /* 0xffffff483c067836 */ /* 0x008fe20000000000 */
[----:B------:R3:W-:Y:S02]  /*3f730*/  LDGSTS.E [R4+-0x75500], desc[UR6][R2.64], !P2 ;  /* 0x8ab0000002047fae */ /* 0x0007e4000d1a1006 */
[----:B------:R-:W4:Y:S01]  /*3f740*/  LDC R51, c[0x0][0x3a0] ;  /* 0x0000e800ff337b82 */ /* 0x000f220000000800 */
[----:B-1----:R-:W-:Y:S01]  /*3f750*/  VIADD R50, R59, 0xffffff44 ;  /* 0xffffff443b327836 */ /* 0x002fe20000000000 */
[----:B------:R1:W-:Y:S01]  /*3f760*/  STL.64 [R1+0x1560], R56 ;  /* 0x0015603801007387 */ /* 0x0003e20000100a00 */
[----:B------:R-:W-:Y:S02]  /*3f770*/  ISETP.GE.U32.AND P2, PT, R6, 0x7ffffec9, PT ;  /* 0x7ffffec90600780c */ /* 0x000fe40003f46070 */
[----:B------:R-:W-:Y:S01]  /*3f780*/  IADD3 R6, PT, PT, R5, 0x100000, RZ ;  /* 0x0010000005067810 */ /* 0x000fe20007ffe0ff */
[----:B------:R3:W-:Y:S01]  /*3f790*/  STL.64 [R1+0x1590], R2 ;  /* 0x0015900201007387 */ /* 0x0007e20000100a00 */
[----:B--2---:R-:W-:-:S02]  /*3f7a0*/  VIADD R7, R55, 0xffffff40 ;  /* 0xffffff4037077836 */ /* 0x004fc40000000000 */
[C---:B-1----:R-:W-:Y:S02]  /*3f7b0*/  IMAD.WIDE R56, R252.reuse, 0x4, R48 ;  /* 0x00000004fc387825 */ /* 0x042fe400078e0230 */
[----:B------:R-:W1:Y:S02]  /*3f7c0*/  LDC R48, c[0x0][0x3a0] ;  /* 0x0000e800ff307b82 */ /* 0x000e640000000800 */
[----:B---3--:R-:W-:Y:S01]  /*3f7d0*/  IMAD.WIDE R2, R252, 0x4, R46 ;  /* 0x00000004fc027825 */ /* 0x008fe200078e022e */
[----:B------:R-:W-:Y:S01]  /*3f7e0*/  LDGSTS.E [R6+-0x75100], desc[UR6][R56.64], !P3 ;  /* 0x8af0000038067fae */ /* 0x000fe2000d9a1006 */
[----:B------:R-:W-:-:S03]  /*3f7f0*/  ISETP.GE.U32.AND P3, PT, R50, 0x7ffffec5, PT ;  /* 0x7ffffec53200780c */ /* 0x000fc60003f66070 */
[----:B------:R2:W-:Y:S01]  /*3f800*/  LDGSTS.E [R4+-0x74d00], desc[UR6][R2.64], !P0 ;  /* 0x8b30000002047fae */ /* 0x0005e2000c1a1006 */
[----:B------:R-:W-:Y:S01]  /*3f810*/  ISETP.GE.U32.AND P0, PT, R7, 0x7ffffec1, PT ;  /* 0x7ffffec10700780c */ /* 0x000fe20003f06070 */
[----:B------:R-:W3:Y:S01]  /*3f820*/  LDC R47, c[0x0][0x3a0] ;  /* 0x0000e800ff2f7b82 */ /* 0x000ee20000000800 */
[----:B------:R-:W-:Y:S01]  /*3f830*/  IADD3 R7, PT, PT, R5, 0x100000, RZ ;  /* 0x0010000005077810 */ /* 0x000fe20007ffe0ff */
[----:B------:R-:W-:Y:S01]  /*3f840*/  VIADD R46, R54, 0xffffff3c ;  /* 0xffffff3c362e7836 */ /* 0x000fe20000000000 */
[----:B------:R-:W-:Y:S04]  /*3f850*/  STL.64 [R1+0x1600], R56 ;  /* 0x0016003801007387 */ /* 0x000fe80000100a00 */
[----:B------:R2:W-:Y:S04]  /*3f860*/  STL.64 [R1+0x1628], R2 ;  /* 0x0016280201007387 */ /* 0x0005e80000100a00 */
[----:B------:R4:W-:Y:S01]  /*3f870*/  LDGSTS.E [R7+-0x74900], desc[UR6][R44.64], !P2 ;  /* 0x8b7000002c077fae */ /* 0x0009e2000d1a1006 */
[----:B------:R-:W-:-:S03]  /*3f880*/  ISETP.GE.U32.AND P2, PT, R46, 0x7ffffebd, PT ;  /* 0x7ffffebd2e00780c */ /* 0x000fc60003f46070 */
[----:B------:R4:W-:Y:S01]  /*3f890*/  LDGSTS.E [R6+-0x74500], desc[UR6][R42.64], !P3 ;  /* 0x8bb000002a067fae */ /* 0x0009e2000d9a1006 */
[----:B--2---:R-:W-:Y:S02]  /*3f8a0*/  IMAD.WIDE R2, R252, 0x4, R40 ;  /* 0x00000004fc027825 */ /* 0x004fe400078e0228 */
[----:B------:R-:W2:Y:S01]  /*3f8b0*/  LDC R41, c[0x0][0x3a0] ;  /* 0x0000e800ff297b82 */ /* 0x000ea20000000800 */
[----:B------:R-:W-:Y:S01]  /*3f8c0*/  STL.64 [R1+0x1668], R44 ;  /* 0x0016682c01007387 */ /* 0x000fe20000100a00 */
[----:B----4-:R-:W-:Y:S02]  /*3f8d0*/  VIADD R7, R52, 0xffffff34 ;  /* 0xffffff3434077836 */ /* 0x010fe40000000000 */
[----:B------:R-:W-:Y:S01]  /*3f8e0*/  VIADD R6, R51, 0xffffff38 ;  /* 0xffffff3833067836 */ /* 0x000fe20000000000 */
[----:B------:R4:W-:Y:S03]  /*3f8f0*/  STL.64 [R1+0x16c0], R42 ;  /* 0x0016c02a01007387 */ /* 0x0009e60000100a00 */
[----:B------:R-:W2:Y:S01]  /*3f900*/  LDC R40, c[0x0][0x3a0] ;  /* 0x0000e800ff287b82 */ /* 0x000ea20000000800 */
[----:B------:R3:W-:Y:S01]  /*3f910*/  STL.64 [R1+0x16f8], R2 ;  /* 0x0016f80201007387 */ /* 0x0007e20000100a00 */
[----:B------:R-:W-:-:S03]  /*3f920*/  ISETP.GE.U32.AND P3, PT, R6, 0x7ffffeb9, PT ;  /* 0x7ffffeb90600780c */ /* 0x000fc60003f66070 */
[----:B------:R3:W-:Y:S01]  /*3f930*/  LDGSTS.E [R4+-0x74100], desc[UR6][R2.64], !P0 ;  /* 0x8bf0000002047fae */ /* 0x0007e2000c1a1006 */
[----:B------:R-:W-:Y:S02]  /*3f940*/  ISETP.GE.U32.AND P0, PT, R7, 0x7ffffeb5, PT ;  /* 0x7ffffeb50700780c */ /* 0x000fe40003f06070 */
[----:B-1----:R-:W-:Y:S01]  /*3f950*/  IADD3 R6, PT, PT, R48, -0xd0, RZ ;  /* 0xffffff3030067810 */ /* 0x002fe20007ffe0ff */
[----:B----4-:R-:W1:Y:S01]  /*3f960*/  LDC R42, c[0x0][0x3a0] ;  /* 0x0000e800ff2a7b82 */ /* 0x010e620000000800 */
[----:B---3--:R-:W-:-:S07]  /*3f970*/  IMAD.WIDE R2, R252, 0x4, R38 ;  /* 0x00000004fc027825 */ /* 0x008fce00078e0226 */
[----:B------:R-:W3:Y:S01]  /*3f980*/  LDC R39, c[0x0][0x3a0] ;  /* 0x0000e800ff277b82 */ /* 0x000ee20000000800 */
[----:B------:R4:W-:Y:S01]  /*3f990*/  LDGSTS.E [R4+-0x73d00], desc[UR6][R2.64], !P2 ;  /* 0x8c30000002047fae */ /* 0x0009e2000d1a1006 */
[----:B------:R-:W-:Y:S01]  /*3f9a0*/  ISETP.GE.U32.AND P2, PT, R6, 0x7ffffeb1, PT ;  /* 0x7ffffeb10600780c */ /* 0x000fe20003f46070 */
[C---:B------:R-:W-:Y:S01]  /*3f9b0*/  VIADD R7, R5.reuse, 0x100000 ;  /* 0x0010000005077836 */ /* 0x040fe20000000000 */
[----:B------:R-:W-:Y:S01]  /*3f9c0*/  IADD3 R6, PT, PT, R5, 0x100000, RZ ;  /* 0x0010000005067810 */ /* 0x000fe20007ffe0ff */
[----:B------:R-:W-:Y:S01]  /*3f9d0*/  VIADD R38, R47, 0xffffff2c ;  /* 0xffffff2c2f267836 */ /* 0x000fe20000000000 */
[----:B------:R4:W-:Y:S04]  /*3f9e0*/  STL.64 [R1+0x1750], R2 ;  /* 0x0017500201007387 */ /* 0x0009e80000100a00 */
[----:B------:R-:W-:Y:S01]  /*3f9f0*/  LDGSTS.E [R7+-0x73900], desc[UR6][R36.64], !P3 ;  /* 0x8c70000024077fae */ /* 0x000fe2000d9a1006 */
[----:B------:R-:W-:-:S03]  /*3fa00*/  ISETP.GE.U32.AND P3, PT, R38, 0x7ffffead, PT ;  /* 0x7ffffead2600780c */ /* 0x000fc60003f66070 */
[----:B------:R2:W-:Y:S01]  /*3fa10*/  LDGSTS.E [R6+-0x73500], desc[UR6][R34.64], !P0 ;  /* 0x8cb0000022067fae */ /* 0x0005e2000c1a1006 */
[----:B----4-:R-:W-:Y:S01]  /*3fa20*/  IMAD.WIDE R2, R252, 0x4, R32 ;  /* 0x00000004fc027825 */ /* 0x010fe200078e0220 */
[----:B------:R-:W-:Y:S02]  /*3fa30*/  IADD3 R58, PT, PT, R73, -0xdc, RZ ;  /* 0xffffff24493a7810 */ /* 0x000fe40007ffe0ff */
[----:B------:R4:W-:Y:S01]  /*3fa40*/  STL.64 [R1+0x1798], R36 ;  /* 0x0017982401007387 */ /* 0x0009e20000100a00 */
[----:B------:R-:W1:Y:S03]  /*3fa50*/  LDC R33, c[0x0][0x3a0] ;  /* 0x0000e800ff217b82 */ /* 0x000e660000000800 */
[----:B------:R3:W-:Y:S01]  /*3fa60*/  LDGSTS.E [R4+-0x73100], desc[UR6][R2.64], !P2 ;  /* 0x8cf0000002047fae */ /* 0x0007e2000d1a1006 */
[----:B--2---:R-:W-:-:S05]  /*3fa70*/  VIADD R6, R41, 0xffffff28 ;  /* 0xffffff2829067836 */ /* 0x004fca0000000000 */
[----:B------:R-:W-:Y:S01]  /*3fa80*/  ISETP.GE.U32.AND P2, PT, R6, 0x7ffffea9, PT ;  /* 0x7ffffea90600780c */ /* 0x000fe20003f46070 */
[----:B------:R-:W-:Y:S01]  /*3fa90*/  VIADD R6, R5, 0x100000 ;  /* 0x0010000005067836 */ /* 0x000fe20000000000 */
[----:B---3--:R-:W-:Y:S01]  /*3faa0*/  IADD3 R32, PT, PT, R39, -0xe4, RZ ;  /* 0xffffff1c27207810 */ /* 0x008fe20007ffe0ff */
[----:B------:R-:W-:Y:S01]  /*3fab0*/  IMAD.WIDE R18, R252, 0x4, R18 ;  /* 0x00000004fc127825 */ /* 0x000fe200078e0212 */
[----:B------:R2:W-:Y:S01]  /*3fac0*/  STL.64 [R1+0x17f8], R34 ;  /* 0x0017f82201007387 */ /* 0x0005e20000100a00 */
[----:B------:R-:W-:Y:S01]  /*3fad0*/  ISETP.GE.U32.AND P1, PT, R58, 0x7ffffea5, PT ;  /* 0x7ffffea53a00780c */ /* 0x000fe20003f26070 */
[----:B----4-:R-:W3:Y:S01]  /*3fae0*/  LDC R36, c[0x0][0x3a0] ;  /* 0x0000e800ff247b82 */ /* 0x010ee20000000800 */
[----:B------:R-:W-:Y:S01]  /*3faf0*/  VIADD R4, R40, 0xffffff20 ;  /* 0xffffff2028047836 */ /* 0x000fe20000000000 */
[----:B------:R4:W-:Y:S01]  /*3fb00*/  STL.64 [R1+0x1868], R2 ;  /* 0x0018680201007387 */ /* 0x0009e20000100a00 */
[----:B-1----:R-:W-:-:S03]  /*3fb10*/  IADD3 R7, PT, PT, R42, -0xec, RZ ;  /* 0xffffff142a077810 */ /* 0x002fc60007ffe0ff */
[----:B------:R-:W-:Y:S01]  /*3fb20*/  ISETP.GE.U32.AND P0, PT, R4, 0x7ffffea1, PT ;  /* 0x7ffffea10400780c */ /* 0x000fe20003f06070 */
[----:B------:R-:W-:Y:S01]  /*3fb30*/  VIADD R4, R5, 0x100000 ;  /* 0x0010000005047836 */ /* 0x000fe20000000000 */
[----:B------:R-:W-:Y:S01]  /*3fb40*/  LDGSTS.E [R6+-0x72d00], desc[UR6][R30.64], !P3 ;  /* 0x8d3000001e067fae */ /* 0x000fe2000d9a1006 */
[----:B------:R-:W-:Y:S01]  /*3fb50*/  ISETP.GE.U32.AND P3, PT, R32, 0x7ffffe9d, PT ;  /* 0x7ffffe9d2000780c */ /* 0x000fe20003f66070 */
[----:B--2---:R-:W1:Y:S01]  /*3fb60*/  LDC R34, c[0x0][0x3a0] ;  /* 0x0000e800ff227b82 */ /* 0x004e620000000800 */
[----:B----4-:R-:W-:Y:S01]  /*3fb70*/  IMAD.WIDE R2, R252, 0x4, R28 ;  /* 0x00000004fc027825 */ /* 0x010fe200078e021c */
[----:B------:R-:W-:Y:S06]  /*3fb80*/  STL.64 [R1+0x1900], R30 ;  /* 0x0019001e01007387 */ /* 0x000fec0000100a00 */
[----:B------:R-:W2:Y:S01]  /*3fb90*/  LDC R35, c[0x0][0x3a0] ;  /* 0x0000e800ff237b82 */ /* 0x000ea20000000800 */
[----:B------:R4:W-:Y:S01]  /*3fba0*/  LDGSTS.E [R4+-0x72900], desc[UR6][R2.64], !P2 ;  /* 0x8d70000002047fae */ /* 0x0009e2000d1a1006 */
[----:B------:R-:W-:Y:S01]  /*3fbb0*/  ISETP.GE.U32.AND P2, PT, R7, 0x7ffffe95, PT ;  /* 0x7ffffe950700780c */ /* 0x000fe20003f46070 */
[----:B------:R-:W-:-:S02]  /*3fbc0*/  VIADD R7, R5, 0x100000 ;  /* 0x0010000005077836 */ /* 0x000fc40000000000 */
[----:B------:R4:W-:Y:S04]  /*3fbd0*/  STL.64 [R1+0x19d0], R2 ;  /* 0x0019d00201007387 */ /* 0x0009e80000100a00 */
[----:B------:R-:W-:Y:S04]  /*3fbe0*/  STL.64 [R1+0x1aa0], R26 ;  /* 0x001aa01a01007387 */ /* 0x000fe80000100a00 */
[----:B------:R-:W-:Y:S01]  /*3fbf0*/  LDGSTS.E [R7+-0x72500], desc[UR6][R26.64], !P1 ;  /* 0x8db000001a077fae */ /* 0x000fe2000c9a1006 */
[----:B----4-:R-:W-:-:S03]  /*3fc00*/  IMAD.WIDE R2, R252, 0x4, R22 ;  /* 0x00000004fc027825 */ /* 0x010fc600078e0216 */
[----:B------:R-:W-:Y:S04]  /*3fc10*/  STL.64 [R1+0x1b88], R24 ;  /* 0x001b881801007387 */ /* 0x000fe80000100a00 */
[----:B------:R-:W-:Y:S04]  /*3fc20*/  LDGSTS.E [R6+-0x72100], desc[UR6][R24.64], !P0 ;  /* 0x8df0000018067fae */ /* 0x000fe8000c1a1006 */
[----:B------:R4:W-:Y:S04]  /*3fc30*/  STL.64 [R1+0x1bb8], R2 ;  /* 0x001bb80201007387 */ /* 0x0009e80000100a00 */
[----:B------:R4:W-:Y:S04]  /*3fc40*/  LDGSTS.E [R4+-0x71d00], desc[UR6][R2.64], !P3 ;  /* 0x8e30000002047fae */ /* 0x0009e8000d9a1006 */
[----:B------:R-:W-:Y:S04]  /*3fc50*/  STL.64 [R1+0x1c18], R20 ;  /* 0x001c181401007387 */ /* 0x000fe80000100a00 */
[----:B------:R-:W-:Y:S01]  /*3fc60*/  STL.64 [R1+0x1c58], R18 ;  /* 0x001c581201007387 */ /* 0x000fe20000100a00 */
[----:B----4-:R-:W-:-:S03]  /*3fc70*/  IMAD.WIDE R2, R252, 0x4, R16 ;  /* 0x00000004fc027825 */ /* 0x010fc600078e0210 */
[----:B------:R-:W4:Y:S04]  /*3fc80*/  LDL.LU.64 R234, [R1+0x428] ;  /* 0x0004280001ea7983 */ /* 0x000f280000300a00 */
[----:B------:R1:W-:Y:S04]  /*3fc90*/  STL.64 [R1+0x1ca8], R2 ;  /* 0x001ca80201007387 */ /* 0x0003e80000100a00 */
[----:B------:R-:W4:Y:S04]  /*3fca0*/  LDL.LU.64 R228, [R1+0x420] ;  /* 0x0004200001e47983 */ /* 0x000f280000300a00 */
[----:B------:R-:W4:Y:S04]  /*3fcb0*/  LDL.LU.64 R232, [R1+0x3f0] ;  /* 0x0003f00001e87983 */ /* 0x000f280000300a00 */
[----:B------:R-:W4:Y:S04]  /*3fcc0*/  LDL.LU.64 R230, [R1+0x1e8] ;  /* 0x0001e80001e67983 */ /* 0x000f280000300a00 */
[----:B------:R-:W4:Y:S01]  /*3fcd0*/  LDL.LU.64 R246, [R1+0x3c0] ;  /* 0x0003c00001f67983 */ /* 0x000f220000300a00 */
[----:B-1----:R-:W-:Y:S01]  /*3fce0*/  VIADD R7, R34, 0xffffff18 ;  /* 0xffffff1822077836 */ /* 0x002fe20000000000 */
[----:B------:R-:W-:Y:S01]  /*3fcf0*/  IADD3 R6, PT, PT, R33, -0xf0, RZ ;  /* 0xffffff1021067810 */ /* 0x000fe20007ffe0ff */
[----:B--2---:R-:W-:Y:S01]  /*3fd00*/  VIADD R23, R35, 0xffffff0c ;  /* 0xffffff0c23177836 */ /* 0x004fe20000000000 */
[----:B------:R-:W-:Y:S01]  /*3fd10*/  UIADD3 UR9, UPT, UPT, UR9, -0x100, URZ ;  /* 0xffffff0009097890 */ /* 0x000fe2000fffe0ff */
[----:B---3--:R-:W-:Y:S01]  /*3fd20*/  VIADD R22, R36, 0xffffff08 ;  /* 0xffffff0824167836 */ /* 0x008fe20000000000 */
[----:B------:R-:W-:Y:S01]  /*3fd30*/  ISETP.GE.U32.AND P3, PT, R7, 0x7ffffe99, PT ;  /* 0x7ffffe990700780c */ /* 0x000fe20003f66070 */
[----:B------:R-:W-:Y:S01]  /*3fd40*/  IMAD.WIDE R14, R252, 0x4, R14 ;  /* 0x00000004fc0e7825 */ /* 0x000fe200078e020e */
[----:B------:R-:W-:Y:S01]  /*3fd50*/  ISETP.GE.U32.AND P0, PT, R6, 0x7ffffe91, PT ;  /* 0x7ffffe910600780c */ /* 0x000fe20003f06070 */
[----:B------:R-:W2:Y:S01]  /*3fd60*/  LDL.LU.64 R250, [R1+0x1a0] ;  /* 0x0001a00001fa7983 */ /* 0x000ea20000300a00 */
[C---:B------:R-:W-:Y:S01]  /*3fd70*/  IADD3 R7, PT, PT, R5.reuse, 0x100000, RZ ;  /* 0x0010000005077810 */ /* 0x040fe20007ffe0ff */
[----:B------:R-:W-:Y:S01]  /*3fd80*/  VIADD R6, R5, 0x100000 ;  /* 0x0010000005067836 */ /* 0x000fe20000000000 */
[----:B------:R-:W-:Y:S01]  /*3fd90*/  UISETP.GE.U32.AND UP0, UPT, UR9, 0x7ffffe81, UPT ;  /* 0x7ffffe810900788c */ /* 0x000fe2000bf06070 */
[----:B------:R-:W-:Y:S01]  /*3fda0*/  ISETP.GE.U32.AND P1, PT, R23, 0x7ffffe8d, PT ;  /* 0x7ffffe8d1700780c */ /* 0x000fe20003f26070 */
[----:B------:R-:W-:Y:S01]  /*3fdb0*/  IMAD.WIDE R12, R252, 0x4, R12 ;  /* 0x00000004fc0c7825 */ /* 0x000fe200078e020c */
[----:B------:R-:W3:Y:S04]  /*3fdc0*/  LDL.LU.64 R248, [R1+0x398] ;  /* 0x0003980001f87983 */ /* 0x000ee80000300a00 */
[----:B------:R-:W-:Y:S01]  /*3fdd0*/  LDGSTS.E [R7+-0x71900], desc[UR6][R20.64], !P3 ;  /* 0x8e70000014077fae */ /* 0x000fe2000d9a1006 */
[----:B------:R-:W-:-:S03]  /*3fde0*/  ISETP.GE.U32.AND P3, PT, R22, 0x7ffffe89, PT ;  /* 0x7ffffe891600780c */ /* 0x000fc60003f66070 */
[----:B------:R-:W-:Y:S04]  /*3fdf0*/  LDGSTS.E [R6+-0x71500], desc[UR6][R18.64], !P2 ;  /* 0x8eb0000012067fae */ /* 0x000fe8000d1a1006 */
[----:B------:R1:W-:Y:S01]  /*3fe00*/  LDGSTS.E [R4+-0x71100], desc[UR6][R2.64], !P0 ;  /* 0x8ef0000002047fae */ /* 0x0003e2000c1a1006 */
[----:B------:R-:W-:Y:S01]  /*3fe10*/  PLOP3.LUT P0, PT, PT, PT, UP0, 0x80, 0x8 ;  /* 0x000000000008781c */ /* 0x000fe20003f0f008 */
[----:B------:R-:W-:Y:S02]  /*3fe20*/  VIADD R16, R5, 0x100000 ;  /* 0x0010000005107836 */ /* 0x000fe40000000000 */
[C---:B------:R-:W-:Y:S01]  /*3fe30*/  IMAD.WIDE R10, R252.reuse, 0x4, R10 ;  /* 0x00000004fc0a7825 */ /* 0x040fe200078e020a */
[----:B------:R-:W-:Y:S04]  /*3fe40*/  LDGSTS.E [R7+-0x70d00], desc[UR6][R14.64], !P1 ;  /* 0x8f3000000e077fae */ /* 0x000fe8000c9a1006 */
[----:B------:R-:W2:Y:S01]  /*3fe50*/  LDL.LU.64 R244, [R1+0x168] ;  /* 0x0001680001f47983 */ /* 0x000ea20000300a00 */
[----:B-1----:R-:W-:-:S03]  /*3fe60*/  IMAD.WIDE R2, R252, 0x4, R8 ;  /* 0x00000004fc027825 */ /* 0x002fc600078e0208 */
[----:B------:R1:W-:Y:S01]  /*3fe70*/  LDGSTS.E [R4+-0x70900], desc[UR6][R12.64], !P3 ;  /* 0x8f7000000c047fae */ /* 0x0003e2000d9a1006 */
[----:B------:R-:W-:-:S03]  /*3fe80*/  CS2R R224, SRZ ;  /* 0x0000000000e07805 */ /* 0x000fc6000001ff00 */
[----:B------:R-:W3:Y:S04]  /*3fe90*/  LDL.LU.64 R242, [R1+0x390] ;  /* 0x0003900001f27983 */ /* 0x000ee80000300a00 */
[----:B------:R-:W3:Y:S01]  /*3fea0*/  LDL.LU.64 R240, [R1+0x120] ;  /* 0x0001200001f07983 */ /* 0x000ee20000300a00 */
[----:B-1----:R-:W-:-:S03]  /*3feb0*/  SHF.L.U32 R4, R237, 0x7, RZ ;  /* 0x00000007ed047819 */ /* 0x002fc600000006ff */
[----:B------:R-:W-:Y:S04]  /*3fec0*/  STL.64 [R1+0x1ce0], R14 ;  /* 0x001ce00e01007387 */ /* 0x000fe80000100a00 */
[----:B------:R-:W-:Y:S04]  /*3fed0*/  STL.64 [R1+0x1d28], R12 ;  /* 0x001d280c01007387 */ /* 0x000fe80000100a00 */
[----:B------:R-:W-:Y:S04]  /*3fee0*/  LDGSTS.E [R16+-0x70500], desc[UR6][R10.64], !P4 ;  /* 0x8fb000000a107fae */ /* 0x000fe8000e1a1006 */
[----:B------:R-:W-:Y:S04]  /*3fef0*/  STL.64 [R1+0x1d58], R10 ;  /* 0x001d580a01007387 */ /* 0x000fe80000100a00 */
[----:B------:R4:W-:Y:S04]  /*3ff00*/  LDGSTS.E [R6+-0x70100], desc[UR6][R2.64], !P0 ;  /* 0x8ff0000002067fae */ /* 0x0009e8000c1a1006 */
[----:B------:R1:W-:Y:S04]  /*3ff10*/  STL.64 [R1+0x1d90], R2 ;  /* 0x001d900201007387 */ /* 0x0003e80000100a00 */
[----:B------:R-:W3:Y:S04]  /*3ff20*/  LDL.LU.64 R238, [R1+0x388] ;  /* 0x0003880001ee7983 */ /* 0x000ee80000300a00 */
[----:B------:R-:W3:Y:S04]  /*3ff30*/  LDL.LU.64 R236, [R1+0x118] ;  /* 0x0001180001ec7983 */ /* 0x000ee80000300a00 */
[----:B------:R-:W-:Y:S04]  /*3ff40*/  STL.64 [R1+0x46e0], R224 ;  /* 0x0046e0e001007387 */ /* 0x000fe80000100a00 */
[----:B------:R-:W0:Y:S01]  /*3ff50*/  LDGDEPBAR ;  /* 0x00000000000079af */ /* 0x000e220000000000 */
[----:B----4-:R-:W-:-:S03]  /*3ff60*/  IMAD.WIDE R6, R4, 0x4, R234 ;  /* 0x0000000404067825 */ /* 0x010fc600078e02ea */
[----:B------:R-:W4:Y:S04]  /*3ff70*/  LDL.LU.64 R234, [R1+0x380] ;  /* 0x0003800001ea7983 */ /* 0x000f280000300a00 */
[----:B------:R1:W-:Y:S02]  /*3ff80*/  STL.64 [R1+0x1508], R6 ;  /* 0x0015080601007387 */ /* 0x0003e40000100a00 */
[----:B-1----:R-:W-:-:S04]  /*3ff90*/  IMAD.WIDE R2, R4, 0x4, R228 ;  /* 0x0000000404027825 */ /* 0x002fc800078e02e4 */
[C---:B------:R-:W-:Y:S02]  /*3ffa0*/  IMAD.WIDE R6, R4.reuse, 0x4, R232 ;  /* 0x0000000404067825 */ /* 0x040fe400078e02e8 */
[----:B------:R-:W4:Y:S04]  /*3ffb0*/  LDL.LU.64 R232, [R1+0x128] ;  /* 0x0001280001e87983 */ /* 0x000f280000300a00 */
[----:B------:R1:W-:Y:S01]  /*3ffc0*/  STL.64 [R1+0x1510], R2 ;  /* 0x0015100201007387 */ /* 0x0003e20000100a00 */
[----:B------:R-:W-:-:S03]  /*3ffd0*/  IMAD.WIDE R246, R4, 0x4, R246 ;  /* 0x0000000404f67825 */ /* 0x000fc600078e02f6 */
[----:B------:R-:W-:Y:S01]  /*3ffe0*/  STL.64 [R1+0x15e0], R6 ;  /* 0x0015e00601007387 */ /* 0x000fe20000100a00 */
[----:B-1----:R-:W-:-:S03]  /*3fff0*/  IMAD.WIDE R2, R4, 0x4, R230 ;  /* 0x0000000404027825 */ /* 0x002fc600078e02e6 */
[----:B------:R-:W4:Y:S04]  /*40000*/  LDL.LU.64 R230, [R1+0x378] ;  /* 0x0003780001e67983 */ /* 0x000f280000300a00 */
[----:B------:R1:W-:Y:S04]  /*40010*/  STL.64 [R1+0x15f0], R2 ;  /* 0x0015f00201007387 */ /* 0x0003e80000100a00 */
[----:B------:R-:W4:Y:S04]  /*40020*/  LDL.LU.64 R228, [R1+0x130] ;  /* 0x0001300001e47983 */ /* 0x000f280000300a00 */
[----:B------:R-:W4:Y:S04]  /*40030*/  LDL.LU.64 R226, [R1+0x370] ;  /* 0x0003700001e27983 */ /* 0x000f280000300a00 */
[----:B------:R-:W-:Y:S04]  /*40040*/  STL.64 [R1+0x16b8], R246 ;  /* 0x0016b8f601007387 */ /* 0x000fe80000100a00 */
[----:B------:R-:W-:Y:S04]  /*40050*/  STL.64 [R1+0x4990], R246 ;  /* 0x004990f601007387 */ /* 0x000fe80000100a00 */
[----:B------:R-:W4:Y:S01]  /*40060*/  LDL.LU.64 R202, [R1+0x110] ;  /* 0x0001100001ca7983 */ /* 0x000f220000300a00 */
[----:B--2---:R-:W-:-:S03]  /*40070*/  IMAD.WIDE R250, R4, 0x4, R250 ;  /* 0x0000000404fa7825 */ /* 0x004fc600078e02fa */
[----:B------:R-:W2:Y:S01]  /*40080*/  LDL.LU.64 R222, [R1+0x368] ;  /* 0x0003680001de7983 */ /* 0x000ea20000300a00 */
[----:B---3--:R-:W-:-:S03]  /*40090*/  IMAD.WIDE R248, R4, 0x4, R248 ;  /* 0x0000000404f87825 */ /* 0x008fc600078e02f8 */
[----:B------:R-:W-:Y:S01]  /*400a0*/  STL.64 [R1+0x16c8], R250 ;  /* 0x0016c8fa01007387 */ /* 0x000fe20000100a00 */
[----:B------:R-:W-:-:S03]  /*400b0*/  IMAD.WIDE R244, R4, 0x4, R244 ;  /* 0x0000000404f47825 */ /* 0x000fc600078e02f4 */
[----:B------:R-:W-:Y:S01]  /*400c0*/  STL.64 [R1+0x4998], R250 ;  /* 0x004998fa01007387 */ /* 0x000fe20000100a00 */
[----:B------:R-:W-:-:S03]  /*400d0*/  IMAD.WIDE R242, R4, 0x4, R242 ;  /* 0x0000000404f27825 */ /* 0x000fc600078e02f2 */
[----:B------:R-:W3:Y:S04]  /*400e0*/  LDL.LU.64 R220, [R1+0x108] ;  /* 0x0001080001dc7983 */ /* 0x000ee80000300a00 */
[----:B------:R-:W-:Y:S01]  /*400f0*/  STL.64 [R1+0x17a8], R248 ;  /* 0x0017a8f801007387 */ /* 0x000fe20000100a00 */
[----:B------:R-:W-:-:S03]  /*40100*/  IMAD.WIDE R240, R4, 0x4, R240 ;  /* 0x0000000404f07825 */ /* 0x000fc600078e02f0 */
[----:B------:R-:W-:Y:S04]  /*40110*/  STL.64 [R1+0x49a0], R248 ;  /* 0x0049a0f801007387 */ /* 0x000fe80000100a00 */
[----:B------:R-:W2:Y:S04]  /*40120*/  LDL.LU.64 R218, [R1+0x360] ;  /* 0x0003600001da7983 */ /* 0x000ea80000300a00 */
[----:B------:R-:W2:Y:S04]  /*40130*/  LDL.LU.64 R216, [R1+0x138] ;  /* 0x0001380001d87983 */ /* 0x000ea80000300a00 */
[----:B------:R-:W-:Y:S01]  /*40140*/  STL.64 [R1+0x17b8], R244 ;  /* 0x0017b8f401007387 */ /* 0x000fe20000100a00 */
[----:B------:R-:W-:-:S03]  /*40150*/  IMAD.WIDE R238, R4, 0x4, R238 ;  /* 0x0000000404ee7825 */ /* 0x000fc600078e02ee */
[----:B------:R1:W-:Y:S01]  /*40160*/  STL.64 [R1+0x49a8], R244 ;  /* 0x0049a8f401007387 */ /* 0x0003e20000100a00 */
[----:B------:R-:W-:-:S03]  /*40170*/  IMAD.WIDE R236, R4, 0x4, R236 ;  /* 0x0000000404ec7825 */ /* 0x000fc600078e02ec */
[----:B------:R-:W3:Y:S04]  /*40180*/  LDL.LU.64 R214, [R1+0x358] ;  /* 0x0003580001d67983 */ /* 0x000ee80000300a00 */
[----:B------:R-:W-:Y:S04]  /*40190*/  STL.64 [R1+0x18f8], R242 ;  /* 0x0018f8f201007387 */ /* 0x000fe80000100a00 */
[----:B------:R-:W3:Y:S04]  /*401a0*/  LDL.LU.64 R212, [R1+0x140] ;  /* 0x0001400001d47983 */ /* 0x000ee80000300a00 */
[----:B------:R-:W-:Y:S04]  /*401b0*/  STL.64 [R1+0x1908], R240 ;  /* 0x001908f001007387 */ /* 0x000fe80000100a00 */
[----:B------:R-:W3:Y:S04]  /*401c0*/  LDL.LU.64 R210, [R1+0x350] ;  /* 0x0003500001d27983 */ /* 0x000ee80000300a00 */
[----:B------:R-:W-:Y:S04]  /*401d0*/  STL.64 [R1+0x1b28], R238 ;  /* 0x001b28ee01007387 */ /* 0x000fe80000100a00 */
[----:B------:R-:W3:Y:S04]  /*401e0*/  LDL.LU.64 R208, [R1+0x148] ;  /* 0x0001480001d07983 */ /* 0x000ee80000300a00 */
[----:B------:R-:W-:Y:S04]  /*401f0*/  STL.64 [R1+0x1b30], R236 ;  /* 0x001b30ec01007387 */ /* 0x000fe80000100a00 */
[----:B------:R-:W3:Y:S01]  /*40200*/  LDL.LU.64 R206, [R1+0x348] ;  /* 0x0003480001ce7983 */ /* 0x000ee20000300a00 */
[----:B----4-:R-:W-:-:S05]  /*40210*/  IMAD.WIDE R234, R4, 0x4, R234 ;  /* 0x0000000404ea7825 */ /* 0x010fca00078e02ea */
[----:B------:R-:W-:Y:S04]  /*40220*/  STL.64 [R1+0x1c28], R234 ;  /* 0x001c28ea01007387 */ /* 0x000fe80000100a00 */
[----:B------:R-:W4:Y:S01]  /*40230*/  LDL.LU.64 R204, [R1+0x150] ;  /* 0x0001500001cc7983 */ /* 0x000f220000300a00 */
[----:B------:R-:W-:-:S05]  /*40240*/  IMAD.WIDE R232, R4, 0x4, R232 ;  /* 0x0000000404e87825 */ /* 0x000fca00078e02e8 */
[----:B------:R-:W-:Y:S01]  /*40250*/  STL.64 [R1+0x1c38], R232 ;  /* 0x001c38e801007387 */ /* 0x000fe20000100a00 */
[----:B------:R-:W-:-:S04]  /*40260*/  IMAD.WIDE R230, R4, 0x4, R230 ;  /* 0x0000000404e67825 */ /* 0x000fc800078e02e6 */
[----:B------:R-:W-:-:S04]  /*40270*/  IMAD.WIDE R228, R4, 0x4, R228 ;  /* 0x0000000404e47825 */ /* 0x000fc800078e02e4 */
[----:B------:R-:W-:-:S04]  /*40280*/  IMAD.WIDE R226, R4, 0x4, R226 ;  /* 0x0000000404e27825 */ /* 0x000fc800078e02e2 */
[C---:B------:R-:W-:Y:S02]  /*40290*/  IMAD.WIDE R224, R4.reuse, 0x4, R202 ;  /* 0x0000000404e07825 */ /* 0x040fe400078e02ca */
[----:B------:R-:W4:Y:S04]  /*402a0*/  LDL.LU.64 R202, [R1+0x340] ;  /* 0x0003400001ca7983 */ /* 0x000f280000300a00 */
[----:B------:R-:W-:Y:S04]  /*402b0*/  STL.64 [R1+0x1d08], R230 ;  /* 0x001d08e601007387 */ /* 0x000fe80000100a00 */
[----:B------:R-:W4:Y:S04]  /*402c0*/  LDL.LU.64 R200, [R1+0x100] ;  /* 0x0001000001c87983 */ /* 0x000f280000300a00 */
[----:B------:R-:W-:Y:S04]  /*402d0*/  STL.64 [R1+0x1d10], R228 ;  /* 0x001d10e401007387 */ /* 0x000fe80000100a00 */
[----:B------:R-:W4:Y:S04]  /*402e0*/  LDL.LU.64 R198, [R1+0x338] ;  /* 0x0003380001c67983 */ /* 0x000f280000300a00 */
[----:B------:R-:W-:Y:S04]  /*402f0*/  STL.64 [R1+0x1dc8], R226 ;  /* 0x001dc8e201007387 */ /* 0x000fe80000100a00 */
[----:B------:R-:W4:Y:S04]  /*40300*/  LDL.LU.64 R196, [R1+0xf8] ;  /* 0x0000f80001c47983 */ /* 0x000f280000300a00 */
[----:B------:R-:W-:Y:S04]  /*40310*/  STL.64 [R1+0x1dd0], R224 ;  /* 0x001dd0e001007387 */ /* 0x000fe80000100a00 */
[----:B------:R-:W4:Y:S01]  /*40320*/  LDL.LU.64 R194, [R1+0x330] ;  /* 0x0003300001c27983 */ /* 0x000f220000300a00 */
[----:B--2---:R-:W-:-:S04]  /*40330*/  IMAD.WIDE R222, R4, 0x4, R222 ;  /* 0x0000000404de7825 */ /* 0x004fc800078e02de */
[C---:B---3--:R-:W-:Y:S01]  /*40340*/  IMAD.WIDE R220, R4.reuse, 0x4, R220 ;  /* 0x0000000404dc7825 */ /* 0x048fe200078e02dc */
[----:B------:R2:W-:Y:S03]  /*40350*/  STL.64 [R1+0x1e78], R222 ;  /* 0x001e78de01007387 */ /* 0x0005e60000100a00 */
[C---:B------:R-:W-:Y:S01]  /*40360*/  IMAD.WIDE R218, R4.reuse, 0x4, R218 ;  /* 0x0000000404da7825 */ /* 0x040fe200078e02da */
[----:B------:R-:W3:Y:S03]  /*40370*/  LDL.LU.64 R192, [R1+0x158] ;  /* 0x0001580001c07983 */ /* 0x000ee60000300a00 */
[C---:B------:R-:W-:Y:S01]  /*40380*/  IMAD.WIDE R216, R4.reuse, 0x4, R216 ;  /* 0x0000000404d87825 */ /* 0x040fe200078e02d8 */
[----:B------:R-:W-:Y:S03]  /*40390*/  STL.64 [R1+0x1e88], R220 ;  /* 0x001e88dc01007387 */ /* 0x000fe60000100a00 */
[C---:B------:R-:W-:Y:S01]  /*403a0*/  IMAD.WIDE R214, R4.reuse, 0x4, R214 ;  /* 0x0000000404d67825 */ /* 0x040fe200078e02d6 */
[----:B------:R-:W2:Y:S03]  /*403b0*/  LDL.LU.64 R190, [R1+0x328] ;  /* 0x0003280001be7983 */ /* 0x000ea60000300a00 */
[C---:B------:R-:W-:Y:S01]  /*403c0*/  IMAD.WIDE R212, R4.reuse, 0x4, R212 ;  /* 0x0000000404d47825 */ /* 0x040fe200078e02d4 */
[----:B------:R-:W-:Y:S04]  /*403d0*/  STL.64 [R1+0x1f10], R218 ;  /* 0x001f10da01007387 */ /* 0x000fe80000100a00 */
[----:B------:R-:W2:Y:S01]  /*403e0*/  LDL.LU.64 R188, [R1+0x160] ;  /* 0x0001600001bc7983 */ /* 0x000ea20000300a00 */
[----:B------:R-:W-:-:S03]  /*403f0*/  IMAD.WIDE R210, R4, 0x4, R210 ;  /* 0x0000000404d27825 */ /* 0x000fc600078e02d2 */
[----:B------:R-:W-:Y:S04]  /*40400*/  STL.64 [R1+0x1f18], R216 ;  /* 0x001f18d801007387 */ /* 0x000fe80000100a00 */
[----:B------:R-:W2:Y:S01]  /*40410*/  LDL.LU.64 R186, [R1+0x320] ;  /* 0x0003200001ba7983 */ /* 0x000ea20000300a00 */
[----:B------:R-:W-:-:S03]  /*40420*/  IMAD.WIDE R208, R4, 0x4, R208 ;  /* 0x0000000404d07825 */ /* 0x000fc600078e02d0 */
[----:B------:R-:W-:Y:S04]  /*40430*/  STL.64 [R1+0x1f90], R214 ;  /* 0x001f90d601007387 */ /* 0x000fe80000100a00 */
[----:B------:R-:W2:Y:S01]  /*40440*/  LDL.LU.64 R184, [R1+0x170] ;  /* 0x0001700001b87983 */ /* 0x000ea20000300a00 */
[----:B------:R-:W-:-:S03]  /*40450*/  IMAD.WIDE R206, R4, 0x4, R206 ;  /* 0x0000000404ce7825 */ /* 0x000fc600078e02ce */
[----:B------:R-:W-:Y:S04]  /*40460*/  STL.64 [R1+0x1f98], R212 ;  /* 0x001f98d401007387 */ /* 0x000fe80000100a00 */
[----:B------:R-:W2:Y:S04]  /*40470*/  LDL.LU.64 R182, [R1+0x318] ;  /* 0x0003180001b67983 */ /* 0x000ea80000300a00 */
[----:B------:R-:W-:Y:S04]  /*40480*/  STL.64 [R1+0x2100], R210 ;  /* 0x002100d201007387 */ /* 0x000fe80000100a00 */
[----:B------:R-:W2:Y:S04]  /*40490*/  LDL.LU.64 R180, [R1+0x178] ;  /* 0x0001780001b47983 */ /* 0x000ea80000300a00 */
[----:B------:R-:W-:Y:S04]  /*404a0*/  STL.64 [R1+0x2110], R208 ;  /* 0x002110d001007387 */ /* 0x000fe80000100a00 */
[----:B------:R-:W2:Y:S04]  /*404b0*/  LDL.LU.64 R178, [R1+0x310] ;  /* 0x0003100001b27983 */ /* 0x000ea80000300a00 */
[----:B------:R-:W-:Y:S04]  /*404c0*/  STL.64 [R1+0x2198], R206 ;  /* 0x002198ce01007387 */ /* 0x000fe80000100a00 */
[----:B------:R-:W2:Y:S01]  /*404d0*/  LDL.LU.64 R176, [R1+0xf0] ;  /* 0x0000f00001b07983 */ /* 0x000ea20000300a00 */
[----:B----4-:R-:W-:-:S05]  /*404e0*/  IMAD.WIDE R204, R4, 0x4, R204 ;  /* 0x0000000404cc7825 */ /* 0x010fca00078e02cc */
[----:B------:R-:W-:Y:S04]  /*404f0*/  STL.64 [R1+0x21a0], R204 ;  /* 0x0021a0cc01007387 */ /* 0x000fe80000100a00 */
[----:B------:R-:W4:Y:S01]  /*40500*/  LDL.LU.64 R174, [R1+0x308] ;  /* 0x0003080001ae7983 */ /* 0x000f220000300a00 */
[----:B------:R-:W-:-:S05]  /*40510*/  IMAD.WIDE R202, R4, 0x4, R202 ;  /* 0x0000000404ca7825 */ /* 0x000fca00078e02ca */
[----:B------:R-:W-:Y:S01]  /*40520*/  STL.64 [R1+0x2200], R202 ;  /* 0x002200ca01007387 */ /* 0x000fe20000100a00 */
[----:B------:R-:W-:-:S03]  /*40530*/  IMAD.WIDE R200, R4, 0x4, R200 ;  /* 0x0000000404c87825 */ /* 0x000fc600078e02c8 */
[----:B------:R-:W4:Y:S04]  /*40540*/  LDL.LU.64 R172, [R1+0xe8] ;  /* 0x0000e80001ac7983 */ /* 0x000f280000300a00 */
        /* <DEDUP_REMOVED lines=9> */
[----:B------:R-:W-:Y:S04]  /*405e0*/  STL.64 [R1+0x2360], R194 ;  /* 0x002360c201007387 */ /* 0x000fe80000100a00 */
[----:B------:R-:W4:Y:S01]  /*405f0*/  LDL.LU.64 R164, [R1+0xd8] ;  /* 0x0000d80001a47983 */ /* 0x000f220000300a00 */
[----:B---3--:R-:W-:-:S05]  /*40600*/  IMAD.WIDE R192, R4, 0x4, R192 ;  /* 0x0000000404c07825 */ /* 0x008fca00078e02c0 */
[----:B------:R-:W-:Y:S01]  /*40610*/  STL.64 [R1+0x2368], R192 ;  /* 0x002368c001007387 */ /* 0x000fe20000100a00 */
[----:B--2---:R-:W-:-:S03]  /*40620*/  IMAD.WIDE R190, R4, 0x4, R190 ;  /* 0x0000000404be7825 */ /* 0x004fc600078e02be */
[----:B------:R-:W2:Y:S04]  /*40630*/  LDL.LU.64 R162, [R1+0x3b0] ;  /* 0x0003b00001a27983 */ /* 0x000ea80000300a00 */
[----:B------:R-:W-:Y:S01]  /*40640*/  STL.64 [R1+0x2468], R190 ;  /* 0x002468be01007387 */ /* 0x000fe20000100a00 */
[----:B------:R-:W-:-:S03]  /*40650*/  IMAD.WIDE R188, R4, 0x4, R188 ;  /* 0x0000000404bc7825 */ /* 0x000fc600078e02bc */
[----:B------:R-:W3:Y:S04]  /*40660*/  LDL.LU.64 R160, [R1+0x180] ;  /* 0x0001800001a07983 */ /* 0x000ee80000300a00 */
        /* <DEDUP_REMOVED lines=38> */
[----:B--2---:R-:W-:-:S05]  /*408d0*/  IMAD.WIDE R162, R4, 0x4, R162 ;  /* 0x0000000404a27825 */ /* 0x004fca00078e02a2 */
[----:B------:R-:W-:Y:S01]  /*408e0*/  STL.64 [R1+0x30e8], R162 ;  /* 0x0030e8a201007387 */ /* 0x000fe20000100a00 */
[----:B---3--:R-:W-:-:S03]  /*408f0*/  IMAD.WIDE R160, R4, 0x4, R160 ;  /* 0x0000000404a07825 */ /* 0x008fc600078e02a0 */
        /* <DEDUP_REMOVED lines=86> */
[----:B-1----:R-:W4:Y:S01]  /*40e60*/  LDL.LU.64 R2, [R1+0x288] ;  /* 0x0002880001027983 */ /* 0x002f220000300a00 */
[----:B--2---:R-:W-:-:S05]  /*40e70*/  IMAD.WIDE R102, R4, 0x4, R102 ;  /* 0x0000000404667825 */ /* 0x004fca00078e0266 */
[----:B------:R-:W-:Y:S01]  /*40e80*/  STL.64 [R1+0x3ea0], R102 ;  /* 0x003ea06601007387 */ /* 0x000fe20000100a00 */
[----:B---3--:R-:W-:-:S03]  /*40e90*/  IMAD.WIDE R100, R4, 0x4, R100 ;  /* 0x0000000404647825 */ /* 0x008fc600078e0264 */
[----:B------:R-:W2:Y:S01]  /*40ea0*/  LDL.LU.64 R72, [R1+0x1e0] ;  /* 0x0001e00001487983 */ /* 0x000ea20000300a00 */
[----:B------:R-:W-:-:S03]  /*40eb0*/  IMAD.WIDE R98, R4, 0x4, R98 ;  /* 0x0000000404627825 */ /* 0x000fc600078e0262 */
[----:B------:R-:W-:Y:S04]  /*40ec0*/  STL.64 [R1+0x3e98], R100 ;  /* 0x003e986401007387 */ /* 0x000fe80000100a00 */
[----:B------:R-:W-:Y:S01]  /*40ed0*/  STL.64 [R1+0x3e90], R98 ;  /* 0x003e906201007387 */ /* 0x000fe20000100a00 */
[----:B------:R-:W-:-:S03]  /*40ee0*/  IMAD.WIDE R96, R4, 0x4, R96 ;  /* 0x0000000404607825 */ /* 0x000fc600078e0260 */
[----:B------:R-:W3:Y:S04]  /*40ef0*/  LDL.LU.64 R70, [R1+0x280] ;  /* 0x0002800001467983 */ /* 0x000ee80000300a00 */
[----:B------:R-:W3:Y:S01]  /*40f00*/  LDL.LU.64 R68, [R1+0x78] ;  /* 0x0000780001447983 */ /* 0x000ee20000300a00 */
[----:B------:R-:W-:-:S03]  /*40f10*/  IMAD.WIDE R94, R4, 0x4, R94 ;  /* 0x00000004045e7825 */ /* 0x000fc600078e025e */
[----:B------:R-:W-:Y:S04]  /*40f20*/  STL.64 [R1+0x3e88], R96 ;  /* 0x003e886001007387 */ /* 0x000fe80000100a00 */
        /* <DEDUP_REMOVED lines=9> */
[----:B------:R-:W3:Y:S01]  /*40fc0*/  LDL.LU.64 R60, [R1+0x70] ;  /* 0x00007000013c7983 */ /* 0x000ee20000300a00 */
[----:B------:R-:W-:-:S03]  /*40fd0*/  IMAD.WIDE R86, R4, 0x4, R86 ;  /* 0x0000000404567825 */ /* 0x000fc600078e0256 */
        /* <DEDUP_REMOVED lines=10> */
[----:B------:R-:W4:Y:S01]  /*41080*/  LDL.LU.64 R2, [R1+0x68] ;  /* 0x0000680001027983 */ /* 0x000f220000300a00 */
[----:B------:R-:W-:-:S04]  /*41090*/  IMAD.WIDE R80, R4, 0x4, R80 ;  /* 0x0000000404507825 */ /* 0x000fc800078e0250 */
[C---:B------:R-:W-:Y:S01]  /*410a0*/  IMAD.WIDE R78, R4.reuse, 0x4, R78 ;  /* 0x00000004044e7825 */ /* 0x040fe200078e024e */
[----:B------:R-:W-:Y:S03]  /*410b0*/  STL.64 [R1+0x3e48], R80 ;  /* 0x003e485001007387 */ /* 0x000fe60000100a00 */
[C---:B------:R-:W-:Y:S01]  /*410c0*/  IMAD.WIDE R76, R4.reuse, 0x4, R76 ;  /* 0x00000004044c7825 */ /* 0x040fe200078e024c */
[----:B------:R-:W4:Y:S04]  /*410d0*/  LDL.LU.64 R50, [R1+0x408] ;  /* 0x0004080001327983 */ /* 0x000f280000300a00 */
[----:B------:R-:W4:Y:S01]  /*410e0*/  LDL.LU.64 R48, [R1+0x200] ;  /* 0x0002000001307983 */ /* 0x000f220000300a00 */
[----:B--2---:R-:W-:-:S03]  /*410f0*/  IMAD.WIDE R72, R4, 0x4, R72 ;  /* 0x0000000404487825 */ /* 0x004fc600078e0248 */
[----:B------:R-:W-:Y:S04]  /*41100*/  STL.64 [R1+0x3e40], R78 ;  /* 0x003e404e01007387 */ /* 0x000fe80000100a00 */
[----:B------:R-:W-:Y:S01]  /*41110*/  STL.64 [R1+0x3e38], R76 ;  /* 0x003e384c01007387 */ /* 0x000fe20000100a00 */
[----:B---3--:R-:W-:-:S03]  /*41120*/  IMAD.WIDE R70, R4, 0x4, R70 ;  /* 0x0000000404467825 */ /* 0x008fc600078e0246 */
[----:B------:R-:W2:Y:S01]  /*41130*/  LDL.LU.64 R46, [R1+0x268] ;  /* 0x00026800012e7983 */ /* 0x000ea20000300a00 */
[----:B------:R-:W-:-:S03]  /*41140*/  IMAD.WIDE R68, R4, 0x4, R68 ;  /* 0x0000000404447825 */ /* 0x000fc600078e0244 */
[----:B------:R-:W3:Y:S04]  /*41150*/  LDL.LU.64 R44, [R1+0x60] ;  /* 0x00006000012c7983 */ /* 0x000ee80000300a00 */
[----:B------:R-:W-:Y:S04]  /*41160*/  STL.64 [R1+0x3e30], R74 ;  /* 0x003e304a01007387 */ /* 0x000fe80000100a00 */
[----:B------:R-:W3:Y:S01]  /*41170*/  LDL.LU.64 R42, [R1+0x410] ;  /* 0x00041000012a7983 */ /* 0x000ee20000300a00 */
[----:B------:R-:W-:-:S03]  /*41180*/  IMAD.WIDE R66, R4, 0x4, R66 ;  /* 0x0000000404427825 */ /* 0x000fc600078e0242 */
[----:B------:R-:W-:Y:S04]  /*41190*/  STL.64 [R1+0x3e28], R72 ;  /* 0x003e284801007387 */ /* 0x000fe80000100a00 */
[----:B------:R-:W3:Y:S01]  /*411a0*/  LDL.LU.64 R40, [R1+0x208] ;  /* 0x0002080001287983 */ /* 0x000ee20000300a00 */
[----:B------:R-:W-:-:S03]  /*411b0*/  IMAD.WIDE R64, R4, 0x4, R64 ;  /* 0x0000000404407825 */ /* 0x000fc600078e0240 */
[----:B------:R-:W-:Y:S04]  /*411c0*/  STL.64 [R1+0x3e20], R70 ;  /* 0x003e204601007387 */ /* 0x000fe80000100a00 */
[----:B------:R-:W-:Y:S01]  /*411d0*/  STL.64 [R1+0x3e18], R68 ;  /* 0x003e184401007387 */ /* 0x000fe20000100a00 */
[----:B------:R-:W-:-:S03]  /*411e0*/  IMAD.WIDE R62, R4, 0x4, R62 ;  /* 0x00000004043e7825 */ /* 0x000fc600078e023e */
[----:B------:R-:W3:Y:S01]  /*411f0*/  LDL.LU.64 R38, [R1+0x260] ;  /* 0x0002600001267983 */ /* 0x000ee20000300a00 */
[----:B------:R-:W-:-:S03]  /*41200*/  IMAD.WIDE R60, R4, 0x4, R60 ;  /* 0x00000004043c7825 */ /* 0x000fc600078e023c */
[----:B------:R-:W-:Y:S04]  /*41210*/  STL.64 [R1+0x3e10], R66 ;  /* 0x003e104201007387 */ /* 0x000fe80000100a00 */
[----:B------:R-:W3:Y:S04]  /*41220*/  LDL.LU.64 R34, [R1+0x58] ;  /* 0x0000580001227983 */ /* 0x000ee80000300a00 */
[----:B------:R-:W-:Y:S04]  /*41230*/  STL.64 [R1+0x3e08], R64 ;  /* 0x003e084001007387 */ /* 0x000fe80000100a00 */
[----:B------:R-:W-:Y:S04]  /*41240*/  STL.64 [R1+0x3e00], R62 ;  /* 0x003e003e01007387 */ /* 0x000fe80000100a00 */
[----:B------:R-:W3:Y:S04]  /*41250*/  LDL.LU.64 R32, [R1+0x418] ;  /* 0x0004180001207983 */ /* 0x000ee80000300a00 */
[----:B------:R-:W-:Y:S01]  /*41260*/  STL.64 [R1+0x3df8], R60 ;  /* 0x003df83c01007387 */ /* 0x000fe20000100a00 */
[----:B----4-:R-:W-:-:S03]  /*41270*/  IMAD.WIDE R52, R4, 0x4, R2 ;  /* 0x0000000404347825 */ /* 0x010fc600078e0202 */
[----:B------:R-:W4:Y:S01]  /*41280*/  LDL.LU.64 R2, [R1+0x210] ;  /* 0x0002100001027983 */ /* 0x000f220000300a00 */
[----:B------:R-:W-:-:S04]  /*41290*/  IMAD.WIDE R58, R4, 0x4, R58 ;  /* 0x00000004043a7825 */ /* 0x000fc800078e023a */
[C---:B------:R-:W-:Y:S01]  /*412a0*/  IMAD.WIDE R56, R4.reuse, 0x4, R56 ;  /* 0x0000000404387825 */ /* 0x040fe200078e0238 */
[----:B------:R-:W-:Y:S03]  /*412b0*/  STL.64 [R1+0x3df0], R58 ;  /* 0x003df03a01007387 */ /* 0x000fe60000100a00 */
[C---:B------:R-:W-:Y:S01]  /*412c0*/  IMAD.WIDE R54, R4.reuse, 0x4, R54 ;  /* 0x0000000404367825 */ /* 0x040fe200078e0236 */
[----:B------:R-:W-:Y:S03]  /*412d0*/  STL.64 [R1+0x3de8], R56 ;  /* 0x003de83801007387 */ /* 0x000fe60000100a00 */
[C---:B------:R-:W-:Y:S01]  /*412e0*/  IMAD.WIDE R50, R4.reuse, 0x4, R50 ;  /* 0x0000000404327825 */ /* 0x040fe200078e0232 */
[----:B------:R-:W4:Y:S03]  /*412f0*/  LDL.LU.64 R30, [R1+0x258] ;  /* 0x00025800011e7983 */ /* 0x000f260000300a00 */
[C---:B------:R-:W-:Y:S01]  /*41300*/  IMAD.WIDE R48, R4.reuse, 0x4, R48 ;  /* 0x0000000404307825 */ /* 0x040fe200078e0230 */
[----:B------:R-:W4:Y:S04]  /*41310*/  LDL.LU.64 R28, [R1+0x50] ;  /* 0x00005000011c7983 */ /* 0x000f280000300a00 */
[----:B------:R-:W-:Y:S01]  /*41320*/  STL.64 [R1+0x3de0], R54 ;  /* 0x003de03601007387 */ /* 0x000fe20000100a00 */
[----:B--2---:R-:W-:-:S03]  /*41330*/  IMAD.WIDE R46, R4, 0x4, R46 ;  /* 0x00000004042e7825 */ /* 0x004fc600078e022e */
[----:B------:R-:W-:Y:S04]  /*41340*/  STL.64 [R1+0x3dd8], R52 ;  /* 0x003dd83401007387 */ /* 0x000fe80000100a00 */
[----:B------:R-:W2:Y:S01]  /*41350*/  LDL.LU.64 R26, [R1+0x250] ;  /* 0x00025000011a7983 */ /* 0x000ea20000300a00 */
[----:B---3--:R-:W-:-:S03]  /*41360*/  IMAD.WIDE R44, R4, 0x4, R44 ;  /* 0x00000004042c7825 */ /* 0x008fc600078e022c */
[----:B------:R-:W-:Y:S04]  /*41370*/  STL.64 [R1+0x3dd0], R50 ;  /* 0x003dd03201007387 */ /* 0x000fe80000100a00 */
[----:B------:R-:W3:Y:S04]  /*41380*/  LDL.LU.64 R24, [R1+0x218] ;  /* 0x0002180001187983 */ /* 0x000ee80000300a00 */
[----:B------:R-:W-:Y:S01]  /*41390*/  STL.64 [R1+0x3dc8], R48 ;  /* 0x003dc83001007387 */ /* 0x000fe20000100a00 */
[----:B------:R-:W-:-:S03]  /*413a0*/  IMAD.WIDE R42, R4, 0x4, R42 ;  /* 0x00000004042a7825 */ /* 0x000fc600078e022a */
[----:B------:R-:W3:Y:S04]  /*413b0*/  LDL.LU.64 R22, [R1+0x248] ;  /* 0x0002480001167983 */ /* 0x000ee80000300a00 */
[----:B------:R-:W3:Y:S04]  /*413c0*/  LDL.LU.64 R20, [R1+0x48] ;  /* 0x0000480001147983 */ /* 0x000ee80000300a00 */
[----:B------:R-:W-:Y:S01]  /*413d0*/  STL.64 [R1+0x3dc0], R46 ;  /* 0x003dc02e01007387 */ /* 0x000fe20000100a00 */
[----:B------:R-:W-:-:S03]  /*413e0*/  IMAD.WIDE R40, R4, 0x4, R40 ;  /* 0x0000000404287825 */ /* 0x000fc600078e0228 */
[----:B------:R-:W3:Y:S04]  /*413f0*/  LDL.LU.64 R18, [R1+0x240] ;  /* 0x0002400001127983 */ /* 0x000ee80000300a00 */
[----:B------:R-:W3:Y:S04]  /*41400*/  LDL.LU.64 R16, [R1+0x220] ;  /* 0x0002200001107983 */ /* 0x000ee80000300a00 */
[----:B------:R-:W-:Y:S01]  /*41410*/  STL.64 [R1+0x3db8], R44 ;  /* 0x003db82c01007387 */ /* 0x000fe20000100a00 */
[----:B------:R-:W-:-:S03]  /*41420*/  IMAD.WIDE R38, R4, 0x4, R38 ;  /* 0x0000000404267825 */ /* 0x000fc600078e0226 */
[----:B------:R-:W3:Y:S01]  /*41430*/  LDL.LU.64 R14, [R1+0x238] ;  /* 0x00023800010e7983 */ /* 0x000ee20000300a00 */
[----:B------:R-:W-:-:S03]  /*41440*/  IMAD.WIDE R36, R4, 0x4, R34 ;  /* 0x0000000404247825 */ /* 0x000fc600078e0222 */
[----:B------:R-:W3:Y:S04]  /*41450*/  LDL.LU.64 R12, [R1+0x40] ;  /* 0x00004000010c7983 */ /* 0x000ee80000300a00 */
[----:B------:R-:W-:Y:S01]  /*41460*/  STL.64 [R1+0x3db0], R42 ;  /* 0x003db02a01007387 */ /* 0x000fe20000100a00 */
[----:B------:R-:W-:-:S03]  /*41470*/  IMAD.WIDE R34, R4, 0x4, R32 ;  /* 0x0000000404227825 */ /* 0x000fc600078e0220 */
[----:B------:R-:W3:Y:S04]  /*41480*/  LDL.LU.64 R10, [R1+0x430] ;  /* 0x00043000010a7983 */ /* 0x000ee80000300a00 */
[----:B------:R-:W3:Y:S04]  /*41490*/  LDL.LU.64 R8, [R1+0x228] ;  /* 0x0002280001087983 */ /* 0x000ee80000300a00 */
[----:B------:R-:W-:Y:S04]  /*414a0*/  STL.64 [R1+0x3da8], R40 ;  /* 0x003da82801007387 */ /* 0x000fe80000100a00 */
[----:B------:R-:W3:Y:S01]  /*414b0*/  LDL.LU.64 R6, [R1+0x230] ;  /* 0x0002300001067983 */ /* 0x000ee20000300a00 */
[----:B----4-:R-:W-:-:S03]  /*414c0*/  IMAD.WIDE R32, R4, 0x4, R2 ;  /* 0x0000000404207825 */ /* 0x010fc600078e0202 */
[----:B------:R-:W4:Y:S04]  /*414d0*/  LDL.LU.64 R2, [R1+0x38] ;  /* 0x0000380001027983 */ /* 0x000f280000300a00 */
[----:B------:R-:W-:Y:S04]  /*414e0*/  STL.64 [R1+0x3da0], R38 ;  /* 0x003da02601007387 */ /* 0x000fe80000100a00 */
[----:B------:R-:W-:Y:S04]  /*414f0*/  STL.64 [R1+0x3d98], R36 ;  /* 0x003d982401007387 */ /* 0x000fe80000100a00 */
[----:B------:R-:W4:Y:S04]  /*41500*/  LDL.64 R244, [R1+0x1508] ;  /* 0x0015080001f47983 */ /* 0x000f280000100a00 */
[----:B------:R-:W4:Y:S04]  /*41510*/  LDL.64 R248, [R1+0x1510] ;  /* 0x0015100001f87983 */ /* 0x000f280000100a00 */
[----:B------:R-:W-:Y:S04]  /*41520*/  STL.64 [R1+0x3d90], R34 ;  /* 0x003d902201007387 */ /* 0x000fe80000100a00 */
[----:B------:R-:W4:Y:S04]  /*41530*/  LDL.64 R250, [R1+0x15e0] ;  /* 0x0015e00001fa7983 */ /* 0x000f280000100a00 */
[----:B------:R-:W4:Y:S01]  /*41540*/  LDL.64 R246, [R1+0x15f0] ;  /* 0x0015f00001f67983 */ /* 0x000f220000100a00 */
[----:B------:R-:W-:-:S04]  /*41550*/  IMAD.WIDE R30, R4, 0x4, R30 ;  /* 0x00000004041e7825 */ /* 0x000fc800078e021e */
[C---:B------:R-:W-:Y:S01]  /*41560*/  IMAD.WIDE R28, R4.reuse, 0x4, R28 ;  /* 0x00000004041c7825 */ /* 0x040fe200078e021c */
[----:B------:R-:W-:Y:S03]  /*41570*/  STL.64 [R1+0x3d88], R32 ;  /* 0x003d882001007387 */ /* 0x000fe60000100a00 */
[C---:B--2---:R-:W-:Y:S01]  /*41580*/  IMAD.WIDE R26, R4.reuse, 0x4, R26 ;  /* 0x00000004041a7825 */ /* 0x044fe200078e021a */
[----:B------:R-:W-:Y:S03]  /*41590*/  STL.64 [R1+0x3d80], R30 ;  /* 0x003d801e01007387 */ /* 0x000fe60000100a00 */
[C---:B---3--:R-:W-:Y:S01]  /*415a0*/  IMAD.WIDE R24, R4.reuse, 0x4, R24 ;  /* 0x0000000404187825 */ /* 0x048fe200078e0218 */
[----:B------:R-:W-:Y:S03]  /*415b0*/  STL.64 [R1+0x3d78], R28 ;  /* 0x003d781c01007387 */ /* 0x000fe60000100a00 */
[C---:B------:R-:W-:Y:S01]  /*415c0*/  IMAD.WIDE R22, R4.reuse, 0x4, R22 ;  /* 0x0000000404167825 */ /* 0x040fe200078e0216 */
[----:B------:R-:W-:Y:S03]  /*415d0*/  STL.64 [R1+0x3d70], R26 ;  /* 0x003d701a01007387 */ /* 0x000fe60000100a00 */
[C---:B------:R-:W-:Y:S01]  /*415e0*/  IMAD.WIDE R20, R4.reuse, 0x4, R20 ;  /* 0x0000000404147825 */ /* 0x040fe200078e0214 */
[----:B------:R-:W-:Y:S04]  /*415f0*/  STL.64 [R1+0x3d68], R24 ;  /* 0x003d681801007387 */ /* 0x000fe80000100a00 */
[----:B------:R-:W-:Y:S01]  /*41600*/  STL.64 [R1+0x3d60], R22 ;  /* 0x003d601601007387 */ /* 0x000fe20000100a00 */
[----:B------:R-:W-:-:S03]  /*41610*/  IMAD.WIDE R18, R4, 0x4, R18 ;  /* 0x0000000404127825 */ /* 0x000fc600078e0212 */
        /* <DEDUP_REMOVED lines=10> */
[----:B------:R-:W-:Y:S04]  /*416c0*/  STL.64 [R1+0x3d30], R10 ;  /* 0x003d300a01007387 */ /* 0x000fe80000100a00 */
[----:B------:R1:W-:Y:S01]  /*416d0*/  STL.64 [R1+0x3d28], R8 ;  /* 0x003d280801007387 */ /* 0x0003e20000100a00 */
[----:B------:R-:W-:-:S04]  /*416e0*/  IMAD.WIDE R6, R4, 0x4, R6 ;  /* 0x0000000404067825 */ /* 0x000fc800078e0206 */
[C---:B----4-:R-:W-:Y:S01]  /*416f0*/  IMAD.WIDE R2, R4.reuse, 0x4, R2 ;  /* 0x0000000404027825 */ /* 0x050fe200078e0202 */
[----:B------:R-:W-:Y:S04]  /*41700*/  LDGSTS.E [R0+0x40000], desc[UR6][R244.64], P6 ;  /* 0x40000000f4007fae */ /* 0x000fe8000b1a1006 */
[----:B------:R-:W-:Y:S04]  /*41710*/  LDGSTS.E [R0+0x40100], desc[UR6][R248.64], P5 ;  /* 0x40100000f8007fae */ /* 0x000fe8000a9a1006 */
[----:B------:R-:W2:Y:S04]  /*41720*/  LDL.LU.64 R244, [R1+0x49a8] ;  /* 0x0049a80001f47983 */ /* 0x000ea80000300a00 */
[----:B------:R3:W-:Y:S04]  /*41730*/  STL.64 [R1+0x3d20], R6 ;  /* 0x003d200601007387 */ /* 0x0007e80000100a00 */
[----:B------:R-:W4:Y:S04]  /*41740*/  LDL.LU.64 R248, [R1+0x49a0] ;  /* 0x0049a00001f87983 */ /* 0x000f280000300a00 */
[----:B------:R1:W-:Y:S04]  /*41750*/  STL.64 [R1+0x3d18], R2 ;  /* 0x003d180201007387 */ /* 0x0003e80000100a00 */
[----:B------:R-:W-:Y:S04]  /*41760*/  LDGSTS.E [R0+0x41000], desc[UR6][R250.64], P6 ;  /* 0x41000000fa007fae */ /* 0x000fe8000b1a1006 */
[----:B------:R-:W-:Y:S04]  /*41770*/  LDGSTS.E [R0+0x41100], desc[UR6][R246.64], P5 ;  /* 0x41100000f6007fae */ /* 0x000fe8000a9a1006 */
[----:B------:R-:W2:Y:S04]  /*41780*/  LDL.LU.64 R250, [R1+0x4998] ;  /* 0x0049980001fa7983 */ /* 0x000ea80000300a00 */
[----:B------:R-:W2:Y:S04]  /*41790*/  LDL.LU.64 R246, [R1+0x4990] ;  /* 0x0049900001f67983 */ /* 0x000ea80000300a00 */
[----:B--2---:R-:W-:Y:S04]  /*417a0*/  LDGSTS.E [R0+0x42000], desc[UR6][R246.64], P6 ;  /* 0x42000000f6007fae */ /* 0x004fe8000b1a1006 */
[----:B------:R-:W-:Y:S04]  /*417b0*/  LDGSTS.E [R0+0x42100], desc[UR6][R250.64], P5 ;  /* 0x42100000fa007fae */ /* 0x000fe8000a9a1006 */
        /* <DEDUP_REMOVED lines=12> */
[----:B------:R-:W2:Y:S04]  /*41880*/  LDL.LU.64 R246, [R1+0x4988] ;  /* 0x0049880001f67983 */ /* 0x000ea80000300a00 */
[----:B------:R-:W-:Y:S04]  /*41890*/  LDGSTS.E [R0+0x49000], desc[UR6][R222.64], P6 ;  /* 0x49000000de007fae */ /* 0x000fe8000b1a1006 */
[----:B------:R-:W-:Y:S04]  /*418a0*/  LDGSTS.E [R0+0x49100], desc[UR6][R220.64], P5 ;  /* 0x49100000dc007fae */ /* 0x000fe8000a9a1006 */
[----:B------:R-:W-:Y:S04]  /*418b0*/  LDGSTS.E [R0+0x4a000], desc[UR6][R218.64], P6 ;  /* 0x4a000000da007fae */ /* 0x000fe8000b1a1006 */
[----:B------:R-:W1:Y:S04]  /*418c0*/  LDL.LU.64 R222, [R1+0x438] ;  /* 0x0004380001de7983 */ /* 0x000e680000300a00 */
[----:B------:R-:W4:Y:S04]  /*418d0*/  LDL.LU.64 R226, [R1+0x440] ;  /* 0x0004400001e27983 */ /* 0x000f280000300a00 */
[----:B------:R-:W3:Y:S04]  /*418e0*/  LDL.LU.64 R234, [R1+0x748] ;  /* 0x0007480001ea7983 */ /* 0x000ee80000300a00 */
[----:B------:R-:W2:Y:S04]  /*418f0*/  LDL.LU.64 R228, [R1+0x588] ;  /* 0x0005880001e47983 */ /* 0x000ea80000300a00 */
[----:B------:R-:W2:Y:S04]  /*41900*/  LDL.LU.64 R232, [R1+0x740] ;  /* 0x0007400001e87983 */ /* 0x000ea80000300a00 */
[----:B------:R-:W2:Y:S04]  /*41910*/  LDL.LU.64 R230, [R1+0x590] ;  /* 0x0005900001e67983 */ /* 0x000ea80000300a00 */
        /* <DEDUP_REMOVED lines=103> */
[----:B------:R-:W-:Y:S04]  /*41f90*/  LDGSTS.E [R0+0x7d100], desc[UR6][R12.64], P5 ;  /* 0x7d1000000c007fae */ /* 0x000fe8000a9a1006 */
[----:B------:R-:W2:Y:S04]  /*41fa0*/  LDL.LU.64 R248, [R1+0x580] ;  /* 0x0005800001f87983 */ /* 0x000ea80000300a00 */
[----:B------:R-:W-:Y:S04]  /*41fb0*/  LDGSTS.E [R0+0x7e000], desc[UR6][R10.64], P6 ;  /* 0x7e0000000a007fae */ /* 0x000fe8000b1a1006 */
[----:B------:R1:W-:Y:S04]  /*41fc0*/  LDGSTS.E [R0+0x7e100], desc[UR6][R8.64], P5 ;  /* 0x7e10000008007fae */ /* 0x0003e8000a9a1006 */
[----:B------:R-:W2:Y:S04]  /*41fd0*/  LDL.LU.64 R244, [R1+0x730] ;  /* 0x0007300001f47983 */ /* 0x000ea80000300a00 */
[----:B------:R3:W-:Y:S01]  /*41fe0*/  LDGSTS.E [R0+0x7f000], desc[UR6][R6.64], P6 ;  /* 0x7f00000006007fae */ /* 0x0007e2000b1a1006 */
[----:B-1----:R-:W-:-:S03]  /*41ff0*/  IMAD.WIDE R8, R4, 0x4, R222 ;  /* 0x0000000404087825 */ /* 0x002fc600078e02de */
[----:B------:R-:W2:Y:S04]  /*42000*/  LDL.LU.64 R242, [R1+0x578] ;  /* 0x0005780001f27983 */ /* 0x000ea80000300a00 */
[----:B------:R4:W-:Y:S04]  /*42010*/  LDGSTS.E [R0+0x7f100], desc[UR6][R2.64], P5 ;  /* 0x7f10000002007fae */ /* 0x0009e8000a9a1006 */
[----:B------:R-:W2:Y:S01]  /*42020*/  LDL.LU.64 R240, [R1+0x760] ;  /* 0x0007600001f07983 */ /* 0x000ea20000300a00 */
[----:B---3--:R-:W-:-:S03]  /*42030*/  IMAD.WIDE R6, R4, 0x4, R234 ;  /* 0x0000000404067825 */ /* 0x008fc600078e02ea */
[----:B------:R-:W3:Y:S01]  /*42040*/  LDL.LU.64 R238, [R1+0x570] ;  /* 0x0005700001ee7983 */ /* 0x000ee20000300a00 */
[----:B----4-:R-:W-:-:S03]  /*42050*/  IMAD.WIDE R2, R4, 0x4, R226 ;  /* 0x0000000404027825 */ /* 0x010fc600078e02e2 */
[----:B------:R-:W4:Y:S04]  /*42060*/  LDL.LU.64 R236, [R1+0x768] ;  /* 0x0007680001ec7983 */ /* 0x000f280000300a00 */
[----:B------:R-:W-:Y:S04]  /*42070*/  STL.64 [R1+0x368], R8 ;  /* 0x0003680801007387 */ /* 0x000fe80000100a00 */
[----:B------:R-:W4:Y:S04]  /*42080*/  LDL.LU.64 R234, [R1+0x568] ;  /* 0x0005680001ea7983 */ /* 0x000f280000300a00 */
[----:B------:R2:W-:Y:S04]  /*42090*/  STL.64 [R1+0x360], R2 ;  /* 0x0003600201007387 */ /* 0x0005e80000100a00 */
[----:B------:R1:W-:Y:S01]  /*420a0*/  STL.64 [R1+0x1060], R6 ;  /* 0x0010600601007387 */ /* 0x0003e20000100a00 */
[----:B--2---:R-:W-:-:S04]  /*420b0*/  IMAD.WIDE R2, R4, 0x4, R228 ;  /* 0x0000000404027825 */ /* 0x004fc800078e02e4 */
[C---:B-1----:R-:W-:Y:S02]  /*420c0*/  IMAD.WIDE R6, R4.reuse, 0x4, R232 ;  /* 0x0000000404067825 */ /* 0x042fe400078e02e8 */
[----:B------:R-:W2:Y:S04]  /*420d0*/  LDL.LU.64 R232, [R1+0x770] ;  /* 0x0007700001e87983 */ /* 0x000ea80000300a00 */
[----:B------:R1:W-:Y:S04]  /*420e0*/  STL.64 [R1+0x1068], R2 ;  /* 0x0010680201007387 */ /* 0x0003e80000100a00 */
[----:B------:R2:W-:Y:S01]  /*420f0*/  STL.64 [R1+0x1118], R6 ;  /* 0x0011180601007387 */ /* 0x0005e20000100a00 */
[----:B-1----:R-:W-:-:S03]  /*42100*/  IMAD.WIDE R2, R4, 0x4, R230 ;  /* 0x0000000404027825 */ /* 0x002fc600078e02e6 */
[----:B------:R-:W2:Y:S04]  /*42110*/  LDL.LU.64 R230, [R1+0x560] ;  /* 0x0005600001e67983 */ /* 0x000ea80000300a00 */
[----:B------:R-:W2:Y:S04]  /*42120*/  LDL.LU.64 R228, [R1+0x778] ;  /* 0x0007780001e47983 */ /* 0x000ea80000300a00 */
[----:B------:R-:W2:Y:S04]  /*42130*/  LDL.LU.64 R226, [R1+0x558] ;  /* 0x0005580001e27983 */ /* 0x000ea80000300a00 */
[----:B------:R-:W-:Y:S04]  /*42140*/  STL.64 [R1+0x590], R2 ;  /* 0x0005900201007387 */ /* 0x000fe80000100a00 */
[----:B------:R-:W-:Y:S04]  /*42150*/  STL.64 [R1+0x4960], R2 ;  /* 0x0049600201007387 */ /* 0x000fe80000100a00 */
[----:B------:R-:W2:Y:S01]  /*42160*/  LDL.LU.64 R202, [R1+0x728] ;  /* 0x0007280001ca7983 */ /* 0x000ea20000300a00 */
[----:B------:R-:W-:-:S05]  /*42170*/  IMAD.WIDE R250, R4, 0x4, R250 ;  /* 0x0000000404fa7825 */ /* 0x000fca00078e02fa */
[----:B------:R-:W-:Y:S04]  /*42180*/  STL.64 [R1+0x12a8], R250 ;  /* 0x0012a8fa01007387 */ /* 0x000fe80000100a00 */
[----:B------:R-:W-:Y:S04]  /*42190*/  STL.64 [R1+0x4968], R250 ;  /* 0x004968fa01007387 */ /* 0x000fe80000100a00 */
[----:B------:R-:W2:Y:S04]  /*421a0*/  LDL.LU.64 R222, [R1+0x550] ;  /* 0x0005500001de7983 */ /* 0x000ea80000300a00 */
[----:B------:R-:W2:Y:S01]  /*421b0*/  LDL.LU.64 R220, [R1+0x720] ;  /* 0x0007200001dc7983 */ /* 0x000ea20000300a00 */
[----:B------:R-:W-:-:S05]  /*421c0*/  IMAD.WIDE R248, R4, 0x4, R248 ;  /* 0x0000000404f87825 */ /* 0x000fca00078e02f8 */
[----:B------:R-:W-:Y:S04]  /*421d0*/  STL.64 [R1+0x12b8], R248 ;  /* 0x0012b8f801007387 */ /* 0x000fe80000100a00 */
[----:B------:R-:W-:Y:S01]  /*421e0*/  STL.64 [R1+0x4970], R248 ;  /* 0x004970f801007387 */ /* 0x000fe20000100a00 */
[----:B------:R-:W-:-:S03]  /*421f0*/  IMAD.WIDE R244, R4, 0x4, R244 ;  /* 0x0000000404f47825 */ /* 0x000fc600078e02f4 */
[----:B------:R-:W2:Y:S04]  /*42200*/  LDL.LU.64 R218, [R1+0x598] ;  /* 0x0005980001da7983 */ /* 0x000ea80000300a00 */
[----:B------:R-:W-:Y:S01]  /*42210*/  STL.64 [R1+0x14e0], R244 ;  /* 0x0014e0f401007387 */ /* 0x000fe20000100a00 */
[----:B------:R-:W-:-:S03]  /*42220*/  IMAD.WIDE R242, R4, 0x4, R242 ;  /* 0x0000000404f27825 */ /* 0x000fc600078e02f2 */
[----:B------:R-:W-:Y:S04]  /*42230*/  STL.64 [R1+0x4978], R244 ;  /* 0x004978f401007387 */ /* 0x000fe80000100a00 */
[----:B------:R-:W2:Y:S01]  /*42240*/  LDL.LU.64 R216, [R1+0x718] ;  /* 0x0007180001d87983 */ /* 0x000ea20000300a00 */
[----:B------:R-:W-:-:S03]  /*42250*/  IMAD.WIDE R240, R4, 0x4, R240 ;  /* 0x0000000404f07825 */ /* 0x000fc600078e02f0 */
[----:B------:R-:W2:Y:S01]  /*42260*/  LDL.LU.64 R214, [R1+0x5a0] ;  /* 0x0005a00001d67983 */ /* 0x000ea20000300a00 */
[----:B---3--:R-:W-:-:S03]  /*42270*/  IMAD.WIDE R238, R4, 0x4, R238 ;  /* 0x0000000404ee7825 */ /* 0x008fc600078e02ee */
[----:B------:R-:W-:Y:S04]  /*42280*/  STL.64 [R1+0x14f0], R242 ;  /* 0x0014f0f201007387 */ /* 0x000fe80000100a00 */
[----:B------:R1:W-:Y:S01]  /*42290*/  STL.64 [R1+0x4980], R242 ;  /* 0x004980f201007387 */ /* 0x0003e20000100a00 */
[----:B----4-:R-:W-:-:S03]  /*422a0*/  IMAD.WIDE R236, R4, 0x4, R236 ;  /* 0x0000000404ec7825 */ /* 0x010fc600078e02ec */
[----:B------:R-:W3:Y:S04]  /*422b0*/  LDL.LU.64 R212, [R1+0x710] ;  /* 0x0007100001d47983 */ /* 0x000ee80000300a00 */
[----:B------:R-:W-:Y:S01]  /*422c0*/  STL.64 [R1+0x15b0], R240 ;  /* 0x0015b0f001007387 */ /* 0x000fe20000100a00 */
[----:B------:R-:W-:-:S03]  /*422d0*/  IMAD.WIDE R234, R4, 0x4, R234 ;  /* 0x0000000404ea7825 */ /* 0x000fc600078e02ea */
[----:B------:R-:W4:Y:S04]  /*422e0*/  LDL.LU.64 R210, [R1+0x5a8] ;  /* 0x0005a80001d27983 */ /* 0x000f280000300a00 */
[----:B------:R-:W-:Y:S04]  /*422f0*/  STL.64 [R1+0x15c0], R238 ;  /* 0x0015c0ee01007387 */ /* 0x000fe80000100a00 */
[----:B------:R-:W4:Y:S04]  /*42300*/  LDL.LU.64 R208, [R1+0x708] ;  /* 0x0007080001d07983 */ /* 0x000f280000300a00 */
[----:B------:R-:W-:Y:S04]  /*42310*/  STL.64 [R1+0x1698], R236 ;  /* 0x001698ec01007387 */ /* 0x000fe80000100a00 */
[----:B------:R-:W4:Y:S01]  /*42320*/  LDL.LU.64 R206, [R1+0x5b0] ;  /* 0x0005b00001ce7983 */ /* 0x000f220000300a00 */
[----:B--2---:R-:W-:-:S03]  /*42330*/  IMAD.WIDE R232, R4, 0x4, R232 ;  /* 0x0000000404e87825 */ /* 0x004fc600078e02e8 */
[----:B------:R-:W-:Y:S04]  /*42340*/  STL.64 [R1+0x16a0], R234 ;  /* 0x0016a0ea01007387 */ /* 0x000fe80000100a00 */
[----:B------:R-:W2:Y:S04]  /*42350*/  LDL.LU.64 R204, [R1+0x700] ;  /* 0x0007000001cc7983 */ /* 0x000ea80000300a00 */
[----:B------:R-:W-:Y:S01]  /*42360*/  STL.64 [R1+0x1778], R232 ;  /* 0x001778e801007387 */ /* 0x000fe20000100a00 */
[----:B------:R-:W-:-:S03]  /*42370*/  IMAD.WIDE R224, R4, 0x4, R202 ;  /* 0x0000000404e07825 */ /* 0x000fc600078e02ca */
[----:B------:R-:W2:Y:S01]  /*42380*/  LDL.LU.64 R202, [R1+0x548] ;  /* 0x0005480001ca7983 */ /* 0x000ea20000300a00 */
[----:B------:R-:W-:-:S04]  /*42390*/  IMAD.WIDE R230, R4, 0x4, R230 ;  /* 0x0000000404e67825 */ /* 0x000fc800078e02e6 */
[C---:B------:R-:W-:Y:S01]  /*423a0*/  IMAD.WIDE R228, R4.reuse, 0x4, R228 ;  /* 0x0000000404e47825 */ /* 0x040fe200078e02e4 */
[----:B------:R-:W-:Y:S03]  /*423b0*/  STL.64 [R1+0x1788], R230 ;  /* 0x001788e601007387 */ /* 0x000fe60000100a00 */
[C---:B------:R-:W-:Y:S01]  /*423c0*/  IMAD.WIDE R226, R4.reuse, 0x4, R226 ;  /* 0x0000000404e27825 */ /* 0x040fe200078e02e2 */
[----:B------:R-:W2:Y:S04]  /*423d0*/  LDL.LU.64 R200, [R1+0x6f8] ;  /* 0x0006f80001c87983 */ /* 0x000ea80000300a00 */
[----:B------:R-:W-:Y:S04]  /*423e0*/  STL.64 [R1+0x18b0], R228 ;  /* 0x0018b0e401007387 */ /* 0x000fe80000100a00 */
[----:B------:R-:W2:Y:S04]  /*423f0*/  LDL.LU.64 R198, [R1+0x540] ;  /* 0x0005400001c67983 */ /* 0x000ea80000300a00 */
[----:B------:R-:W-:Y:S04]  /*42400*/  STL.64 [R1+0x18c0], R226 ;  /* 0x0018c0e201007387 */ /* 0x000fe80000100a00 */
[----:B------:R-:W2:Y:S04]  /*42410*/  LDL.LU.64 R196, [R1+0x780] ;  /* 0x0007800001c47983 */ /* 0x000ea80000300a00 */
[----:B------:R-:W-:Y:S04]  /*42420*/  STL.64 [R1+0x1aa8], R224 ;  /* 0x001aa8e001007387 */ /* 0x000fe80000100a00 */
[----:B------:R-:W2:Y:S01]  /*42430*/  LDL.LU.64 R194, [R1+0x538] ;  /* 0x0005380001c27983 */ /* 0x000ea20000300a00 */
[----:B------:R-:W-:-:S04]  /*42440*/  IMAD.WIDE R222, R4, 0x4, R222 ;  /* 0x0000000404de7825 */ /* 0x000fc800078e02de */
[C---:B------:R-:W-:Y:S01]  /*42450*/  IMAD.WIDE R220, R4.reuse, 0x4, R220 ;  /* 0x0000000404dc7825 */ /* 0x040fe200078e02dc */
[----:B------:R1:W-:Y:S04]  /*42460*/  STL.64 [R1+0x1ab8], R222 ;  /* 0x001ab8de01007387 */ /* 0x0003e80000100a00 */
[----:B------:R-:W2:Y:S04]  /*42470*/  LDL.LU.64 R192, [R1+0x788] ;  /* 0x0007880001c07983 */ /* 0x000ea80000300a00 */
[----:B------:R-:W-:Y:S04]  /*42480*/  STL.64 [R1+0x1c08], R220 ;  /* 0x001c08dc01007387 */ /* 0x000fe80000100a00 */
[----:B------:R-:W2:Y:S01]  /*42490*/  LDL.LU.64 R190, [R1+0x530] ;  /* 0x0005300001be7983 */ /* 0x000ea20000300a00 */
[----:B------:R-:W-:-:S05]  /*424a0*/  IMAD.WIDE R218, R4, 0x4, R218 ;  /* 0x0000000404da7825 */ /* 0x000fca00078e02da */
[----:B------:R-:W-:Y:S04]  /*424b0*/  STL.64 [R1+0x1c10], R218 ;  /* 0x001c10da01007387 */ /* 0x000fe80000100a00 */
[----:B------:R-:W2:Y:S01]  /*424c0*/  LDL.LU.64 R188, [R1+0x790] ;  /* 0x0007900001bc7983 */ /* 0x000ea20000300a00 */
[----:B------:R-:W-:-:S04]  /*424d0*/  IMAD.WIDE R216, R4, 0x4, R216 ;  /* 0x0000000404d87825 */ /* 0x000fc800078e02d8 */
[C---:B------:R-:W-:Y:S01]  /*424e0*/  IMAD.WIDE R214, R4.reuse, 0x4, R214 ;  /* 0x0000000404d67825 */ /* 0x040fe200078e02d6 */
[----:B------:R-:W-:Y:S04]  /*424f0*/  STL.64 [R1+0x1cd8], R216 ;  /* 0x001cd8d801007387 */ /* 0x000fe80000100a00 */
[----:B------:R-:W2:Y:S04]  /*42500*/  LDL.LU.64 R186, [R1+0x528] ;  /* 0x0005280001ba7983 */ /* 0x000ea80000300a00 */
[----:B------:R-:W-:Y:S01]  /*42510*/  STL.64 [R1+0x1ce8], R214 ;  /* 0x001ce8d601007387 */ /* 0x000fe20000100a00 */
[----:B---3--:R-:W-:-:S03]  /*42520*/  IMAD.WIDE R212, R4, 0x4, R212 ;  /* 0x0000000404d47825 */ /* 0x008fc600078e02d4 */
[----:B------:R-:W3:Y:S04]  /*42530*/  LDL.LU.64 R184, [R1+0x798] ;  /* 0x0007980001b87983 */ /* 0x000ee80000300a00 */
[----:B------:R-:W-:Y:S01]  /*42540*/  STL.64 [R1+0x1d98], R212 ;  /* 0x001d98d401007387 */ /* 0x000fe20000100a00 */
[----:B----4-:R-:W-:-:S03]  /*42550*/  IMAD.WIDE R210, R4, 0x4, R210 ;  /* 0x0000000404d27825 */ /* 0x010fc600078e02d2 */
        /* <DEDUP_REMOVED lines=8> */
[----:B--2---:R-:W-:-:S03]  /*425e0*/  IMAD.WIDE R204, R4, 0x4, R204 ;  /* 0x0000000404cc7825 */ /* 0x004fc600078e02cc */
[----:B------:R-:W2:Y:S04]  /*425f0*/  LDL.LU.64 R174, [R1+0x518] ;  /* 0x0005180001ae7983 */ /* 0x000ea80000300a00 */
[----:B------:R-:W-:Y:S04]  /*42600*/  STL.64 [R1+0x1ef0], R204 ;  /* 0x001ef0cc01007387 */ /* 0x000fe80000100a00 */
[----:B------:R-:W2:Y:S01]  /*42610*/  LDL.LU.64 R172, [R1+0x7a0] ;  /* 0x0007a00001ac7983 */ /* 0x000ea20000300a00 */
[----:B------:R-:W-:-:S05]  /*42620*/  IMAD.WIDE R202, R4, 0x4, R202 ;  /* 0x0000000404ca7825 */ /* 0x000fca00078e02ca */
[----:B------:R-:W-:Y:S04]  /*42630*/  STL.64 [R1+0x1ef8], R202 ;  /* 0x001ef8ca01007387 */ /* 0x000fe80000100a00 */
[----:B------:R-:W2:Y:S01]  /*42640*/  LDL.LU.64 R176, [R1+0x510] ;  /* 0x0005100001b07983 */ /* 0x000ea20000300a00 */
[----:B------:R-:W-:-:S05]  /*42650*/  IMAD.WIDE R200, R4, 0x4, R200 ;  /* 0x0000000404c87825 */ /* 0x000fca00078e02c8 */
[----:B------:R-:W-:Y:S01]  /*42660*/  STL.64 [R1+0x1f78], R200 ;  /* 0x001f78c801007387 */ /* 0x000fe20000100a00 */
[----:B------:R-:W-:-:S03]  /*42670*/  IMAD.WIDE R198, R4, 0x4, R198 ;  /* 0x0000000404c67825 */ /* 0x000fc600078e02c6 */
[----:B------:R-:W2:Y:S04]  /*42680*/  LDL.LU.64 R168, [R1+0x7a8] ;  /* 0x0007a80001a87983 */ /* 0x000ea80000300a00 */
[----:B------:R-:W-:Y:S01]  /*42690*/  STL.64 [R1+0x1f80], R198 ;  /* 0x001f80c601007387 */ /* 0x000fe20000100a00 */
[----:B------:R-:W-:-:S03]  /*426a0*/  IMAD.WIDE R196, R4, 0x4, R196 ;  /* 0x0000000404c47825 */ /* 0x000fc600078e02c4 */
[----:B------:R-:W2:Y:S04]  /*426b0*/  LDL.LU.64 R166, [R1+0x508] ;  /* 0x0005080001a67983 */ /* 0x000ea80000300a00 */
[----:B------:R-:W-:Y:S01]  /*426c0*/  STL.64 [R1+0x20d8], R196 ;  /* 0x0020d8c401007387 */ /* 0x000fe20000100a00 */
[----:B------:R-:W-:-:S03]  /*426d0*/  IMAD.WIDE R194, R4, 0x4, R194 ;  /* 0x0000000404c27825 */ /* 0x000fc600078e02c2 */
[----:B------:R-:W2:Y:S04]  /*426e0*/  LDL.LU.64 R164, [R1+0x7b0] ;  /* 0x0007b00001a47983 */ /* 0x000ea80000300a00 */
[----:B------:R-:W-:Y:S04]  /*426f0*/  STL.64 [R1+0x20e0], R194 ;  /* 0x0020e0c201007387 */ /* 0x000fe80000100a00 */
[----:B------:R-:W2:Y:S01]  /*42700*/  LDL.LU.64 R162, [R1+0x500] ;  /* 0x0005000001a27983 */ /* 0x000ea20000300a00 */
[----:B------:R-:W-:-:S05]  /*42710*/  IMAD.WIDE R192, R4, 0x4, R192 ;  /* 0x0000000404c07825 */ /* 0x000fca00078e02c0 */
[----:B------:R-:W-:Y:S01]  /*42720*/  STL.64 [R1+0x2170], R192 ;  /* 0x002170c001007387 */ /* 0x000fe20000100a00 */
[----:B------:R-:W-:-:S03]  /*42730*/  IMAD.WIDE R190, R4, 0x4, R190 ;  /* 0x0000000404be7825 */ /* 0x000fc600078e02be */
        /* <DEDUP_REMOVED lines=17> */
[----:B--2---:R-:W-:-:S03]  /*42850*/  IMAD.WIDE R170, R4, 0x4, R176 ;  /* 0x0000000404aa7825 */ /* 0x004fc600078e02b0 */
[----:B------:R-:W2:Y:S01]  /*42860*/  LDL.LU.64 R176, [R1+0x6e8] ;  /* 0x0006e80001b07983 */ /* 0x000ea20000300a00 */
[----:B------:R-:W-:-:S04]  /*42870*/  IMAD.WIDE R178, R4, 0x4, R178 ;  /* 0x0000000404b27825 */ /* 0x000fc800078e02b2 */
[C---:B------:R-:W-:Y:S01]  /*42880*/  IMAD.WIDE R174, R4.reuse, 0x4, R174 ;  /* 0x0000000404ae7825 */ /* 0x040fe200078e02ae */
[----:B------:R-:W-:Y:S03]  /*42890*/  STL.64 [R1+0x2310], R178 ;  /* 0x002310b201007387 */ /* 0x000fe60000100a00 */
[C---:B------:R-:W-:Y:S01]  /*428a0*/  IMAD.WIDE R172, R4.reuse, 0x4, R172 ;  /* 0x0000000404ac7825 */ /* 0x040fe200078e02ac */
[----:B------:R-:W2:Y:S04]  /*428b0*/  LDL.LU.64 R148, [R1+0x7c8] ;  /* 0x0007c80001947983 */ /* 0x000ea80000300a00 */
[----:B------:R-:W-:Y:S01]  /*428c0*/  STL.64 [R1+0x2438], R174 ;  /* 0x002438ae01007387 */ /* 0x000fe20000100a00 */
[----:B------:R-:W-:-:S03]  /*428d0*/  IMAD.WIDE R168, R4, 0x4, R168 ;  /* 0x0000000404a87825 */ /* 0x000fc600078e02a8 */
[----:B------:R-:W-:Y:S04]  /*428e0*/  STL.64 [R1+0x24e8], R172 ;  /* 0x0024e8ac01007387 */ /* 0x000fe80000100a00 */
[----:B------:R-:W2:Y:S04]  /*428f0*/  LDL.LU.64 R146, [R1+0x4e0] ;  /* 0x0004e00001927983 */ /* 0x000ea80000300a00 */
[----:B------:R-:W-:Y:S04]  /*42900*/  STL.64 [R1+0x2500], R170 ;  /* 0x002500aa01007387 */ /* 0x000fe80000100a00 */
[----:B------:R-:W2:Y:S01]  /*42910*/  LDL.LU.64 R144, [R1+0x7d0] ;  /* 0x0007d00001907983 */ /* 0x000ea20000300a00 */
[----:B------:R-:W-:-:S03]  /*42920*/  IMAD.WIDE R166, R4, 0x4, R166 ;  /* 0x0000000404a67825 */ /* 0x000fc600078e02a6 */
        /* <DEDUP_REMOVED lines=20> */
[----:B---3--:R-:W-:-:S05]  /*42a70*/  IMAD.WIDE R154, R4, 0x4, R154 ;  /* 0x00000004049a7825 */ /* 0x008fca00078e029a */
[----:B------:R-:W-:Y:S01]  /*42a80*/  STL.64 [R1+0x30b0], R154 ;  /* 0x0030b09a01007387 */ /* 0x000fe20000100a00 */
[----:B----4-:R-:W-:-:S03]  /*42a90*/  IMAD.WIDE R152, R4, 0x4, R152 ;  /* 0x0000000404987825 */ /* 0x010fc600078e0298 */
[----:B------:R-:W3:Y:S04]  /*42aa0*/  LDL.LU.64 R126, [R1+0x5c0] ;  /* 0x0005c000017e7983 */ /* 0x000ee80000300a00 */
[----:B------:R-:W-:Y:S01]  /*42ab0*/  STL.64 [R1+0x30d8], R152 ;  /* 0x0030d89801007387 */ /* 0x000fe20000100a00 */
[----:B--2---:R-:W-:-:S05]  /*42ac0*/  IMAD.WIDE R176, R4, 0x4, R176 ;  /* 0x0000000404b07825 */ /* 0x004fca00078e02b0 */
[----:B------:R-:W-:Y:S04]  /*42ad0*/  STL.64 [R1+0x30f8], R176 ;  /* 0x0030f8b001007387 */ /* 0x000fe80000100a00 */
[----:B------:R-:W2:Y:S01]  /*42ae0*/  LDL.LU.64 R124, [R1+0x6d0] ;  /* 0x0006d000017c7983 */ /* 0x000ea20000300a00 */
[----:B------:R-:W-:-:S04]  /*42af0*/  IMAD.WIDE R150, R4, 0x4, R150 ;  /* 0x0000000404967825 */ /* 0x000fc800078e0296 */
[C---:B------:R-:W-:Y:S01]  /*42b00*/  IMAD.WIDE R148, R4.reuse, 0x4, R148 ;  /* 0x0000000404947825 */ /* 0x040fe200078e0294 */
[----:B------:R-:W-:Y:S04]  /*42b10*/  STL.64 [R1+0x30e0], R150 ;  /* 0x0030e09601007387 */ /* 0x000fe80000100a00 */
[----:B------:R-:W4:Y:S01]  /*42b20*/  LDL.LU.64 R122, [R1+0x4b8] ;  /* 0x0004b800017a7983 */ /* 0x000f220000300a00 */
[----:B------:R-:W-:-:S03]  /*42b30*/  IMAD.WIDE R146, R4, 0x4, R146 ;  /* 0x0000000404927825 */ /* 0x000fc600078e0292 */
[----:B------:R-:W4:Y:S04]  /*42b40*/  LDL.LU.64 R120, [R1+0x7f0] ;  /* 0x0007f00001787983 */ /* 0x000f280000300a00 */
[----:B------:R-:W-:Y:S01]  /*42b50*/  STL.64 [R1+0x3100], R148 ;  /* 0x0031009401007387 */ /* 0x000fe20000100a00 */
[----:B------:R-:W-:-:S03]  /*42b60*/  IMAD.WIDE R144, R4, 0x4, R144 ;  /* 0x0000000404907825 */ /* 0x000fc600078e0290 */
[----:B------:R-:W4:Y:S01]  /*42b70*/  LDL.LU.64 R118, [R1+0x5c8] ;  /* 0x0005c80001767983 */ /* 0x000f220000300a00 */
[----:B------:R-:W-:-:S03]  /*42b80*/  IMAD.WIDE R142, R4, 0x4, R142 ;  /* 0x00000004048e7825 */ /* 0x000fc600078e028e */
[----:B------:R-:W-:Y:S04]  /*42b90*/  STL.64 [R1+0x3108], R146 ;  /* 0x0031089201007387 */ /* 0x000fe80000100a00 */
[----:B------:R-:W4:Y:S01]  /*42ba0*/  LDL.LU.64 R116, [R1+0x6c8] ;  /* 0x0006c80001747983 */ /* 0x000f220000300a00 */
[----:B------:R-:W-:-:S03]  /*42bb0*/  IMAD.WIDE R140, R4, 0x4, R140 ;  /* 0x00000004048c7825 */ /* 0x000fc600078e028c */
[----:B------:R-:W-:Y:S04]  /*42bc0*/  STL.64 [R1+0x3110], R144 ;  /* 0x0031109001007387 */ /* 0x000fe80000100a00 */
[----:B------:R-:W4:Y:S04]  /*42bd0*/  LDL.LU.64 R114, [R1+0x4b0] ;  /* 0x0004b00001727983 */ /* 0x000f280000300a00 */
[----:B------:R-:W-:Y:S01]  /*42be0*/  STL.64 [R1+0x3118], R142 ;  /* 0x0031188e01007387 */ /* 0x000fe20000100a00 */
[----:B------:R-:W-:-:S03]  /*42bf0*/  IMAD.WIDE R138, R4, 0x4, R138 ;  /* 0x00000004048a7825 */ /* 0x000fc600078e028a */
[----:B------:R-:W4:Y:S04]  /*42c00*/  LDL.LU.64 R112, [R1+0x7f8] ;  /* 0x0007f80001707983 */ /* 0x000f280000300a00 */
[----:B------:R-:W-:Y:S01]  /*42c10*/  STL.64 [R1+0x3128], R140 ;  /* 0x0031288c01007387 */ /* 0x000fe20000100a00 */
[----:B------:R-:W-:-:S03]  /*42c20*/  IMAD.WIDE R136, R4, 0x4, R136 ;  /* 0x0000000404887825 */ /* 0x000fc600078e0288 */
[----:B------:R-:W4:Y:S01]  /*42c30*/  LDL.LU.64 R110, [R1+0x5d0] ;  /* 0x0005d000016e7983 */ /* 0x000f220000300a00 */
[----:B------:R-:W-:-:S03]  /*42c40*/  IMAD.WIDE R134, R4, 0x4, R134 ;  /* 0x0000000404867825 */ /* 0x000fc600078e0286 */
[----:B------:R-:W-:Y:S04]  /*42c50*/  STL.64 [R1+0x3138], R138 ;  /* 0x0031388a01007387 */ /* 0x000fe80000100a00 */
[----:B------:R-:W4:Y:S04]  /*42c60*/  LDL.LU.64 R108, [R1+0x6c0] ;  /* 0x0006c000016c7983 */ /* 0x000f280000300a00 */
[----:B------:R-:W-:Y:S04]  /*42c70*/  STL.64 [R1+0x3148], R136 ;  /* 0x0031488801007387 */ /* 0x000fe80000100a00 */
[----:B------:R-:W4:Y:S04]  /*42c80*/  LDL.LU.64 R106, [R1+0x4a8] ;  /* 0x0004a800016a7983 */ /* 0x000f280000300a00 */
[----:B------:R-:W-:Y:S04]  /*42c90*/  STL.64 [R1+0x3158], R134 ;  /* 0x0031588601007387 */ /* 0x000fe80000100a00 */
[----:B------:R-:W4:Y:S01]  /*42ca0*/  LDL.LU.64 R104, [R1+0x800] ;  /* 0x0008000001687983 */ /* 0x000f220000300a00 */
[----:B------:R-:W-:-:S05]  /*42cb0*/  IMAD.WIDE R132, R4, 0x4, R132 ;  /* 0x0000000404847825 */ /* 0x000fca00078e0284 */
[----:B------:R-:W-:Y:S01]  /*42cc0*/  STL.64 [R1+0x3168], R132 ;  /* 0x0031688401007387 */ /* 0x000fe20000100a00 */
[----:B------:R-:W-:-:S03]  /*42cd0*/  IMAD.WIDE R130, R4, 0x4, R130 ;  /* 0x0000000404827825 */ /* 0x000fc600078e0282 */
[----:B------:R-:W4:Y:S04]  /*42ce0*/  LDL.LU.64 R102, [R1+0x5d8] ;  /* 0x0005d80001667983 */ /* 0x000f280000300a00 */
[----:B------:R-:W-:Y:S04]  /*42cf0*/  STL.64 [R1+0x3d10], R130 ;  /* 0x003d108201007387 */ /* 0x000fe80000100a00 */
[----:B------:R-:W4:Y:S01]  /*42d00*/  LDL.LU.64 R100, [R1+0x6b8] ;  /* 0x0006b80001647983 */ /* 0x000f220000300a00 */
[----:B------:R-:W-:-:S05]  /*42d10*/  IMAD.WIDE R128, R4, 0x4, R128 ;  /* 0x0000000404807825 */ /* 0x000fca00078e0280 */
[----:B------:R-:W-:Y:S04]  /*42d20*/  STL.64 [R1+0x3d08], R128 ;  /* 0x003d088001007387 */ /* 0x000fe80000100a00 */
[----:B------:R-:W4:Y:S01]  /*42d30*/  LDL.LU.64 R98, [R1+0x4a0] ;  /* 0x0004a00001627983 */ /* 0x000f220000300a00 */
[----:B---3--:R-:W-:-:S05]  /*42d40*/  IMAD.WIDE R126, R4, 0x4, R126 ;  /* 0x00000004047e7825 */ /* 0x008fca00078e027e */
[----:B------:R-:W-:Y:S04]  /*42d50*/  STL.64 [R1+0x3d00], R126 ;  /* 0x003d007e01007387 */ /* 0x000fe80000100a00 */
[----:B------:R-:W3:Y:S01]  /*42d60*/  LDL.LU.64 R96, [R1+0x6b0] ;  /* 0x0006b00001607983 */ /* 0x000ee20000300a00 */
[----:B--2---:R-:W-:-:S05]  /*42d70*/  IMAD.WIDE R124, R4, 0x4, R124 ;  /* 0x00000004047c7825 */ /* 0x004fca00078e027c */
[----:B------:R-:W-:Y:S04]  /*42d80*/  STL.64 [R1+0x3cf8], R124 ;  /* 0x003cf87c01007387 */ /* 0x000fe80000100a00 */
[----:B------:R-:W2:Y:S01]  /*42d90*/  LDL.LU.64 R94, [R1+0x5e0] ;  /* 0x0005e000015e7983 */ /* 0x000ea20000300a00 */
[----:B----4-:R-:W-:-:S04]  /*42da0*/  IMAD.WIDE R122, R4, 0x4, R122 ;  /* 0x00000004047a7825 */ /* 0x010fc800078e027a */
[C---:B------:R-:W-:Y:S01]  /*42db0*/  IMAD.WIDE R120, R4.reuse, 0x4, R120 ;  /* 0x0000000404787825 */ /* 0x040fe200078e0278 */
[----:B------:R-:W-:Y:S04]  /*42dc0*/  STL.64 [R1+0x3cf0], R122 ;  /* 0x003cf07a01007387 */ /* 0x000fe80000100a00 */
[----:B------:R-:W4:Y:S01]  /*42dd0*/  LDL.LU.64 R92, [R1+0x6a8] ;  /* 0x0006a800015c7983 */ /* 0x000f220000300a00 */
[----:B------:R-:W-:-:S03]  /*42de0*/  IMAD.WIDE R118, R4, 0x4, R118 ;  /* 0x0000000404767825 */ /* 0x000fc600078e0276 */
        /* <DEDUP_REMOVED lines=29> */
[----:B------:R-:W-:Y:S01]  /*42fc0*/  STL.64 [R1+0x3c98], R100 ;  /* 0x003c986401007387 */ /* 0x000fe20000100a00 */
        /* <DEDUP_REMOVED lines=9> */
[----:B----4-:R-:W-:-:S05]  /*43060*/  IMAD.WIDE R92, R4, 0x4, R92 ;  /* 0x00000004045c7825 */ /* 0x010fca00078e025c */
[----:B------:R-:W-:Y:S01]  /*43070*/  STL.64 [R1+0x3c78], R92 ;  /* 0x003c785c01007387 */ /* 0x000fe20000100a00 */
[----:B------:R-:W-:-:S03]  /*43080*/  IMAD.WIDE R90, R4, 0x4, R90 ;  /* 0x00000004045a7825 */ /* 0x000fc600078e025a */
[----:B------:R-:W4:Y:S04]  /*43090*/  LDL.LU.64 R64, [R1+0x820] ;  /* 0x0008200001407983 */ /* 0x000f280000300a00 */
[----:B------:R-:W-:Y:S01]  /*430a0*/  STL.64 [R1+0x3c70], R90 ;  /* 0x003c705a01007387 */ /* 0x000fe20000100a00 */
[----:B------:R-:W-:-:S03]  /*430b0*/  IMAD.WIDE R88, R4, 0x4, R88 ;  /* 0x0000000404587825 */ /* 0x000fc600078e0258 */
[----:B------:R-:W4:Y:S04]  /*430c0*/  LDL.LU.64 R62, [R1+0x600] ;  /* 0x00060000013e7983 */ /* 0x000f280000300a00 */
        /* <DEDUP_REMOVED lines=17> */
[----:B------:R-:W4:Y:S04]  /*431e0*/  LDL.LU.64 R48, [R1+0x678] ;  /* 0x0006780001307983 */ /* 0x000f280000300a00 */
[----:B------:R-:W-:Y:S01]  /*431f0*/  STL.64 [R1+0x3c40], R78 ;  /* 0x003c404e01007387 */ /* 0x000fe20000100a00 */
[----:B------:R-:W-:-:S03]  /*43200*/  IMAD.WIDE R74, R4, 0x4, R74 ;  /* 0x00000004044a7825 */ /* 0x000fc600078e024a */
[----:B------:R-:W4:Y:S04]  /*43210*/  LDL.LU.64 R46, [R1+0x610] ;  /* 0x00061000012e7983 */ /* 0x000f280000300a00 */
[----:B------:R-:W-:Y:S04]  /*43220*/  STL.64 [R1+0x3c38], R76 ;  /* 0x003c384c01007387 */ /* 0x000fe80000100a00 */
[----:B------:R-:W4:Y:S04]  /*43230*/  LDL.LU.64 R44, [R1+0x670] ;  /* 0x00067000012c7983 */ /* 0x000f280000300a00 */
[----:B------:R-:W-:Y:S04]  /*43240*/  STL.64 [R1+0x3c30], R74 ;  /* 0x003c304a01007387 */ /* 0x000fe80000100a00 */
[----:B------:R-:W4:Y:S01]  /*43250*/  LDL.LU.64 R42, [R1+0x468] ;  /* 0x00046800012a7983 */ /* 0x000f220000300a00 */
[----:B------:R-:W-:-:S05]  /*43260*/  IMAD.WIDE R72, R4, 0x4, R72 ;  /* 0x0000000404487825 */ /* 0x000fca00078e0248 */
[----:B------:R-:W-:Y:S04]  /*43270*/  STL.64 [R1+0x3c28], R72 ;  /* 0x003c284801007387 */ /* 0x000fe80000100a00 */
[----:B------:R-:W4:Y:S01]  /*43280*/  LDL.LU.64 R40, [R1+0x668] ;  /* 0x0006680001287983 */ /* 0x000f220000300a00 */
[----:B------:R-:W-:-:S05]  /*43290*/  IMAD.WIDE R70, R4, 0x4, R70 ;  /* 0x0000000404467825 */ /* 0x000fca00078e0246 */
[----:B------:R-:W-:Y:S01]  /*432a0*/  STL.64 [R1+0x3c20], R70 ;  /* 0x003c204601007387 */ /* 0x000fe20000100a00 */
        /* <DEDUP_REMOVED lines=8> */
[----:B------:R-:W-:Y:S03]  /*43330*/  STL.64 [R1+0x3c08], R64 ;  /* 0x003c084001007387 */ /* 0x000fe60000100a00 */
        /* <DEDUP_REMOVED lines=8> */
[----:B------:R-:W-:Y:S01]  /*433c0*/  STL.64 [R1+0x3be8], R56 ;  /* 0x003be83801007387 */ /* 0x000fe20000100a00 */
[----:B------:R-:W-:-:S03]  /*433d0*/  IMAD.WIDE R54, R4, 0x4, R54 ;  /* 0x0000000404367825 */ /* 0x000fc600078e0236 */
[----:B------:R-:W4:Y:S04]  /*433e0*/  LDL.LU.64 R30, [R1+0x620] ;  /* 0x00062000011e7983 */ /* 0x000f280000300a00 */
[----:B------:R-:W-:Y:S01]  /*433f0*/  STL.64 [R1+0x3be0], R54 ;  /* 0x003be03601007387 */ /* 0x000fe20000100a00 */
[----:B------:R-:W-:-:S03]  /*43400*/  IMAD.WIDE R52, R4, 0x4, R52 ;  /* 0x0000000404347825 */ /* 0x000fc600078e0234 */
[----:B------:R-:W4:Y:S01]  /*43410*/  LDL.LU.64 R28, [R1+0x658] ;  /* 0x00065800011c7983 */ /* 0x000f220000300a00 */
[----:B------:R-:W-:-:S03]  /*43420*/  IMAD.WIDE R50, R4, 0x4, R50 ;  /* 0x0000000404327825 */ /* 0x000fc600078e0232 */
[----:B------:R-:W-:Y:S01]  /*43430*/  STL.64 [R1+0x3bd8], R52 ;  /* 0x003bd83401007387 */ /* 0x000fe20000100a00 */
        /* <DEDUP_REMOVED lines=11> */
[----:B------:R-:W4:Y:S04]  /*434f0*/  LDL.LU.64 R18, [R1+0x450] ;  /* 0x0004500001127983 */ /* 0x000f280000300a00 */
[----:B------:R-:W4:Y:S04]  /*43500*/  LDL.LU.64 R16, [R1+0x840] ;  /* 0x0008400001107983 */ /* 0x000f280000300a00 */
[----:B------:R-:W-:Y:S04]  /*43510*/  STL.64 [R1+0x3bb8], R44 ;  /* 0x003bb82c01007387 */ /* 0x000fe80000100a00 */
[----:B------:R-:W4:Y:S04]  /*43520*/  LDL.LU.64 R14, [R1+0x630] ;  /* 0x00063000010e7983 */ /* 0x000f280000300a00 */
[----:B------:R-:W4:Y:S04]  /*43530*/  LDL.LU.64 R12, [R1+0x648] ;  /* 0x00064800010c7983 */ /* 0x000f280000300a00 */
[----:B------:R-:W-:Y:S04]  /*43540*/  STL.64 [R1+0x3bb0], R42 ;  /* 0x003bb02a01007387 */ /* 0x000fe80000100a00 */
[----:B------:R-:W4:Y:S04]  /*43550*/  LDL.LU.64 R10, [R1+0x448] ;  /* 0x00044800010a7983 */ /* 0x000f280000300a00 */
[----:B------:R-:W4:Y:S01]  /*43560*/  LDL.LU.64 R8, [R1+0x640] ;  /* 0x0006400001087983 */ /* 0x000f220000300a00 */
[----:B------:R-:W-:-:S05]  /*43570*/  IMAD.WIDE R40, R4, 0x4, R40 ;  /* 0x0000000404287825 */ /* 0x000fca00078e0228 */
[----:B------:R-:W-:Y:S04]  /*43580*/  STL.64 [R1+0x3ba8], R40 ;  /* 0x003ba82801007387 */ /* 0x000fe80000100a00 */
[----:B------:R-:W4:Y:S04]  /*43590*/  LDL.LU.64 R6, [R1+0x638] ;  /* 0x0006380001067983 */ /* 0x000f280000300a00 */
[----:B-1----:R-:W4:Y:S01]  /*435a0*/  LDL.64 R242, [R1+0x368] ;  /* 0x0003680001f27983 */ /* 0x002f220000100a00 */
[----:B---3--:R-:W-:-:S05]  /*435b0*/  IMAD.WIDE R38, R4, 0x4, R38 ;  /* 0x0000000404267825 */ /* 0x008fca00078e0226 */
[----:B------:R-:W-:Y:S04]  /*435c0*/  STL.64 [R1+0x3ba0], R38 ;  /* 0x003ba02601007387 */ /* 0x000fe80000100a00 */
[----:B------:R-:W3:Y:S04]  /*435d0*/  LDL.64 R244, [R1+0x360] ;  /* 0x0003600001f47983 */ /* 0x000ee80000100a00 */
[----:B------:R-:W3:Y:S01]  /*435e0*/  LDL.64 R248, [R1+0x1060] ;  /* 0x0010600001f87983 */ /* 0x000ee20000100a00 */
[----:B--2---:R-:W-:-:S05]  /*435f0*/  IMAD.WIDE R36, R4, 0x4, R36 ;  /* 0x0000000404247825 */ /* 0x004fca00078e0224 */
[----:B------:R-:W-:Y:S04]  /*43600*/  STL.64 [R1+0x3b98], R36 ;  /* 0x003b982401007387 */ /* 0x000fe80000100a00 */
[----:B------:R-:W2:Y:S04]  /*43610*/  LDL.64 R250, [R1+0x1068] ;  /* 0x0010680001fa7983 */ /* 0x000ea80000100a00 */
[----:B------:R-:W2:Y:S01]  /*43620*/  LDL.64 R2, [R1+0x1118] ;  /* 0x0011180001027983 */ /* 0x000ea20000100a00 */
[----:B----4-:R-:W-:-:S04]  /*43630*/  IMAD.WIDE R34, R4, 0x4, R34 ;  /* 0x0000000404227825 */ /* 0x010fc800078e0222 */
[C---:B------:R-:W-:Y:S01]  /*43640*/  IMAD.WIDE R32, R4.reuse, 0x4, R32 ;  /* 0x0000000404207825 */ /* 0x040fe200078e0220 */
[----:B------:R-:W-:Y:S04]  /*43650*/  STL.64 [R1+0x3b90], R34 ;  /* 0x003b902201007387 */ /* 0x000fe80000100a00 */
[----:B------:R-:W-:Y:S01]  /*43660*/  STL.64 [R1+0x3b88], R32 ;  /* 0x003b882001007387 */ /* 0x000fe20000100a00 */
[----:B------:R-:W-:-:S04]  /*43670*/  IMAD.WIDE R30, R4, 0x4, R30 ;  /* 0x00000004041e7825 */ /* 0x000fc800078e021e */
[C---:B------:R-:W-:Y:S01]  /*43680*/  IMAD.WIDE R28, R4.reuse, 0x4, R28 ;  /* 0x00000004041c7825 */ /* 0x040fe200078e021c */
[----:B------:R-:W-:Y:S04]  /*43690*/  STL.64 [R1+0x3b80], R30 ;  /* 0x003b801e01007387 */ /* 0x000fe80000100a00 */
[----:B------:R-:W-:Y:S01]  /*436a0*/  STL.64 [R1+0x3b78], R28 ;  /* 0x003b781c01007387 */ /* 0x000fe20000100a00 */
[----:B------:R-:W-:-:S04]  /*436b0*/  IMAD.WIDE R26, R4, 0x4, R26 ;  /* 0x00000004041a7825 */ /* 0x000fc800078e021a */
[C---:B------:R-:W-:Y:S01]  /*436c0*/  IMAD.WIDE R24, R4.reuse, 0x4, R24 ;  /* 0x0000000404187825 */ /* 0x040fe200078e0218 */
[----:B------:R-:W-:Y:S03]  /*436d0*/  STL.64 [R1+0x3b70], R26 ;  /* 0x003b701a01007387 */ /* 0x000fe60000100a00 */
        /* <DEDUP_REMOVED lines=11> */
[----:B------:R-:W-:Y:S04]  /*43790*/  STL.64 [R1+0x3b40], R14 ;  /* 0x003b400e01007387 */ /* 0x000fe80000100a00 */
[----:B------:R-:W-:Y:S01]  /*437a0*/  STL.64 [R1+0x3b38], R12 ;  /* 0x003b380c01007387 */ /* 0x000fe20000100a00 */
[----:B------:R-:W-:-:S04]  /*437b0*/  IMAD.WIDE R10, R4, 0x4, R10 ;  /* 0x00000004040a7825 */ /* 0x000fc800078e020a */
[----:B------:R-:W-:-:S04]  /*437c0*/  IMAD.WIDE R8, R4, 0x4, R8 ;  /* 0x0000000404087825 */ /* 0x000fc800078e0208 */
[C---:B------:R-:W-:Y:S01]  /*437d0*/  IMAD.WIDE R6, R4.reuse, 0x4, R6 ;  /* 0x0000000404067825 */ /* 0x040fe200078e0206 */
[----:B------:R-:W-:Y:S04]  /*437e0*/  LDGSTS.E [R246+0x40200], desc[UR6][R242.64], P6 ;  /* 0x40200000f2f67fae */ /* 0x000fe8000b1a1006 */
[----:B------:R-:W4:Y:S04]  /*437f0*/  LDL.LU.64 R242, [R1+0x4980] ;  /* 0x0049800001f27983 */ /* 0x000f280000300a00 */
[----:B------:R1:W-:Y:S04]  /*43800*/  STL.64 [R1+0x3b30], R10 ;  /* 0x003b300a01007387 */ /* 0x0003e80000100a00 */
[----:B---3--:R-:W-:Y:S04]  /*43810*/  LDGSTS.E [R246+0x40300], desc[UR6][R244.64], P5 ;  /* 0x40300000f4f67fae */ /* 0x008fe8000a9a1006 */
[----:B------:R-:W-:Y:S04]  /*43820*/  LDGSTS.E [R246+0x41200], desc[UR6][R248.64], P6 ;  /* 0x41200000f8f67fae */ /* 0x000fe8000b1a1006 */
[----:B------:R-:W3:Y:S04]  /*43830*/  LDL.LU.64 R244, [R1+0x4978] ;  /* 0x0049780001f47983 */ /* 0x000ee80000300a00 */
[----:B------:R1:W-:Y:S04]  /*43840*/  STL.64 [R1+0x3b28], R8 ;  /* 0x003b280801007387 */ /* 0x0003e80000100a00 */
[----:B------:R-:W3:Y:S04]  /*43850*/  LDL.LU.64 R248, [R1+0x4970] ;  /* 0x0049700001f87983 */ /* 0x000ee80000300a00 */
[----:B------:R1:W-:Y:S04]  /*43860*/  STL.64 [R1+0x3b20], R6 ;  /* 0x003b200601007387 */ /* 0x0003e80000100a00 */
[----:B--2---:R-:W-:Y:S04]  /*43870*/  LDGSTS.E [R246+0x41300], desc[UR6][R250.64], P5 ;  /* 0x41300000faf67fae */ /* 0x004fe8000a9a1006 */
[----:B------:R-:W-:Y:S04]  /*43880*/  LDGSTS.E [R246+0x42200], desc[UR6][R2.64], P6 ;  /* 0x4220000002f67fae */ /* 0x000fe8000b1a1006 */
[----:B------:R-:W2:Y:S04]  /*43890*/  LDL.LU.64 R250, [R1+0x4968] ;  /* 0x0049680001fa7983 */ /* 0x000ea80000300a00 */
[----:B------:R-:W2:Y:S04]  /*438a0*/  LDL.LU.64 R2, [R1+0x4960] ;  /* 0x0049600001027983 */ /* 0x000ea80000300a00 */
[----:B--2---:R-:W-:Y:S04]  /*438b0*/  LDGSTS.E [R246+0x42300], desc[UR6][R2.64], P5 ;  /* 0x4230000002f67fae */ /* 0x004fe8000a9a1006 */
[----:B------:R-:W-:Y:S04]  /*438c0*/  LDGSTS.E [R246+0x43200], desc[UR6][R250.64], P6 ;  /* 0x43200000faf67fae */ /* 0x000fe8000b1a1006 */
[----:B---3--:R-:W-:Y:S04]  /*438d0*/  LDGSTS.E [R246+0x43300], desc[UR6][R248.64], P5 ;  /* 0x43300000f8f67fae */ /* 0x008fe8000a9a1006 */
        /* <DEDUP_REMOVED lines=16> */
[----:B------:R-:W3:Y:S04]  /*439e0*/  LDL.LU.64 R226, [R1+0x750] ;  /* 0x0007500001e27983 */ /* 0x000ee80000300a00 */
[----:B------:R-:W4:Y:S04]  /*439f0*/  LDL.LU.64 R234, [R1+0x848] ;  /* 0x0008480001ea7983 */ /* 0x000f280000300a00 */
[----:B------:R-:W2:Y:S04]  /*43a00*/  LDL.LU.64 R228, [R1+0x850] ;  /* 0x0008500001e47983 */ /* 0x000ea80000300a00 */
[----:B------:R-:W2:Y:S04]  /*43a10*/  LDL.LU.64 R232, [R1+0x858] ;  /* 0x0008580001e87983 */ /* 0x000ea80000300a00 */
[----:B------:R-:W2:Y:S04]  /*43a20*/  LDL.LU.64 R230, [R1+0x860] ;  /* 0x0008600001e67983 */ /* 0x000ea80000300a00 */
        /* <DEDUP_REMOVED lines=107> */
[----:B------:R-:W2:Y:S04]  /*440e0*/  LDL.LU.64 R242, [R1+0x880] ;  /* 0x0008800001f27983 */ /* 0x000ea80000300a00 */
[----:B------:R-:W2:Y:S01]  /*440f0*/  LDL.LU.64 R240, [R1+0xba0] ;  /* 0x000ba00001f07983 */ /* 0x000ea20000300a00 */
[----:B-1----:R-:W-:-:S03]  /*44100*/  IMAD.WIDE R10, R4, 0x4, R222 ;  /* 0x00000004040a7825 */ /* 0x002fc600078e02de */
[----:B------:R3:W-:Y:S04]  /*44110*/  LDGSTS.E [R246+0x7f200], desc[UR6][R8.64], P6 ;  /* 0x7f20000008f67fae */ /* 0x0007e8000b1a1006 */
[----:B------:R-:W2:Y:S04]  /*44120*/  LDL.LU.64 R238, [R1+0x958] ;  /* 0x0009580001ee7983 */ /* 0x000ea80000300a00 */
[----:B------:R4:W-:Y:S01]  /*44130*/  LDGSTS.E [R246+0x7f300], desc[UR6][R6.64], P5 ;  /* 0x7f30000006f67fae */ /* 0x0009e2000a9a1006 */
[----:B---3--:R-:W-:-:S03]  /*44140*/  IMAD.WIDE R8, R4, 0x4, R226 ;  /* 0x0000000404087825 */ /* 0x008fc600078e02e2 */
[----:B------:R-:W3:Y:S04]  /*44150*/  LDL.LU.64 R236, [R1+0xb98] ;  /* 0x000b980001ec7983 */ /* 0x000ee80000300a00 */
[----:B------:R2:W-:Y:S01]  /*44160*/  STL [R1+0x4928], R247 ;  /* 0x004928f701007387 */ /* 0x0005e20000100800 */
[----:B----4-:R-:W-:-:S03]  /*44170*/  IMAD.WIDE R6, R4, 0x4, R234 ;  /* 0x0000000404067825 */ /* 0x010fc600078e02ea */
[----:B------:R-:W-:Y:S04]  /*44180*/  STL.64 [R1+0x358], R10 ;  /* 0x0003580a01007387 */ /* 0x000fe80000100a00 */
[----:B------:R-:W4:Y:S04]  /*44190*/  LDL.LU.64 R234, [R1+0x960] ;  /* 0x0009600001ea7983 */ /* 0x000f280000300a00 */
[----:B------:R1:W-:Y:S04]  /*441a0*/  STL.64 [R1+0x350], R8 ;  /* 0x0003500801007387 */ /* 0x0003e80000100a00 */
[----:B------:R2:W-:Y:S02]  /*441b0*/  STL.64 [R1+0x338], R6 ;  /* 0x0003380601007387 */ /* 0x0005e40000100a00 */
[----:B--2---:R-:W-:-:S04]  /*441c0*/  IMAD.WIDE R246, R4, 0x4, R230 ;  /* 0x0000000404f67825 */ /* 0x004fc800078e02e6 */
[----:B-1----:R-:W-:-:S04]  /*441d0*/  IMAD.WIDE R8, R4, 0x4, R228 ;  /* 0x0000000404087825 */ /* 0x002fc800078e02e4 */
[C---:B------:R-:W-:Y:S02]  /*441e0*/  IMAD.WIDE R6, R4.reuse, 0x4, R232 ;  /* 0x0000000404067825 */ /* 0x040fe400078e02e8 */
[----:B------:R-:W2:Y:S04]  /*441f0*/  LDL.LU.64 R232, [R1+0xb90] ;  /* 0x000b900001e87983 */ /* 0x000ea80000300a00 */
[----:B------:R1:W-:Y:S04]  /*44200*/  STL.64 [R1+0x330], R8 ;  /* 0x0003300801007387 */ /* 0x0003e80000100a00 */
[----:B------:R1:W-:Y:S04]  /*44210*/  STL.64 [R1+0x318], R6 ;  /* 0x0003180601007387 */ /* 0x0003e80000100a00 */
[----:B------:R-:W2:Y:S04]  /*44220*/  LDL.LU.64 R230, [R1+0x968] ;  /* 0x0009680001e67983 */ /* 0x000ea80000300a00 */
[----:B------:R-:W2:Y:S04]  /*44230*/  LDL.LU.64 R228, [R1+0xb88] ;  /* 0x000b880001e47983 */ /* 0x000ea80000300a00 */
[----:B------:R-:W2:Y:S01]  /*44240*/  LDL.LU.64 R226, [R1+0x970] ;  /* 0x0009700001e27983 */ /* 0x000ea20000300a00 */
[----:B------:R-:W-:-:S03]  /*44250*/  IMAD.WIDE R250, R4, 0x4, R250 ;  /* 0x0000000404fa7825 */ /* 0x000fc600078e02fa */
[----:B------:R-:W-:Y:S04]  /*44260*/  STL.64 [R1+0x310], R246 ;  /* 0x000310f601007387 */ /* 0x000fe80000100a00 */
[----:B------:R-:W-:Y:S04]  /*44270*/  STL.64 [R1+0x4930], R246 ;  /* 0x004930f601007387 */ /* 0x000fe80000100a00 */
[----:B------:R-:W2:Y:S01]  /*44280*/  LDL.LU.64 R202, [R1+0xb80] ;  /* 0x000b800001ca7983 */ /* 0x000ea20000300a00 */
[----:B------:R-:W-:-:S03]  /*44290*/  IMAD.WIDE R248, R4, 0x4, R248 ;  /* 0x0000000404f87825 */ /* 0x000fc600078e02f8 */
[----:B------:R-:W-:Y:S01]  /*442a0*/  STL.64 [R1+0x2f8], R250 ;  /* 0x0002f8fa01007387 */ /* 0x000fe20000100a00 */
[----:B------:R-:W-:-:S03]  /*442b0*/  IMAD.WIDE R244, R4, 0x4, R244 ;  /* 0x0000000404f47825 */ /* 0x000fc600078e02f4 */
[----:B------:R-:W-:Y:S04]  /*442c0*/  STL.64 [R1+0x4938], R250 ;  /* 0x004938fa01007387 */ /* 0x000fe80000100a00 */
[----:B------:R-:W2:Y:S04]  /*442d0*/  LDL.LU.64 R222, [R1+0x978] ;  /* 0x0009780001de7983 */ /* 0x000ea80000300a00 */
[----:B------:R-:W2:Y:S04]  /*442e0*/  LDL.LU.64 R220, [R1+0xb78] ;  /* 0x000b780001dc7983 */ /* 0x000ea80000300a00 */
[----:B------:R-:W-:Y:S04]  /*442f0*/  STL.64 [R1+0x2f0], R248 ;  /* 0x0002f0f801007387 */ /* 0x000fe80000100a00 */
[----:B------:R-:W-:Y:S04]  /*44300*/  STL.64 [R1+0x4940], R248 ;  /* 0x004940f801007387 */ /* 0x000fe80000100a00 */
[----:B------:R-:W2:Y:S04]  /*44310*/  LDL.LU.64 R218, [R1+0x950] ;  /* 0x0009500001da7983 */ /* 0x000ea80000300a00 */
[----:B------:R-:W-:Y:S04]  /*44320*/  STL.64 [R1+0x2e8], R244 ;  /* 0x0002e8f401007387 */ /* 0x000fe80000100a00 */
[----:B------:R-:W-:Y:S04]  /*44330*/  STL.64 [R1+0x4948], R244 ;  /* 0x004948f401007387 */ /* 0x000fe80000100a00 */
[----:B------:R-:W2:Y:S04]  /*44340*/  LDL.LU.64 R216, [R1+0xb70] ;  /* 0x000b700001d87983 */ /* 0x000ea80000300a00 */
[----:B------:R-:W2:Y:S01]  /*44350*/  LDL.LU.64 R214, [R1+0x980] ;  /* 0x0009800001d67983 */ /* 0x000ea20000300a00 */
[----:B------:R-:W-:-:S04]  /*44360*/  IMAD.WIDE R242, R4, 0x4, R242 ;  /* 0x0000000404f27825 */ /* 0x000fc800078e02f2 */
[C---:B------:R-:W-:Y:S01]  /*44370*/  IMAD.WIDE R240, R4.reuse, 0x4, R240 ;  /* 0x0000000404f07825 */ /* 0x040fe200078e02f0 */
[----:B------:R-:W-:Y:S04]  /*44380*/  STL.64 [R1+0x2e0], R242 ;  /* 0x0002e0f201007387 */ /* 0x000fe80000100a00 */
[----:B------:R1:W-:Y:S01]  /*44390*/  STL.64 [R1+0x4950], R242 ;  /* 0x004950f201007387 */ /* 0x0003e20000100a00 */
[----:B------:R-:W-:-:S03]  /*443a0*/  IMAD.WIDE R238, R4, 0x4, R238 ;  /* 0x0000000404ee7825 */ /* 0x000fc600078e02ee */
[----:B------:R-:W2:Y:S04]  /*443b0*/  LDL.LU.64 R212, [R1+0xb68] ;  /* 0x000b680001d47983 */ /* 0x000ea80000300a00 */
[----:B------:R-:W-:Y:S01]  /*443c0*/  STL.64 [R1+0x450], R240 ;  /* 0x000450f001007387 */ /* 0x000fe20000100a00 */
[----:B---3--:R-:W-:-:S03]  /*443d0*/  IMAD.WIDE R236, R4, 0x4, R236 ;  /* 0x0000000404ec7825 */ /* 0x008fc600078e02ec */
[----:B------:R-:W3:Y:S04]  /*443e0*/  LDL.LU.64 R210, [R1+0x988] ;  /* 0x0009880001d27983 */ /* 0x000ee80000300a00 */
[----:B------:R-:W-:Y:S04]  /*443f0*/  STL.64 [R1+0x458], R238 ;  /* 0x000458ee01007387 */ /* 0x000fe80000100a00 */
[----:B------:R-:W3:Y:S01]  /*44400*/  LDL.LU.64 R208, [R1+0xb60] ;  /* 0x000b600001d07983 */ /* 0x000ee20000300a00 */
[----:B----4-:R-:W-:-:S03]  /*44410*/  IMAD.WIDE R234, R4, 0x4, R234 ;  /* 0x0000000404ea7825 */ /* 0x010fc600078e02ea */
[----:B------:R-:W-:Y:S04]  /*44420*/  STL.64 [R1+0x4b0], R236 ;  /* 0x0004b0ec01007387 */ /* 0x000fe80000100a00 */
[----:B------:R-:W4:Y:S04]  /*44430*/  LDL.LU.64 R206, [R1+0x990] ;  /* 0x0009900001ce7983 */ /* 0x000f280000300a00 */
[----:B------:R-:W-:Y:S04]  /*44440*/  STL.64 [R1+0x4c0], R234 ;  /* 0x0004c0ea01007387 */ /* 0x000fe80000100a00 */
[----:B------:R-:W4:Y:S01]  /*44450*/  LDL.LU.64 R204, [R1+0xb58] ;  /* 0x000b580001cc7983 */ /* 0x000f220000300a00 */
[----:B--2---:R-:W-:-:S05]  /*44460*/  IMAD.WIDE R232, R4, 0x4, R232 ;  /* 0x0000000404e87825 */ /* 0x004fca00078e02e8 */
[----:B------:R-:W-:Y:S01]  /*44470*/  STL.64 [R1+0x598], R232 ;  /* 0x000598e801007387 */ /* 0x000fe20000100a00 */
[----:B------:R-:W-:-:S04]  /*44480*/  IMAD.WIDE R230, R4, 0x4, R230 ;  /* 0x0000000404e67825 */ /* 0x000fc800078e02e6 */
[----:B------:R-:W-:-:S04]  /*44490*/  IMAD.WIDE R228, R4, 0x4, R228 ;  /* 0x0000000404e47825 */ /* 0x000fc800078e02e4 */
[----:B------:R-:W-:-:S04]  /*444a0*/  IMAD.WIDE R226, R4, 0x4, R226 ;  /* 0x0000000404e27825 */ /* 0x000fc800078e02e2 */
[C---:B------:R-:W-:Y:S02]  /*444b0*/  IMAD.WIDE R224, R4.reuse, 0x4, R202 ;  /* 0x0000000404e07825 */ /* 0x040fe400078e02ca */
[----:B------:R-:W2:Y:S04]  /*444c0*/  LDL.LU.64 R202, [R1+0x998] ;  /* 0x0009980001ca7983 */ /* 0x000ea80000300a00 */
[----:B------:R-:W-:Y:S04]  /*444d0*/  STL.64 [R1+0x5d0], R230 ;  /* 0x0005d0e601007387 */ /* 0x000fe80000100a00 */
[----:B------:R-:W2:Y:S01]  /*444e0*/  LDL.LU.64 R200, [R1+0xb50] ;  /* 0x000b500001c87983 */ /* 0x000ea20000300a00 */
[----:B------:R-:W-:-:S03]  /*444f0*/  IMAD.WIDE R222, R4, 0x4, R222 ;  /* 0x0000000404de7825 */ /* 0x000fc600078e02de */
[----:B------:R-:W-:Y:S01]  /*44500*/  STL.64 [R1+0xb88], R228 ;  /* 0x000b88e401007387 */ /* 0x000fe20000100a00 */
[----:B------:R-:W-:-:S03]  /*44510*/  IMAD.WIDE R220, R4, 0x4, R220 ;  /* 0x0000000404dc7825 */ /* 0x000fc600078e02dc */
[----:B------:R-:W2:Y:S04]  /*44520*/  LDL.LU.64 R198, [R1+0x948] ;  /* 0x0009480001c67983 */ /* 0x000ea80000300a00 */
[----:B------:R-:W-:Y:S04]  /*44530*/  STL.64 [R1+0xb90], R226 ;  /* 0x000b90e201007387 */ /* 0x000fe80000100a00 */
[----:B------:R-:W2:Y:S01]  /*44540*/  LDL.LU.64 R196, [R1+0xb48] ;  /* 0x000b480001c47983 */ /* 0x000ea20000300a00 */
[----:B------:R-:W-:-:S03]  /*44550*/  IMAD.WIDE R218, R4, 0x4, R218 ;  /* 0x0000000404da7825 */ /* 0x000fc600078e02da */
[----:B------:R-:W-:Y:S04]  /*44560*/  STL.64 [R1+0xb80], R224 ;  /* 0x000b80e001007387 */ /* 0x000fe80000100a00 */
[----:B------:R-:W2:Y:S04]  /*44570*/  LDL.LU.64 R194, [R1+0x9a0] ;  /* 0x0009a00001c27983 */ /* 0x000ea80000300a00 */
[----:B------:R1:W-:Y:S01]  /*44580*/  STL.64 [R1+0xb98], R222 ;  /* 0x000b98de01007387 */ /* 0x0003e20000100a00 */
[----:B------:R-:W-:-:S03]  /*44590*/  IMAD.WIDE R216, R4, 0x4, R216 ;  /* 0x0000000404d87825 */ /* 0x000fc600078e02d8 */
[----:B------:R-:W2:Y:S04]  /*445a0*/  LDL.LU.64 R192, [R1+0xb40] ;  /* 0x000b400001c07983 */ /* 0x000ea80000300a00 */
[----:B------:R-:W-:Y:S01]  /*445b0*/  STL.64 [R1+0xb78], R220 ;  /* 0x000b78dc01007387 */ /* 0x000fe20000100a00 */
[----:B------:R-:W-:-:S03]  /*445c0*/  IMAD.WIDE R214, R4, 0x4, R214 ;  /* 0x0000000404d67825 */ /* 0x000fc600078e02d6 */
[----:B------:R-:W2:Y:S04]  /*445d0*/  LDL.LU.64 R190, [R1+0x9a8] ;  /* 0x0009a80001be7983 */ /* 0x000ea80000300a00 */
        /* <DEDUP_REMOVED lines=8> */
[----:B---3--:R-:W-:-:S03]  /*44660*/  IMAD.WIDE R210, R4, 0x4, R210 ;  /* 0x0000000404d27825 */ /* 0x008fc600078e02d2 */
[----:B------:R-:W3:Y:S04]  /*44670*/  LDL.LU.64 R182, [R1+0x9b8] ;  /* 0x0009b80001b67983 */ /* 0x000ee80000300a00 */
[----:B------:R-:W-:Y:S01]  /*44680*/  STL.64 [R1+0x1878], R210 ;  /* 0x001878d201007387 */ /* 0x000fe20000100a00 */
[----:B------:R-:W-:-:S03]  /*44690*/  IMAD.WIDE R208, R4, 0x4, R208 ;  /* 0x0000000404d07825 */ /* 0x000fc600078e02d0 */
[----:B------:R-:W3:Y:S04]  /*446a0*/  LDL.LU.64 R180, [R1+0xb28] ;  /* 0x000b280001b47983 */ /* 0x000ee80000300a00 */
[----:B------:R-:W-:Y:S01]  /*446b0*/  STL.64 [R1+0x1a60], R208 ;  /* 0x001a60d001007387 */ /* 0x000fe20000100a00 */
[----:B----4-:R-:W-:-:S03]  /*446c0*/  IMAD.WIDE R206, R4, 0x4, R206 ;  /* 0x0000000404ce7825 */ /* 0x010fc600078e02ce */
        /* <DEDUP_REMOVED lines=36> */
[----:B---3--:R-:W-:-:S05]  /*44910*/  IMAD.WIDE R182, R4, 0x4, R182 ;  /* 0x0000000404b67825 */ /* 0x008fca00078e02b6 */
        /* <DEDUP_REMOVED lines=46> */
[----:B----4-:R-:W-:-:S03]  /*44c00*/  IMAD.WIDE R150, R4, 0x4, R150 ;  /* 0x0000000404967825 */ /* 0x010fc600078e0296 */
[----:B------:R-:W3:Y:S04]  /*44c10*/  LDL.LU.64 R122, [R1+0x8f8] ;  /* 0x0008f800017a7983 */ /* 0x000ee80000300a00 */
        /* <DEDUP_REMOVED lines=74> */
[----:B------:R-:W2:Y:S01]  /*450c0*/  LDL.LU.64 R72, [R1+0xab0] ;  /* 0x000ab00001487983 */ /* 0x000ea20000300a00 */
[----:B------:R-:W-:-:S03]  /*450d0*/  IMAD.WIDE R98, R4, 0x4, R98 ;  /* 0x0000000404627825 */ /* 0x000fc600078e0262 */
[----:B------:R-:W-:Y:S04]  /*450e0*/  STL.64 [R1+0x3aa8], R100 ;  /* 0x003aa86401007387 */ /* 0x000fe80000100a00 */
        /* <DEDUP_REMOVED lines=42> */
[----:B------:R-:W2:Y:S01]  /*45390*/  LDL.LU.64 R40, [R1+0xa88] ;  /* 0x000a880001287983 */ /* 0x000ea20000300a00 */
[----:B------:R-:W-:-:S04]  /*453a0*/  IMAD.WIDE R70, R4, 0x4, R70 ;  /* 0x0000000404467825 */ /* 0x000fc800078e0246 */
[C---:B------:R-:W-:Y:S01]  /*453b0*/  IMAD.WIDE R68, R4.reuse, 0x4, R68 ;  /* 0x0000000404447825 */ /* 0x040fe200078e0244 */
[----:B------:R-:W-:Y:S04]  /*453c0*/  STL.64 [R1+0x3a30], R70 ;  /* 0x003a304601007387 */ /* 0x000fe80000100a00 */
[----:B------:R-:W-:Y:S01]  /*453d0*/  STL.64 [R1+0x3a28], R68 ;  /* 0x003a284401007387 */ /* 0x000fe20000100a00 */
[----:B------:R-:W-:-:S03]  /*453e0*/  IMAD.WIDE R66, R4, 0x4, R66 ;  /* 0x0000000404427825 */ /* 0x000fc600078e0242 */
[----:B------:R-:W2:Y:S04]  /*453f0*/  LDL.LU.64 R38, [R1+0x8a8] ;  /* 0x0008a80001267983 */ /* 0x000ea80000300a00 */
[----:B------:R-:W-:Y:S04]  /*45400*/  STL.64 [R1+0x3a20], R66 ;  /* 0x003a204201007387 */ /* 0x000fe80000100a00 */
[----:B------:R-:W2:Y:S01]  /*45410*/  LDL.LU.64 R36, [R1+0xc20] ;  /* 0x000c200001247983 */ /* 0x000ea20000300a00 */
[----:B---3--:R-:W-:-:S04]  /*45420*/  IMAD.WIDE R64, R4, 0x4, R64 ;  /* 0x0000000404407825 */ /* 0x008fc800078e0240 */
[C---:B----4-:R-:W-:Y:S01]  /*45430*/  IMAD.WIDE R62, R4.reuse, 0x4, R62 ;  /* 0x00000004043e7825 */ /* 0x050fe200078e023e */
[----:B------:R-:W-:Y:S03]  /*45440*/  STL.64 [R1+0x3a18], R64 ;  /* 0x003a184001007387 */ /* 0x000fe60000100a00 */
[C---:B------:R-:W-:Y:S01]  /*45450*/  IMAD.WIDE R60, R4.reuse, 0x4, R60 ;  /* 0x00000004043c7825 */ /* 0x040fe200078e023c */
[----:B------:R-:W-:Y:S04]  /*45460*/  STL.64 [R1+0x3a10], R62 ;  /* 0x003a103e01007387 */ /* 0x000fe80000100a00 */
[----:B------:R-:W3:Y:S01]  /*45470*/  LDL.LU.64 R34, [R1+0xa40] ;  /* 0x000a400001227983 */ /* 0x000ee20000300a00 */
        /* <DEDUP_REMOVED lines=8> */
[----:B------:R-:W-:Y:S04]  /*45500*/  STL.64 [R1+0x39f0], R54 ;  /* 0x0039f03601007387 */ /* 0x000fe80000100a00 */
[----:B------:R-:W4:Y:S01]  /*45510*/  LDL.LU.64 R28, [R1+0xa78] ;  /* 0x000a7800011c7983 */ /* 0x000f220000300a00 */
[----:B--2---:R-:W-:-:S04]  /*45520*/  IMAD.WIDE R52, R4, 0x4, R52 ;  /* 0x0000000404347825 */ /* 0x004fc800078e0234 */
[C---:B------:R-:W-:Y:S01]  /*45530*/  IMAD.WIDE R50, R4.reuse, 0x4, R50 ;  /* 0x0000000404327825 */ /* 0x040fe200078e0232 */
[----:B------:R-:W-:Y:S03]  /*45540*/  STL.64 [R1+0x39e8], R52 ;  /* 0x0039e83401007387 */ /* 0x000fe60000100a00 */
[C---:B------:R-:W-:Y:S01]  /*45550*/  IMAD.WIDE R48, R4.reuse, 0x4, R48 ;  /* 0x0000000404307825 */ /* 0x040fe200078e0230 */
[----:B------:R-:W-:Y:S04]  /*45560*/  STL.64 [R1+0x39e0], R50 ;  /* 0x0039e03201007387 */ /* 0x000fe80000100a00 */
[----:B------:R-:W2:Y:S01]  /*45570*/  LDL.LU.64 R26, [R1+0xa48] ;  /* 0x000a4800011a7983 */ /* 0x000ea20000300a00 */
        /* <DEDUP_REMOVED lines=8> */
[----:B------:R-:W2:Y:S04]  /*45600*/  LDL.LU.64 R18, [R1+0xa50] ;  /* 0x000a500001127983 */ /* 0x000ea80000300a00 */
[----:B------:R-:W2:Y:S01]  /*45610*/  LDL.LU.64 R16, [R1+0xa68] ;  /* 0x000a680001107983 */ /* 0x000ea20000300a00 */
[----:B------:R-:W-:-:S03]  /*45620*/  IMAD.WIDE R40, R4, 0x4, R40 ;  /* 0x0000000404287825 */ /* 0x000fc600078e0228 */
[----:B------:R-:W-:Y:S04]  /*45630*/  STL.64 [R1+0x39c8], R44 ;  /* 0x0039c82c01007387 */ /* 0x000fe80000100a00 */
[----:B------:R-:W2:Y:S04]  /*45640*/  LDL.LU.64 R14, [R1+0x890] ;  /* 0x00089000010e7983 */ /* 0x000ea80000300a00 */
[----:B------:R-:W2:Y:S04]  /*45650*/  LDL.LU.64 R12, [R1+0xc30] ;  /* 0x000c3000010c7983 */ /* 0x000ea80000300a00 */
[----:B------:R-:W-:Y:S01]  /*45660*/  STL.64 [R1+0x39c0], R42 ;  /* 0x0039c02a01007387 */ /* 0x000fe20000100a00 */
[----:B------:R-:W-:-:S03]  /*45670*/  IMAD.WIDE R38, R4, 0x4, R38 ;  /* 0x0000000404267825 */ /* 0x000fc600078e0226 */
[----:B------:R-:W2:Y:S04]  /*45680*/  LDL.LU.64 R10, [R1+0xa58] ;  /* 0x000a5800010a7983 */ /* 0x000ea80000300a00 */
[----:B-1----:R-:W2:Y:S04]  /*45690*/  LDL.LU.64 R8, [R1+0xa60] ;  /* 0x000a600001087983 */ /* 0x002ea80000300a00 */
[----:B------:R-:W-:Y:S01]  /*456a0*/  STL.64 [R1+0x39b8], R40 ;  /* 0x0039b82801007387 */ /* 0x000fe20000100a00 */
[----:B------:R-:W-:-:S03]  /*456b0*/  IMAD.WIDE R36, R4, 0x4, R36 ;  /* 0x0000000404247825 */ /* 0x000fc600078e0224 */
[----:B------:R-:W2:Y:S04]  /*456c0*/  LDL.LU.64 R6, [R1+0x888] ;  /* 0x0008880001067983 */ /* 0x000ea80000300a00 */
[----:B------:R-:W2:Y:S04]  /*456d0*/  LDL.64 R242, [R1+0x358] ;  /* 0x0003580001f27983 */ /* 0x000ea80000100a00 */
[----:B------:R-:W-:Y:S04]  /*456e0*/  STL.64 [R1+0x39b0], R38 ;  /* 0x0039b02601007387 */ /* 0x000fe80000100a00 */
[----:B------:R-:W2:Y:S04]  /*456f0*/  LDL.64 R244, [R1+0x350] ;  /* 0x0003500001f47983 */ /* 0x000ea80000100a00 */
[----:B------:R-:W2:Y:S04]  /*45700*/  LDL.64 R248, [R1+0x338] ;  /* 0x0003380001f87983 */ /* 0x000ea80000100a00 */
[----:B------:R-:W-:Y:S04]  /*45710*/  STL.64 [R1+0x39a8], R36 ;  /* 0x0039a82401007387 */ /* 0x000fe80000100a00 */
[----:B------:R-:W2:Y:S04]  /*45720*/  LDL.64 R250, [R1+0x330] ;  /* 0x0003300001fa7983 */ /* 0x000ea80000100a00 */
[----:B------:R-:W2:Y:S01]  /*45730*/  LDL.64 R246, [R1+0x318] ;  /* 0x0003180001f67983 */ /* 0x000ea20000100a00 */
[----:B---3--:R-:W-:-:S04]  /*45740*/  IMAD.WIDE R34, R4, 0x4, R34 ;  /* 0x0000000404227825 */ /* 0x008fc800078e0222 */
[C---:B----4-:R-:W-:Y:S01]  /*45750*/  IMAD.WIDE R32, R4.reuse, 0x4, R32 ;  /* 0x0000000404207825 */ /* 0x050fe200078e0220 */
[----:B------:R-:W-:Y:S04]  /*45760*/  STL.64 [R1+0x39a0], R34 ;  /* 0x0039a02201007387 */ /* 0x000fe80000100a00 */
[----:B------:R-:W-:Y:S01]  /*45770*/  STL.64 [R1+0x3998], R32 ;  /* 0x0039982001007387 */ /* 0x000fe20000100a00 */
[----:B------:R-:W-:-:S04]  /*45780*/  IMAD.WIDE R30, R4, 0x4, R30 ;  /* 0x00000004041e7825 */ /* 0x000fc800078e021e */
[C---:B------:R-:W-:Y:S01]  /*45790*/  IMAD.WIDE R28, R4.reuse, 0x4, R28 ;  /* 0x00000004041c7825 */ /* 0x040fe200078e021c */
[----:B------:R-:W-:Y:S04]  /*457a0*/  STL.64 [R1+0x3990], R30 ;  /* 0x0039901e01007387 */ /* 0x000fe80000100a00 */
[----:B------:R-:W-:Y:S01]  /*457b0*/  STL.64 [R1+0x3988], R28 ;  /* 0x0039881c01007387 */ /* 0x000fe20000100a00 */
[----:B--2---:R-:W-:-:S04]  /*457c0*/  IMAD.WIDE R26, R4, 0x4, R26 ;  /* 0x00000004041a7825 */ /* 0x004fc800078e021a */
        /* <DEDUP_REMOVED lines=19> */
[----:B------:R-:W-:Y:S04]  /*45900*/  LDGSTS.E [R2+0x40500], desc[UR6][R244.64], P5 ;  /* 0x40500000f4027fae */ /* 0x000fe8000a9a1006 */
[----:B------:R-:W2:Y:S04]  /*45910*/  LDL.LU.64 R242, [R1+0x4950] ;  /* 0x0049500001f27983 */ /* 0x000ea80000300a00 */
[----:B------:R-:W-:Y:S04]  /*45920*/  STL.64 [R1+0x3940], R10 ;  /* 0x0039400a01007387 */ /* 0x000fe80000100a00 */
[----:B------:R-:W3:Y:S04]  /*45930*/  LDL.LU.64 R244, [R1+0x4948] ;  /* 0x0049480001f47983 */ /* 0x000ee80000300a00 */
[----:B------:R1:W-:Y:S04]  /*45940*/  STL.64 [R1+0x3938], R8 ;  /* 0x0039380801007387 */ /* 0x0003e80000100a00 */
[----:B------:R-:W-:Y:S04]  /*45950*/  LDGSTS.E [R2+0x41400], desc[UR6][R248.64], P6 ;  /* 0x41400000f8027fae */ /* 0x000fe8000b1a1006 */
[----:B------:R-:W-:Y:S04]  /*45960*/  LDGSTS.E [R2+0x41500], desc[UR6][R250.64], P5 ;  /* 0x41500000fa027fae */ /* 0x000fe8000a9a1006 */
[----:B------:R-:W-:Y:S04]  /*45970*/  LDGSTS.E [R2+0x42400], desc[UR6][R246.64], P6 ;  /* 0x42400000f6027fae */ /* 0x000fe8000b1a1006 */
[----:B------:R-:W4:Y:S04]  /*45980*/  LDL.LU.64 R248, [R1+0x4940] ;  /* 0x0049400001f87983 */ /* 0x000f280000300a00 */
[----:B------:R1:W-:Y:S04]  /*45990*/  STL.64 [R1+0x3930], R6 ;  /* 0x0039300601007387 */ /* 0x0003e80000100a00 */
[----:B------:R-:W2:Y:S04]  /*459a0*/  LDL.LU.64 R250, [R1+0x4938] ;  /* 0x0049380001fa7983 */ /* 0x000ea80000300a00 */
[----:B------:R-:W2:Y:S04]  /*459b0*/  LDL.LU.64 R246, [R1+0x4930] ;  /* 0x0049300001f67983 */ /* 0x000ea80000300a00 */
[----:B--2---:R-:W-:Y:S04]  /*459c0*/  LDGSTS.E [R2+0x42500], desc[UR6][R246.64], P5 ;  /* 0x42500000f6027fae */ /* 0x004fe8000a9a1006 */
[----:B------:R-:W-:Y:S04]  /*459d0*/  LDGSTS.E [R2+0x43400], desc[UR6][R250.64], P6 ;  /* 0x43400000fa027fae */ /* 0x000fe8000b1a1006 */
[----:B----4-:R-:W-:Y:S04]  /*459e0*/  LDGSTS.E [R2+0x43500], desc[UR6][R248.64], P5 ;  /* 0x43500000f8027fae */ /* 0x010fe8000a9a1006 */
[----:B---3--:R-:W-:Y:S04]  /*459f0*/  LDGSTS.E [R2+0x44400], desc[UR6][R244.64], P6 ;  /* 0x44400000f4027fae */ /* 0x008fe8000b1a1006 */
        /* <DEDUP_REMOVED lines=10> */
[----:B------:R-:W2:Y:S04]  /*45aa0*/  LDL.LU R247, [R1+0x4928] ;  /* 0x0049280001f77983 */ /* 0x000ea80000300800 */
        /* <DEDUP_REMOVED lines=116> */
[----:B------:R-:W2:Y:S04]  /*461f0*/  LDL.LU.64 R240, [R1+0xc98] ;  /* 0x000c980001f07983 */ /* 0x000ea80000300a00 */
[----:B------:R-:W-:Y:S04]  /*46200*/  LDGSTS.E [R2+0x7e500], desc[UR6][R10.64], P5 ;  /* 0x7e5000000a027fae */ /* 0x000fe8000a9a1006 */
[----:B------:R-:W2:Y:S04]  /*46210*/  LDL.LU.64 R238, [R1+0xc90] ;  /* 0x000c900001ee7983 */ /* 0x000ea80000300a00 */
[----:B------:R1:W-:Y:S04]  /*46220*/  LDGSTS.E [R2+0x7f400], desc[UR6][R8.64], P6 ;  /* 0x7f40000008027fae */ /* 0x0003e8000b1a1006 */
[----:B------:R-:W2:Y:S04]  /*46230*/  LDL.LU.64 R236, [R1+0xca8] ;  /* 0x000ca80001ec7983 */ /* 0x000ea80000300a00 */
[----:B------:R4:W-:Y:S01]  /*46240*/  LDGSTS.E [R2+0x7f500], desc[UR6][R6.64], P5 ;  /* 0x7f50000006027fae */ /* 0x0009e2000a9a1006 */
[----:B-1----:R-:W-:-:S03]  /*46250*/  IMAD.WIDE R8, R4, 0x4, R222 ;  /* 0x0000000404087825 */ /* 0x002fc600078e02de */
[----:B------:R3:W-:Y:S04]  /*46260*/  STL [R1+0x48f8], R3 ;  /* 0x0048f80301007387 */ /* 0x0007e80000100800 */
[----:B------:R-:W-:Y:S01]  /*46270*/  STL.64 [R1+0x2d8], R8 ;  /* 0x0002d80801007387 */ /* 0x000fe20000100a00 */
[----:B----4-:R-:W-:-:S03]  /*46280*/  IMAD.WIDE R6, R4, 0x4, R234 ;  /* 0x0000000404067825 */ /* 0x010fc600078e02ea */
[----:B------:R-:W4:Y:S01]  /*46290*/  LDL.LU.64 R234, [R1+0xca0] ;  /* 0x000ca00001ea7983 */ /* 0x000f220000300a00 */
[----:B---3--:R-:W-:-:S05]  /*462a0*/  IMAD.WIDE R2, R4, 0x4, R226 ;  /* 0x0000000404027825 */ /* 0x008fca00078e02e2 */
        /* <DEDUP_REMOVED lines=8> */
[----:B------:R-:W3:Y:S04]  /*46330*/  LDL.LU.64 R230, [R1+0xcb8] ;  /* 0x000cb80001e67983 */ /* 0x000ee80000300a00 */
[----:B------:R-:W3:Y:S04]  /*46340*/  LDL.LU.64 R228, [R1+0xcc0] ;  /* 0x000cc00001e47983 */ /* 0x000ee80000300a00 */
[----:B------:R-:W3:Y:S01]  /*46350*/  LDL.LU.64 R226, [R1+0xcc8] ;  /* 0x000cc80001e27983 */ /* 0x000ee20000300a00 */
[----:B------:R-:W-:-:S03]  /*46360*/  IMAD.WIDE R250, R4, 0x4, R250 ;  /* 0x0000000404fa7825 */ /* 0x000fc600078e02fa */
[----:B------:R-:W-:Y:S04]  /*46370*/  STL.64 [R1+0x2a0], R2 ;  /* 0x0002a00201007387 */ /* 0x000fe80000100a00 */
[----:B------:R-:W-:Y:S04]  /*46380*/  STL.64 [R1+0x4900], R2 ;  /* 0x0049000201007387 */ /* 0x000fe80000100a00 */
[----:B------:R-:W3:Y:S01]  /*46390*/  LDL.LU.64 R202, [R1+0xfa0] ;  /* 0x000fa00001ca7983 */ /* 0x000ee20000300a00 */
[----:B------:R-:W-:-:S03]  /*463a0*/  IMAD.WIDE R248, R4, 0x4, R248 ;  /* 0x0000000404f87825 */ /* 0x000fc600078e02f8 */
[----:B------:R-:W-:Y:S01]  /*463b0*/  STL.64 [R1+0x268], R250 ;  /* 0x000268fa01007387 */ /* 0x000fe20000100a00 */
[----:B------:R-:W-:-:S03]  /*463c0*/  IMAD.WIDE R244, R4, 0x4, R244 ;  /* 0x0000000404f47825 */ /* 0x000fc600078e02f4 */
[----:B------:R-:W-:Y:S04]  /*463d0*/  STL.64 [R1+0x4908], R250 ;  /* 0x004908fa01007387 */ /* 0x000fe80000100a00 */
[----:B------:R-:W3:Y:S04]  /*463e0*/  LDL.LU.64 R222, [R1+0xe20] ;  /* 0x000e200001de7983 */ /* 0x000ee80000300a00 */
[----:B------:R-:W3:Y:S04]  /*463f0*/  LDL.LU.64 R220, [R1+0xfb8] ;  /* 0x000fb80001dc7983 */ /* 0x000ee80000300a00 */
[----:B------:R-:W-:Y:S04]  /*46400*/  STL.64 [R1+0x260], R248 ;  /* 0x000260f801007387 */ /* 0x000fe80000100a00 */
[----:B------:R-:W-:Y:S04]  /*46410*/  STL.64 [R1+0x4910], R248 ;  /* 0x004910f801007387 */ /* 0x000fe80000100a00 */
[----:B------:R-:W3:Y:S04]  /*46420*/  LDL.LU.64 R218, [R1+0xe28] ;  /* 0x000e280001da7983 */ /* 0x000ee80000300a00 */
[----:B------:R-:W-:Y:S04]  /*46430*/  STL.64 [R1+0x198], R244 ;  /* 0x000198f401007387 */ /* 0x000fe80000100a00 */
[----:B------:R-:W-:Y:S04]  /*46440*/  STL.64 [R1+0x4918], R244 ;  /* 0x004918f401007387 */ /* 0x000fe80000100a00 */
[----:B------:R-:W3:Y:S04]  /*46450*/  LDL.LU.64 R216, [R1+0xfb0] ;  /* 0x000fb00001d87983 */ /* 0x000ee80000300a00 */
[----:B------:R-:W3:Y:S01]  /*46460*/  LDL.LU.64 R214, [R1+0xe18] ;  /* 0x000e180001d67983 */ /* 0x000ee20000300a00 */
[----:B------:R-:W-:-:S05]  /*46470*/  IMAD.WIDE R242, R4, 0x4, R242 ;  /* 0x0000000404f27825 */ /* 0x000fca00078e02f2 */
[----:B------:R-:W-:Y:S01]  /*46480*/  STL.64 [R1+0x190], R242 ;  /* 0x000190f201007387 */ /* 0x000fe20000100a00 */
[----:B------:R-:W-:-:S03]  /*46490*/  IMAD.WIDE R240, R4, 0x4, R240 ;  /* 0x0000000404f07825 */ /* 0x000fc600078e02f0 */
[----:B------:R1:W-:Y:S04]  /*464a0*/  STL.64 [R1+0x4920], R242 ;  /* 0x004920f201007387 */ /* 0x0003e80000100a00 */
[----:B------:R-:W3:Y:S01]  /*464b0*/  LDL.LU.64 R212, [R1+0xfc8] ;  /* 0x000fc80001d47983 */ /* 0x000ee20000300a00 */
[----:B------:R-:W-:-:S03]  /*464c0*/  IMAD.WIDE R238, R4, 0x4, R238 ;  /* 0x0000000404ee7825 */ /* 0x000fc600078e02ee */
[----:B------:R-:W-:Y:S04]  /*464d0*/  STL.64 [R1+0x178], R240 ;  /* 0x000178f001007387 */ /* 0x000fe80000100a00 */
        /* <DEDUP_REMOVED lines=9> */
[----:B--2---:R-:W-:-:S05]  /*46570*/  IMAD.WIDE R232, R4, 0x4, R232 ;  /* 0x0000000404e87825 */ /* 0x004fca00078e02e8 */
[----:B------:R-:W-:Y:S01]  /*46580*/  STL.64 [R1+0x158], R232 ;  /* 0x000158e801007387 */ /* 0x000fe20000100a00 */
[----:B---3--:R-:W-:-:S04]  /*46590*/  IMAD.WIDE R230, R4, 0x4, R230 ;  /* 0x0000000404e67825 */ /* 0x008fc800078e02e6 */
[----:B------:R-:W-:-:S04]  /*465a0*/  IMAD.WIDE R228, R4, 0x4, R228 ;  /* 0x0000000404e47825 */ /* 0x000fc800078e02e4 */
[----:B------:R-:W-:-:S04]  /*465b0*/  IMAD.WIDE R226, R4, 0x4, R226 ;  /* 0x0000000404e27825 */ /* 0x000fc800078e02e2 */
[C---:B------:R-:W-:Y:S02]  /*465c0*/  IMAD.WIDE R224, R4.reuse, 0x4, R202 ;  /* 0x0000000404e07825 */ /* 0x040fe400078e02ca */
[----:B------:R-:W2:Y:S04]  /*465d0*/  LDL.LU.64 R202, [R1+0xe00] ;  /* 0x000e000001ca7983 */ /* 0x000ea80000300a00 */
[----:B------:R-:W-:Y:S04]  /*465e0*/  STL.64 [R1+0x150], R230 ;  /* 0x000150e601007387 */ /* 0x000fe80000100a00 */
[----:B------:R-:W3:Y:S01]  /*465f0*/  LDL.LU.64 R200, [R1+0xfe0] ;  /* 0x000fe00001c87983 */ /* 0x000ee20000300a00 */
[----:B------:R-:W-:-:S03]  /*46600*/  IMAD.WIDE R222, R4, 0x4, R222 ;  /* 0x0000000404de7825 */ /* 0x000fc600078e02de */
[----:B------:R1:W-:Y:S01]  /*46610*/  STL.64 [R1+0x148], R228 ;  /* 0x000148e401007387 */ /* 0x0003e20000100a00 */
[----:B------:R-:W-:-:S03]  /*46620*/  IMAD.WIDE R220, R4, 0x4, R220 ;  /* 0x0000000404dc7825 */ /* 0x000fc600078e02dc */
[----:B------:R-:W3:Y:S04]  /*46630*/  LDL.LU.64 R198, [R1+0xdf8] ;  /* 0x000df80001c67983 */ /* 0x000ee80000300a00 */
[----:B------:R-:W-:Y:S04]  /*46640*/  STL.64 [R1+0x140], R226 ;  /* 0x000140e201007387 */ /* 0x000fe80000100a00 */
[----:B------:R-:W3:Y:S01]  /*46650*/  LDL.LU.64 R196, [R1+0xfa8] ;  /* 0x000fa80001c47983 */ /* 0x000ee20000300a00 */
[----:B------:R-:W-:-:S03]  /*46660*/  IMAD.WIDE R218, R4, 0x4, R218 ;  /* 0x0000000404da7825 */ /* 0x000fc600078e02da */
[----:B------:R-:W-:Y:S04]  /*46670*/  STL.64 [R1+0x400], R224 ;  /* 0x000400e001007387 */ /* 0x000fe80000100a00 */
        /* <DEDUP_REMOVED lines=8> */
[----:B------:R-:W3:Y:S04]  /*46700*/  LDL.LU.64 R188, [R1+0xf90] ;  /* 0x000f900001bc7983 */ /* 0x000ee80000300a00 */
[----:B------:R-:W-:Y:S04]  /*46710*/  STL.64 [R1+0x570], R216 ;  /* 0x000570d801007387 */ /* 0x000fe80000100a00 */
[----:B------:R-:W3:Y:S04]  /*46720*/  LDL.LU.64 R186, [R1+0xe40] ;  /* 0x000e400001ba7983 */ /* 0x000ee80000300a00 */
[----:B------:R-:W-:Y:S04]  /*46730*/  STL.64 [R1+0x578], R214 ;  /* 0x000578d601007387 */ /* 0x000fe80000100a00 */
[----:B------:R-:W3:Y:S01]  /*46740*/  LDL.LU.64 R184, [R1+0xf88] ;  /* 0x000f880001b87983 */ /* 0x000ee20000300a00 */
[----:B------:R-:W-:-:S05]  /*46750*/  IMAD.WIDE R212, R4, 0x4, R212 ;  /* 0x0000000404d47825 */ /* 0x000fca00078e02d4 */
        /* <DEDUP_REMOVED lines=201> */
[----:B------:R-:W3:Y:S01]  /*473f0*/  LDL.LU.64 R48, [R1+0xea8] ;  /* 0x000ea80001307983 */ /* 0x000ee20000300a00 */
[----:B------:R-:W-:-:S03]  /*47400*/  IMAD.WIDE R76, R4, 0x4, R76 ;  /* 0x00000004044c7825 */ /* 0x000fc600078e024c */
[----:B------:R-:W-:Y:S04]  /*47410*/  STL.64 [R1+0x38a0], R78 ;  /* 0x0038a04e01007387 */ /* 0x000fe80000100a00 */
        /* <DEDUP_REMOVED lines=9> */
[----:B------:R-:W-:-:S04]  /*474b0*/  IMAD.WIDE R70, R4, 0x4, R70 ;  /* 0x0000000404467825 */ /* 0x000fc800078e0246 */
[C---:B------:R-:W-:Y:S01]  /*474c0*/  IMAD.WIDE R68, R4.reuse, 0x4, R68 ;  /* 0x0000000404447825 */ /* 0x040fe200078e0244 */
[----:B------:R-:W-:Y:S04]  /*474d0*/  STL.64 [R1+0x3880], R70 ;  /* 0x0038804601007387 */ /* 0x000fe80000100a00 */
[----:B------:R-:W-:Y:S01]  /*474e0*/  STL.64 [R1+0x3878], R68 ;  /* 0x0038784401007387 */ /* 0x000fe20000100a00 */
[----:B------:R-:W-:-:S03]  /*474f0*/  IMAD.WIDE R66, R4, 0x4, R66 ;  /* 0x0000000404427825 */ /* 0x000fc600078e0242 */
[----:B------:R-:W3:Y:S04]  /*47500*/  LDL.LU.64 R38, [R1+0xd38] ;  /* 0x000d380001267983 */ /* 0x000ee80000300a00 */
[----:B------:R-:W-:Y:S04]  /*47510*/  STL.64 [R1+0x3870], R66 ;  /* 0x0038704201007387 */ /* 0x000fe80000100a00 */
[----:B------:R-:W3:Y:S01]  /*47520*/  LDL.LU.64 R36, [R1+0xec0] ;  /* 0x000ec00001247983 */ /* 0x000ee20000300a00 */
[----:B------:R-:W-:-:S04]  /*47530*/  IMAD.WIDE R64, R4, 0x4, R64 ;  /* 0x0000000404407825 */ /* 0x000fc800078e0240 */
[C---:B------:R-:W-:Y:S01]  /*47540*/  IMAD.WIDE R62, R4.reuse, 0x4, R62 ;  /* 0x00000004043e7825 */ /* 0x040fe200078e023e */
[----:B------:R-:W-:Y:S03]  /*47550*/  STL.64 [R1+0x3868], R64 ;  /* 0x0038684001007387 */ /* 0x000fe60000100a00 */
[C---:B------:R-:W-:Y:S01]  /*47560*/  IMAD.WIDE R60, R4.reuse, 0x4, R60 ;  /* 0x00000004043c7825 */ /* 0x040fe200078e023c */
[----:B------:R-:W-:Y:S04]  /*47570*/  STL.64 [R1+0x3860], R62 ;  /* 0x0038603e01007387 */ /* 0x000fe80000100a00 */
[----:B------:R-:W3:Y:S01]  /*47580*/  LDL.LU.64 R34, [R1+0xd30] ;  /* 0x000d300001227983 */ /* 0x000ee20000300a00 */
[----:B------:R-:W-:-:S03]  /*47590*/  IMAD.WIDE R58, R4, 0x4, R58 ;  /* 0x00000004043a7825 */ /* 0x000fc600078e023a */
[----:B------:R-:W-:Y:S04]  /*475a0*/  STL.64 [R1+0x3858], R60 ;  /* 0x0038583c01007387 */ /* 0x000fe80000100a00 */
[----:B------:R-:W3:Y:S01]  /*475b0*/  LDL.LU.64 R32, [R1+0xec8] ;  /* 0x000ec80001207983 */ /* 0x000ee20000300a00 */
[----:B------:R-:W-:-:S03]  /*475c0*/  IMAD.WIDE R56, R4, 0x4, R56 ;  /* 0x0000000404387825 */ /* 0x000fc600078e0238 */
[----:B------:R-:W-:Y:S04]  /*475d0*/  STL.64 [R1+0x3850], R58 ;  /* 0x0038503a01007387 */ /* 0x000fe80000100a00 */
[----:B------:R-:W-:Y:S04]  /*475e0*/  STL.64 [R1+0x3848], R56 ;  /* 0x0038483801007387 */ /* 0x000fe80000100a00 */
[----:B------:R-:W3:Y:S01]  /*475f0*/  LDL.LU.64 R30, [R1+0xd28] ;  /* 0x000d2800011e7983 */ /* 0x000ee20000300a00 */
[----:B----4-:R-:W-:-:S05]  /*47600*/  IMAD.WIDE R54, R4, 0x4, R54 ;  /* 0x0000000404367825 */ /* 0x010fca00078e0236 */
[----:B------:R-:W-:Y:S04]  /*47610*/  STL.64 [R1+0x3840], R54 ;  /* 0x0038403601007387 */ /* 0x000fe80000100a00 */
[----:B------:R-:W4:Y:S01]  /*47620*/  LDL.LU.64 R28, [R1+0xed0] ;  /* 0x000ed000011c7983 */ /* 0x000f220000300a00 */
[----:B--2---:R-:W-:-:S04]  /*47630*/  IMAD.WIDE R52, R4, 0x4, R52 ;  /* 0x0000000404347825 */ /* 0x004fc800078e0234 */
[C---:B---3--:R-:W-:Y:S01]  /*47640*/  IMAD.WIDE R50, R4.reuse, 0x4, R50 ;  /* 0x0000000404327825 */ /* 0x048fe200078e0232 */
[----:B------:R-:W-:Y:S03]  /*47650*/  STL.64 [R1+0x3838], R52 ;  /* 0x0038383401007387 */ /* 0x000fe60000100a00 */
[C---:B------:R-:W-:Y:S01]  /*47660*/  IMAD.WIDE R48, R4.reuse, 0x4, R48 ;  /* 0x0000000404307825 */ /* 0x040fe200078e0230 */
[----:B------:R-:W-:Y:S04]  /*47670*/  STL.64 [R1+0x3830], R50 ;  /* 0x0038303201007387 */ /* 0x000fe80000100a00 */
[----:B------:R-:W2:Y:S01]  /*47680*/  LDL.LU.64 R26, [R1+0xd20] ;  /* 0x000d2000011a7983 */ /* 0x000ea20000300a00 */
        /* <DEDUP_REMOVED lines=9> */
[----:B------:R-:W3:Y:S01]  /*47720*/  LDL.LU.64 R16, [R1+0xee0] ;  /* 0x000ee00001107983 */ /* 0x000ee20000300a00 */
[----:B------:R-:W-:-:S03]  /*47730*/  IMAD.WIDE R40, R4, 0x4, R40 ;  /* 0x0000000404287825 */ /* 0x000fc600078e0228 */
[----:B------:R-:W-:Y:S04]  /*47740*/  STL.64 [R1+0x3818], R44 ;  /* 0x0038182c01007387 */ /* 0x000fe80000100a00 */
        /* <DEDUP_REMOVED lines=9> */
[----:B-1----:R-:W3:Y:S04]  /*477e0*/  LDL.64 R242, [R1+0x2d8] ;  /* 0x0002d80001f27983 */ /* 0x002ee80000100a00 */
[----:B------:R-:W-:Y:S04]  /*477f0*/  STL.64 [R1+0x3800], R38 ;  /* 0x0038002601007387 */ /* 0x000fe80000100a00 */
[----:B------:R-:W3:Y:S04]  /*47800*/  LDL.64 R244, [R1+0x2d0] ;  /* 0x0002d00001f47983 */ /* 0x000ee80000100a00 */
[----:B------:R-:W3:Y:S04]  /*47810*/  LDL.64 R248, [R1+0x2b8] ;  /* 0x0002b80001f87983 */ /* 0x000ee80000100a00 */
[----:B------:R-:W-:Y:S04]  /*47820*/  STL.64 [R1+0x37f8], R36 ;  /* 0x0037f82401007387 */ /* 0x000fe80000100a00 */
[----:B------:R-:W3:Y:S04]  /*47830*/  LDL.64 R250, [R1+0x2b0] ;  /* 0x0002b00001fa7983 */ /* 0x000ee80000100a00 */
[----:B------:R-:W3:Y:S01]  /*47840*/  LDL.64 R2, [R1+0x2a8] ;  /* 0x0002a80001027983 */ /* 0x000ee20000100a00 */
[----:B------:R-:W-:-:S04]  /*47850*/  IMAD.WIDE R34, R4, 0x4, R34 ;  /* 0x0000000404227825 */ /* 0x000fc800078e0222 */
[C---:B------:R-:W-:Y:S01]  /*47860*/  IMAD.WIDE R32, R4.reuse, 0x4, R32 ;  /* 0x0000000404207825 */ /* 0x040fe200078e0220 */
[----:B------:R-:W-:Y:S04]  /*47870*/  STL.64 [R1+0x37f0], R34 ;  /* 0x0037f02201007387 */ /* 0x000fe80000100a00 */
[----:B------:R-:W-:Y:S01]  /*47880*/  STL.64 [R1+0x37e8], R32 ;  /* 0x0037e82001007387 */ /* 0x000fe20000100a00 */
[----:B------:R-:W-:-:S05]  /*47890*/  IMAD.WIDE R30, R4, 0x4, R30 ;  /* 0x00000004041e7825 */ /* 0x000fca00078e021e */
[----:B------:R-:W-:Y:S01]  /*478a0*/  STL.64 [R1+0x37e0], R30 ;  /* 0x0037e01e01007387 */ /* 0x000fe20000100a00 */
[----:B----4-:R-:W-:-:S05]  /*478b0*/  IMAD.WIDE R28, R4, 0x4, R28 ;  /* 0x00000004041c7825 */ /* 0x010fca00078e021c */
[----:B------:R-:W-:Y:S01]  /*478c0*/  STL.64 [R1+0x37d8], R28 ;  /* 0x0037d81c01007387 */ /* 0x000fe20000100a00 */
[----:B--2---:R-:W-:-:S04]  /*478d0*/  IMAD.WIDE R26, R4, 0x4, R26 ;  /* 0x00000004041a7825 */ /* 0x004fc800078e021a */
[C---:B---3--:R-:W-:Y:S01]  /*478e0*/  IMAD.WIDE R24, R4.reuse, 0x4, R24 ;  /* 0x0000000404187825 */ /* 0x048fe200078e0218 */
        /* <DEDUP_REMOVED lines=20> */
[----:B------:R1:W-:Y:S04]  /*47a30*/  STL.64 [R1+0x3790], R10 ;  /* 0x0037900a01007387 */ /* 0x0003e80000100a00 */
[----:B------:R-:W3:Y:S04]  /*47a40*/  LDL.LU.64 R244, [R1+0x4918] ;  /* 0x0049180001f47983 */ /* 0x000ee80000300a00 */
[----:B------:R4:W-:Y:S04]  /*47a50*/  STL.64 [R1+0x3788], R8 ;  /* 0x0037880801007387 */ /* 0x0009e80000100a00 */
[----:B------:R-:W-:Y:S04]  /*47a60*/  LDGSTS.E [R247+0x41600], desc[UR6][R248.64], P6 ;  /* 0x41600000f8f77fae */ /* 0x000fe8000b1a1006 */
[----:B------:R-:W-:Y:S04]  /*47a70*/  LDGSTS.E [R247+0x41700], desc[UR6][R250.64], P5 ;  /* 0x41700000faf77fae */ /* 0x000fe8000a9a1006 */
[----:B------:R-:W-:Y:S04]  /*47a80*/  LDGSTS.E [R247+0x42600], desc[UR6][R2.64], P6 ;  /* 0x4260000002f77fae */ /* 0x000fe8000b1a1006 */
[----:B------:R-:W2:Y:S04]  /*47a90*/  LDL.LU.64 R248, [R1+0x4910] ;  /* 0x0049100001f87983 */ /* 0x000ea80000300a00 */
[----:B------:R1:W-:Y:S04]  /*47aa0*/  STL.64 [R1+0x3780], R6 ;  /* 0x0037800601007387 */ /* 0x0003e80000100a00 */
[----:B------:R-:W2:Y:S04]  /*47ab0*/  LDL.LU.64 R250, [R1+0x4908] ;  /* 0x0049080001fa7983 */ /* 0x000ea80000300a00 */
[----:B------:R-:W2:Y:S04]  /*47ac0*/  LDL.LU.64 R2, [R1+0x4900] ;  /* 0x0049000001027983 */ /* 0x000ea80000300a00 */
[----:B--2---:R-:W-:Y:S04]  /*47ad0*/  LDGSTS.E [R247+0x42700], desc[UR6][R2.64], P5 ;  /* 0x4270000002f77fae */ /* 0x004fe8000a9a1006 */
[----:B------:R-:W-:Y:S04]  /*47ae0*/  LDGSTS.E [R247+0x43600], desc[UR6][R250.64], P6 ;  /* 0x43600000faf77fae */ /* 0x000fe8000b1a1006 */
[----:B------:R-:W-:Y:S04]  /*47af0*/  LDGSTS.E [R247+0x43700], desc[UR6][R248.64], P5 ;  /* 0x43700000f8f77fae */ /* 0x000fe8000a9a1006 */
        /* <DEDUP_REMOVED lines=127> */
[----:B------:R4:W-:Y:S04]  /*482f0*/  LDGSTS.E [R247+0x7f600], desc[UR6][R8.64], P6 ;  /* 0x7f60000008f77fae */ /* 0x0009e8000b1a1006 */
[----:B------:R-:W2:Y:S01]  /*48300*/  LDL.LU.64 R244, [R1+0x10a0] ;  /* 0x0010a00001f47983 */ /* 0x000ea20000300a00 */
[----:B-1----:R-:W-:-:S03]  /*48310*/  IMAD.WIDE R10, R4, 0x4, R228 ;  /* 0x00000004040a7825 */ /* 0x002fc600078e02e4 */
[----:B------:R3:W-:Y:S01]  /*48320*/  LDGSTS.E [R247+0x7f700], desc[UR6][R6.64], P5 ;  /* 0x7f70000006f77fae */ /* 0x0007e2000a9a1006 */
[----:B----4-:R-:W-:-:S03]  /*48330*/  IMAD.WIDE R8, R4, 0x4, R230 ;  /* 0x0000000404087825 */ /* 0x010fc600078e02e6 */
[----:B------:R-:W4:Y:S04]  /*48340*/  LDL.LU.64 R242, [R1+0x1098] ;  /* 0x0010980001f27983 */ /* 0x000f280000300a00 */
[----:B------:R-:W4:Y:S01]  /*48350*/  LDL.LU.64 R238, [R1+0x10b0] ;  /* 0x0010b00001ee7983 */ /* 0x000f220000300a00 */
[----:B---3--:R-:W-:-:S03]  /*48360*/  IMAD.WIDE R6, R4, 0x4, R236 ;  /* 0x0000000404067825 */ /* 0x008fc600078e02ec */
[----:B------:R-:W-:Y:S04]  /*48370*/  STL.64 [R1+0x138], R10 ;  /* 0x0001380a01007387 */ /* 0x000fe80000100a00 */
[----:B------:R-:W3:Y:S04]  /*48380*/  LDL.LU.64 R236, [R1+0x10a8] ;  /* 0x0010a80001ec7983 */ /* 0x000ee80000300a00 */
[----:B------:R2:W-:Y:S04]  /*48390*/  STL.64 [R1+0x130], R8 ;  /* 0x0001300801007387 */ /* 0x0005e80000100a00 */
[----:B------:R1:W-:Y:S01]  /*483a0*/  STL.64 [R1+0x128], R6 ;  /* 0x0001280601007387 */ /* 0x0003e20000100a00 */
[----:B--2---:R-:W-:-:S04]  /*483b0*/  IMAD.WIDE R8, R4, 0x4, R232 ;  /* 0x0000000404087825 */ /* 0x004fc800078e02e8 */
[C---:B-1----:R-:W-:Y:S01]  /*483c0*/  IMAD.WIDE R6, R4.reuse, 0x4, R234 ;  /* 0x0000000404067825 */ /* 0x042fe200078e02ea */
[----:B------:R1:W-:Y:S04]  /*483d0*/  STL.64 [R1+0x120], R8 ;  /* 0x0001200801007387 */ /* 0x0003e80000100a00 */
[----:B------:R2:W-:Y:S04]  /*483e0*/  STL.64 [R1+0x118], R6 ;  /* 0x0001180601007387 */ /* 0x0005e80000100a00 */
[----:B------:R-:W2:Y:S01]  /*483f0*/  LDL.LU.64 R234, [R1+0x10c0] ;  /* 0x0010c00001ea7983 */ /* 0x000ea20000300a00 */
[----:B------:R-:W-:-:S03]  /*48400*/  IMAD.WIDE R248, R4, 0x4, R248 ;  /* 0x0000000404f87825 */ /* 0x000fc600078e02f8 */
[----:B------:R-:W2:Y:S04]  /*48410*/  LDL.LU.64 R232, [R1+0x10b8] ;  /* 0x0010b80001e87983 */ /* 0x000ea80000300a00 */
[----:B------:R-:W2:Y:S04]  /*48420*/  LDL.LU.64 R216, [R1+0x10d8] ;  /* 0x0010d80001d87983 */ /* 0x000ea80000300a00 */
[----:B------:R-:W2:Y:S04]  /*48430*/  LDL.LU.64 R200, [R1+0x10d0] ;  /* 0x0010d00001c87983 */ /* 0x000ea80000300a00 */
[----:B------:R-:W2:Y:S04]  /*48440*/  LDL.LU.64 R214, [R1+0x10f0] ;  /* 0x0010f00001d67983 */ /* 0x000ea80000300a00 */
[----:B------:R-:W2:Y:S04]  /*48450*/  LDL.LU.64 R204, [R1+0x10e0] ;  /* 0x0010e00001cc7983 */ /* 0x000ea80000300a00 */
[----:B------:R-:W2:Y:S01]  /*48460*/  LDL.LU.64 R212, [R1+0x1100] ;  /* 0x0011000001d47983 */ /* 0x000ea20000300a00 */
[----:B------:R-:W-:-:S03]  /*48470*/  IMAD.WIDE R250, R4, 0x4, R250 ;  /* 0x0000000404fa7825 */ /* 0x000fc600078e02fa */
[----:B------:R-:W-:Y:S01]  /*48480*/  STL.64 [R1+0x110], R248 ;  /* 0x000110f801007387 */ /* 0x000fe20000100a00 */
[----:B------:R-:W-:-:S03]  /*48490*/  IMAD.WIDE R246, R4, 0x4, R240 ;  /* 0x0000000404f67825 */ /* 0x000fc600078e02f0 */
[----:B------:R-:W-:Y:S04]  /*484a0*/  STL.64 [R1+0x48d0], R248 ;  /* 0x0048d0f801007387 */ /* 0x000fe80000100a00 */
[----:B------:R-:W2:Y:S04]  /*484b0*/  LDL.LU.64 R206, [R1+0x10f8] ;  /* 0x0010f80001ce7983 */ /* 0x000ea80000300a00 */
[----:B------:R-:W2:Y:S04]  /*484c0*/  LDL.LU.64 R210, [R1+0x1110] ;  /* 0x0011100001d27983 */ /* 0x000ea80000300a00 */
[----:B------:R-:W2:Y:S04]  /*484d0*/  LDL.LU.64 R208, [R1+0x1108] ;  /* 0x0011080001d07983 */ /* 0x000ea80000300a00 */
[----:B------:R-:W2:Y:S04]  /*484e0*/  LDL.LU.64 R240, [R1+0x1128] ;  /* 0x0011280001f07983 */ /* 0x000ea80000300a00 */
[----:B------:R-:W2:Y:S04]  /*484f0*/  LDL.LU.64 R230, [R1+0x1120] ;  /* 0x0011200001e67983 */ /* 0x000ea80000300a00 */
[----:B------:R-:W2:Y:S04]  /*48500*/  LDL.LU.64 R228, [R1+0x1140] ;  /* 0x0011400001e47983 */ /* 0x000ea80000300a00 */
[----:B------:R-:W-:Y:S04]  /*48510*/  STL.64 [R1+0xf8], R250 ;  /* 0x0000f8fa01007387 */ /* 0x000fe80000100a00 */
[----:B------:R-:W-:Y:S04]  /*48520*/  STL.64 [R1+0x48d8], R250 ;  /* 0x0048d8fa01007387 */ /* 0x000fe80000100a00 */
[----:B------:R-:W2:Y:S04]  /*48530*/  LDL.LU.64 R226, [R1+0x1138] ;  /* 0x0011380001e27983 */ /* 0x000ea80000300a00 */
[----:B------:R-:W2:Y:S01]  /*48540*/  LDL.LU.64 R202, [R1+0x1150] ;  /* 0x0011500001ca7983 */ /* 0x000ea20000300a00 */
[----:B------:R-:W-:-:S04]  /*48550*/  IMAD.WIDE R244, R4, 0x4, R244 ;  /* 0x0000000404f47825 */ /* 0x000fc800078e02f4 */
[----:B----4-:R-:W-:-:S05]  /*48560*/  IMAD.WIDE R238, R4, 0x4, R238 ;  /* 0x0000000404ee7825 */ /* 0x010fca00078e02ee */
[----:B------:R-:W-:Y:S01]  /*48570*/  STL.64 [R1+0x48e0], R238 ;  /* 0x0048e0ee01007387 */ /* 0x000fe20000100a00 */
[----:B------:R-:W-:-:S03]  /*48580*/  IMAD.WIDE R242, R4, 0x4, R242 ;  /* 0x0000000404f27825 */ /* 0x000fc600078e02f2 */
[----:B------:R-:W-:Y:S01]  /*48590*/  STL.64 [R1+0xf0], R246 ;  /* 0x0000f0f601007387 */ /* 0x000fe20000100a00 */
[----:B---3--:R-:W-:-:S03]  /*485a0*/  IMAD.WIDE R236, R4, 0x4, R236 ;  /* 0x0000000404ec7825 */ /* 0x008fc600078e02ec */
[----:B------:R-:W-:Y:S04]  /*485b0*/  STL.64 [R1+0x48e8], R246 ;  /* 0x0048e8f601007387 */ /* 0x000fe80000100a00 */
[----:B------:R-:W3:Y:S04]  /*485c0*/  LDL.LU.64 R222, [R1+0x1148] ;  /* 0x0011480001de7983 */ /* 0x000ee80000300a00 */
[----:B------:R-:W4:Y:S04]  /*485d0*/  LDL.LU.64 R220, [R1+0x1168] ;  /* 0x0011680001dc7983 */ /* 0x000f280000300a00 */
[----:B------:R1:W-:Y:S04]  /*485e0*/  STL.64 [R1+0x48f0], R236 ;  /* 0x0048f0ec01007387 */ /* 0x0003e80000100a00 */
[----:B------:R-:W-:Y:S04]  /*485f0*/  STL.64 [R1+0xe8], R244 ;  /* 0x0000e8f401007387 */ /* 0x000fe80000100a00 */
[----:B------:R-:W4:Y:S04]  /*48600*/  LDL.LU.64 R218, [R1+0x1158] ;  /* 0x0011580001da7983 */ /* 0x000f280000300a00 */
[----:B------:R-:W-:Y:S01]  /*48610*/  STL.64 [R1+0xe0], R242 ;  /* 0x0000e0f201007387 */ /* 0x000fe20000100a00 */
[----:B--2---:R-:W-:-:S03]  /*48620*/  IMAD.WIDE R182, R4, 0x4, R216 ;  /* 0x0000000404b67825 */ /* 0x004fc600078e02d8 */
[----:B------:R-:W2:Y:S01]  /*48630*/  LDL.LU.64 R216, [R1+0x1178] ;  /* 0x0011780001d87983 */ /* 0x000ea20000300a00 */
[----:B------:R-:W-:-:S03]  /*48640*/  IMAD.WIDE R178, R4, 0x4, R214 ;  /* 0x0000000404b27825 */ /* 0x000fc600078e02d6 */
[----:B------:R-:W2:Y:S01]  /*48650*/  LDL.LU.64 R214, [R1+0x1170] ;  /* 0x0011700001d67983 */ /* 0x000ea20000300a00 */
[----:B------:R-:W-:-:S03]  /*48660*/  IMAD.WIDE R162, R4, 0x4, R212 ;  /* 0x0000000404a27825 */ /* 0x000fc600078e02d4 */
[----:B------:R-:W2:Y:S01]  /*48670*/  LDL.LU.64 R212, [R1+0x1328] ;  /* 0x0013280001d47983 */ /* 0x000ea20000300a00 */
[----:B------:R-:W-:-:S04]  /*48680*/  IMAD.WIDE R176, R4, 0x4, R204 ;  /* 0x0000000404b07825 */ /* 0x000fc800078e02cc */
[----:B------:R-:W-:-:S04]  /*48690*/  IMAD.WIDE R160, R4, 0x4, R206 ;  /* 0x0000000404a07825 */ /* 0x000fc800078e02ce */
[C---:B------:R-:W-:Y:S02]  /*486a0*/  IMAD.WIDE R158, R4.reuse, 0x4, R210 ;  /* 0x00000004049e7825 */ /* 0x040fe400078e02d2 */
[----:B------:R-:W2:Y:S02]  /*486b0*/  LDL.LU.64 R210, [R1+0x1180] ;  /* 0x0011800001d27983 */ /* 0x000ea40000300a00 */
[C---:B------:R-:W-:Y:S02]  /*486c0*/  IMAD.WIDE R156, R4.reuse, 0x4, R208 ;  /* 0x00000004049c7825 */ /* 0x040fe400078e02d0 */
[----:B------:R-:W2:Y:S02]  /*486d0*/  LDL.LU.64 R208, [R1+0x14b0] ;  /* 0x0014b00001d07983 */ /* 0x000ea40000300a00 */
[C---:B------:R-:W-:Y:S02]  /*486e0*/  IMAD.WIDE R240, R4.reuse, 0x4, R240 ;  /* 0x0000000404f07825 */ /* 0x040fe400078e02f0 */
[----:B------:R-:W2:Y:S02]  /*486f0*/  LDL.LU.64 R206, [R1+0x1320] ;  /* 0x0013200001ce7983 */ /* 0x000ea40000300a00 */
[----:B------:R-:W-:-:S02]  /*48700*/  IMAD.WIDE R230, R4, 0x4, R230 ;  /* 0x0000000404e67825 */ /* 0x000fc400078e02e6 */
[----:B------:R-:W2:Y:S04]  /*48710*/  LDL.LU.64 R204, [R1+0x14a8] ;  /* 0x0014a80001cc7983 */ /* 0x000ea80000300a00 */
[----:B------:R-:W-:Y:S01]  /*48720*/  STL.64 [R1+0x3b0], R240 ;  /* 0x0003b0f001007387 */ /* 0x000fe20000100a00 */
[----:B------:R-:W-:-:S04]  /*48730*/  IMAD.WIDE R180, R4, 0x4, R200 ;  /* 0x0000000404b47825 */ /* 0x000fc800078e02c8 */
[C---:B------:R-:W-:Y:S02]  /*48740*/  IMAD.WIDE R224, R4.reuse, 0x4, R202 ;  /* 0x0000000404e07825 */ /* 0x040fe400078e02ca */
[----:B------:R-:W2:Y:S04]  /*48750*/  LDL.LU.64 R202, [R1+0x1318] ;  /* 0x0013180001ca7983 */ /* 0x000ea80000300a00 */
[----:B------:R-:W-:Y:S04]  /*48760*/  STL.64 [R1+0x3b8], R230 ;  /* 0x0003b8e601007387 */ /* 0x000fe80000100a00 */
[----:B------:R-:W2:Y:S01]  /*48770*/  LDL.LU.64 R200, [R1+0x14a0] ;  /* 0x0014a00001c87983 */ /* 0x000ea20000300a00 */
[----:B------:R-:W-:-:S04]  /*48780*/  IMAD.WIDE R228, R4, 0x4, R228 ;  /* 0x0000000404e47825 */ /* 0x000fc800078e02e4 */
[C---:B------:R-:W-:Y:S01]  /*48790*/  IMAD.WIDE R226, R4.reuse, 0x4, R226 ;  /* 0x0000000404e27825 */ /* 0x040fe200078e02e2 */
[----:B------:R-:W-:Y:S04]  /*487a0*/  STL.64 [R1+0x410], R228 ;  /* 0x000410e401007387 */ /* 0x000fe80000100a00 */
[----:B------:R-:W2:Y:S04]  /*487b0*/  LDL.LU.64 R198, [R1+0x1310] ;  /* 0x0013100001c67983 */ /* 0x000ea80000300a00 */
[----:B------:R-:W-:Y:S04]  /*487c0*/  STL.64 [R1+0x418], R226 ;  /* 0x000418e201007387 */ /* 0x000fe80000100a00 */
[----:B------:R-:W2:Y:S04]  /*487d0*/  LDL.LU.64 R196, [R1+0x1498] ;  /* 0x0014980001c47983 */ /* 0x000ea80000300a00 */
[----:B------:R-:W-:Y:S04]  /*487e0*/  STL.64 [R1+0x460], R224 ;  /* 0x000460e001007387 */ /* 0x000fe80000100a00 */
[----:B------:R-:W2:Y:S01]  /*487f0*/  LDL.LU.64 R194, [R1+0x1308] ;  /* 0x0013080001c27983 */ /* 0x000ea20000300a00 */
[----:B---3--:R-:W-:-:S04]  /*48800*/  IMAD.WIDE R222, R4, 0x4, R222 ;  /* 0x0000000404de7825 */ /* 0x008fc800078e02de */
[C---:B----4-:R-:W-:Y:S01]  /*48810*/  IMAD.WIDE R220, R4.reuse, 0x4, R220 ;  /* 0x0000000404dc7825 */ /* 0x050fe200078e02dc */
[----:B------:R-:W-:Y:S04]  /*48820*/  STL.64 [R1+0x468], R222 ;  /* 0x000468de01007387 */ /* 0x000fe80000100a00 */
[----:B------:R-:W3:Y:S04]  /*48830*/  LDL.LU.64 R192, [R1+0x1490] ;  /* 0x0014900001c07983 */ /* 0x000ee80000300a00 */
[----:B------:R-:W-:Y:S01]  /*48840*/  STL.64 [R1+0x4b8], R220 ;  /* 0x0004b8dc01007387 */ /* 0x000fe20000100a00 */
[----:B------:R-:W-:-:S03]  /*48850*/  IMAD.WIDE R218, R4, 0x4, R218 ;  /* 0x0000000404da7825 */ /* 0x000fc600078e02da */
[----:B------:R-:W4:Y:S04]  /*48860*/  LDL.LU.64 R190, [R1+0x1300] ;  /* 0x0013000001be7983 */ /* 0x000f280000300a00 */
[----:B------:R-:W-:Y:S04]  /*48870*/  STL.64 [R1+0x4c8], R218 ;  /* 0x0004c8da01007387 */ /* 0x000fe80000100a00 */
[----:B------:R-:W4:Y:S01]  /*48880*/  LDL.LU.64 R188, [R1+0x1488] ;  /* 0x0014880001bc7983 */ /* 0x000f220000300a00 */
[----:B--2---:R-:W-:-:S05]  /*48890*/  IMAD.WIDE R216, R4, 0x4, R216 ;  /* 0x0000000404d87825 */ /* 0x004fca00078e02d8 */
[----:B------:R2:W-:Y:S01]  /*488a0*/  STL.64 [R1+0x500], R216 ;  /* 0x000500d801007387 */ /* 0x0005e20000100a00 */
[----:B------:R-:W-:-:S03]  /*488b0*/  IMAD.WIDE R214, R4, 0x4, R214 ;  /* 0x0000000404d67825 */ /* 0x000fc600078e02d6 */
[----:B------:R-:W2:Y:S04]  /*488c0*/  LDL.LU.64 R186, [R1+0x12f8] ;  /* 0x0012f80001ba7983 */ /* 0x000ea80000300a00 */
[----:B------:R-:W-:Y:S01]  /*488d0*/  STL.64 [R1+0x508], R214 ;  /* 0x000508d601007387 */ /* 0x000fe20000100a00 */
[----:B------:R-:W-:-:S03]  /*488e0*/  IMAD.WIDE R212, R4, 0x4, R212 ;  /* 0x0000000404d47825 */ /* 0x000fc600078e02d4 */
[----:B------:R-:W2:Y:S04]  /*488f0*/  LDL.LU.64 R184, [R1+0x1480] ;  /* 0x0014800001b87983 */ /* 0x000ea80000300a00 */
[----:B------:R-:W-:Y:S04]  /*48900*/  STL.64 [R1+0x638], R212 ;  /* 0x000638d401007387 */ /* 0x000fe80000100a00 */
[----:B------:R-:W2:Y:S01]  /*48910*/  LDL.LU.64 R174, [R1+0x12f0] ;  /* 0x0012f00001ae7983 */ /* 0x000ea20000300a00 */
[----:B------:R-:W-:-:S04]  /*48920*/  IMAD.WIDE R210, R4, 0x4, R210 ;  /* 0x0000000404d27825 */ /* 0x000fc800078e02d2 */
[C---:B------:R-:W-:Y:S01]  /*48930*/  IMAD.WIDE R208, R4.reuse, 0x4, R208 ;  /* 0x0000000404d07825 */ /* 0x040fe200078e02d0 */
[----:B------:R-:W-:Y:S03]  /*48940*/  STL.64 [R1+0x640], R210 ;  /* 0x000640d201007387 */ /* 0x000fe60000100a00 */
[C---:B------:R-:W-:Y:S01]  /*48950*/  IMAD.WIDE R206, R4.reuse, 0x4, R206 ;  /* 0x0000000404ce7825 */ /* 0x040fe200078e02ce */
[----:B------:R-:W2:Y:S03]  /*48960*/  LDL.LU.64 R172, [R1+0x1478] ;  /* 0x0014780001ac7983 */ /* 0x000ea60000300a00 */
[C---:B------:R-:W-:Y:S01]  /*48970*/  IMAD.WIDE R204, R4.reuse, 0x4, R204 ;  /* 0x0000000404cc7825 */ /* 0x040fe200078e02cc */
[----:B------:R-:W-:Y:S04]  /*48980*/  STL.64 [R1+0xa80], R208 ;  /* 0x000a80d001007387 */ /* 0x000fe80000100a00 */
[----:B------:R-:W2:Y:S04]  /*48990*/  LDL.LU.64 R170, [R1+0x12e8] ;  /* 0x0012e80001aa7983 */ /* 0x000ea80000300a00 */
[----:B------:R-:W-:Y:S04]  /*489a0*/  STL.64 [R1+0xa88], R206 ;  /* 0x000a88ce01007387 */ /* 0x000fe80000100a00 */
        /* <DEDUP_REMOVED lines=13> */
[----:B------:R1:W-:Y:S01]  /*48a80*/  STL.64 [R1+0xbd0], R196 ;  /* 0x000bd0c401007387 */ /* 0x0003e20000100a00 */
        /* <DEDUP_REMOVED lines=38> */
[----:B------:R1:W-:Y:S04]  /*48cf0*/  STL.64 [R1+0xdb8], R154 ;  /* 0x000db89a01007387 */ /* 0x0003e80000100a00 */
        /* <DEDUP_REMOVED lines=11> */
[----:B------:R3:W-:Y:S01]  /*48db0*/  STL.64 [R1+0xe48], R146 ;  /* 0x000e489201007387 */ /* 0x0007e20000100a00 */
[----:B----4-:R-:W-:-:S03]  /*48dc0*/  IMAD.WIDE R144, R4, 0x4, R144 ;  /* 0x0000000404907825 */ /* 0x010fc600078e0290 */
[----:B------:R-:W4:Y:S04]  /*48dd0*/  LDL.LU.64 R116, [R1+0x1408] ;  /* 0x0014080001747983 */ /* 0x000f280000300a00 */
[----:B------:R1:W-:Y:S01]  /*48de0*/  STL.64 [R1+0xe50], R144 ;  /* 0x000e509001007387 */ /* 0x0003e20000100a00 */
[----:B------:R-:W-:-:S03]  /*48df0*/  IMAD.WIDE R142, R4, 0x4, R142 ;  /* 0x00000004048e7825 */ /* 0x000fc600078e028e */
[----:B------:R-:W3:Y:S04]  /*48e00*/  LDL.LU.64 R114, [R1+0x1268] ;  /* 0x0012680001727983 */ /* 0x000ee80000300a00 */
[----:B------:R1:W-:Y:S04]  /*48e10*/  STL.64 [R1+0xe58], R142 ;  /* 0x000e588e01007387 */ /* 0x0003e80000100a00 */
[----:B------:R-:W3:Y:S01]  /*48e20*/  LDL.LU.64 R112, [R1+0x1400] ;  /* 0x0014000001707983 */ /* 0x000ee20000300a00 */
        /* <DEDUP_REMOVED lines=36> */
[----:B----4-:R-:W-:-:S05]  /*49070*/  IMAD.WIDE R116, R4, 0x4, R116 ;  /* 0x0000000404747825 */ /* 0x010fca00078e0274 */
[----:B------:R-:W-:Y:S01]  /*49080*/  STL.64 [R1+0x1270], R116 ;  /* 0x0012707401007387 */ /* 0x000fe20000100a00 */
[----:B---3--:R-:W-:-:S03]  /*49090*/  IMAD.WIDE R114, R4, 0x4, R114 ;  /* 0x0000000404727825 */ /* 0x008fc600078e0272 */
        /* <DEDUP_REMOVED lines=10> */
[----:B------:R1:W-:Y:S01]  /*49140*/  STL.64 [R1+0x1288], R108 ;  /* 0x0012886c01007387 */ /* 0x0003e20000100a00 */
[----:B------:R-:W-:-:S03]  /*49150*/  IMAD.WIDE R106, R4, 0x4, R106 ;  /* 0x00000004046a7825 */ /* 0x000fc600078e026a */
[----:B------:R-:W2:Y:S04]  /*49160*/  LDL.LU.64 R78, [R1+0x1220] ;  /* 0x00122000014e7983 */ /* 0x000ea80000300a00 */
[----:B------:R-:W-:Y:S04]  /*49170*/  STL.64 [R1+0x1258], R106 ;  /* 0x0012586a01007387 */ /* 0x000fe80000100a00 */
[----:B------:R-:W2:Y:S01]  /*49180*/  LDL.LU.64 R76, [R1+0x13b8] ;  /* 0x0013b800014c7983 */ /* 0x000ea20000300a00 */
[----:B------:R-:W-:-:S05]  /*49190*/  IMAD.WIDE R104, R4, 0x4, R104 ;  /* 0x0000000404687825 */ /* 0x000fca00078e0268 */
[----:B------:R1:W-:Y:S01]  /*491a0*/  STL.64 [R1+0x1290], R104 ;  /* 0x0012906801007387 */ /* 0x0003e20000100a00 */
[----:B------:R-:W-:-:S03]  /*491b0*/  IMAD.WIDE R102, R4, 0x4, R102 ;  /* 0x0000000404667825 */ /* 0x000fc600078e0266 */
[----:B------:R-:W2:Y:S04]  /*491c0*/  LDL.LU.64 R74, [R1+0x1218] ;  /* 0x00121800014a7983 */ /* 0x000ea80000300a00 */
[----:B------:R1:W-:Y:S01]  /*491d0*/  STL.64 [R1+0x1250], R102 ;  /* 0x0012506601007387 */ /* 0x0003e20000100a00 */
[----:B------:R-:W-:-:S03]  /*491e0*/  IMAD.WIDE R100, R4, 0x4, R100 ;  /* 0x0000000404647825 */ /* 0x000fc600078e0264 */
[----:B------:R-:W2:Y:S01]  /*491f0*/  LDL.LU.64 R72, [R1+0x13b0] ;  /* 0x0013b00001487983 */ /* 0x000ea20000300a00 */
[----:B------:R-:W-:-:S03]  /*49200*/  IMAD.WIDE R98, R4, 0x4, R98 ;  /* 0x0000000404627825 */ /* 0x000fc600078e0262 */
[----:B------:R1:W-:Y:S04]  /*49210*/  STL.64 [R1+0x35b8], R100 ;  /* 0x0035b86401007387 */ /* 0x0003e80000100a00 */
[----:B------:R1:W-:Y:S01]  /*49220*/  STL.64 [R1+0x1248], R98 ;  /* 0x0012486201007387 */ /* 0x0003e20000100a00 */
[----:B------:R-:W-:-:S03]  /*49230*/  IMAD.WIDE R96, R4, 0x4, R96 ;  /* 0x0000000404607825 */ /* 0x000fc600078e0260 */
[----:B------:R-:W2:Y:S04]  /*49240*/  LDL.LU.64 R70, [R1+0x1210] ;  /* 0x0012100001467983 */ /* 0x000ea80000300a00 */
[----:B------:R1:W-:Y:S01]  /*49250*/  STL.64 [R1+0x35c8], R96 ;  /* 0x0035c86001007387 */ /* 0x0003e20000100a00 */
[----:B------:R-:W-:-:S03]  /*49260*/  IMAD.WIDE R94, R4, 0x4, R94 ;  /* 0x00000004045e7825 */ /* 0x000fc600078e025e */
[----:B------:R-:W2:Y:S04]  /*49270*/  LDL.LU.64 R68, [R1+0x13a8] ;  /* 0x0013a80001447983 */ /* 0x000ea80000300a00 */
[----:B------:R1:W-:Y:S04]  /*49280*/  STL.64 [R1+0x35c0], R94 ;  /* 0x0035c05e01007387 */ /* 0x0003e80000100a00 */
[----:B------:R-:W2:Y:S01]  /*49290*/  LDL.LU.64 R66, [R1+0x1208] ;  /* 0x0012080001427983 */ /* 0x000ea20000300a00 */
[----:B------:R-:W-:-:S05]  /*492a0*/  IMAD.WIDE R92, R4, 0x4, R92 ;  /* 0x00000004045c7825 */ /* 0x000fca00078e025c */
[----:B------:R1:W-:Y:S01]  /*492b0*/  STL.64 [R1+0x35d8], R92 ;  /* 0x0035d85c01007387 */ /* 0x0003e20000100a00 */
[----:B------:R-:W-:-:S03]  /*492c0*/  IMAD.WIDE R90, R4, 0x4, R90 ;  /* 0x00000004045a7825 */ /* 0x000fc600078e025a */
[----:B------:R-:W2:Y:S04]  /*492d0*/  LDL.LU.64 R64, [R1+0x13a0] ;  /* 0x0013a00001407983 */ /* 0x000ea80000300a00 */
[----:B------:R1:W-:Y:S01]  /*492e0*/  STL.64 [R1+0x35d0], R90 ;  /* 0x0035d05a01007387 */ /* 0x0003e20000100a00 */
[----:B------:R-:W-:-:S03]  /*492f0*/  IMAD.WIDE R88, R4, 0x4, R88 ;  /* 0x0000000404587825 */ /* 0x000fc600078e0258 */
[----:B------:R-:W2:Y:S04]  /*49300*/  LDL.LU.64 R62, [R1+0x1200] ;  /* 0x00120000013e7983 */ /* 0x000ea80000300a00 */
[----:B------:R-:W2:Y:S04]  /*49310*/  LDL.LU.64 R60, [R1+0x1398] ;  /* 0x00139800013c7983 */ /* 0x000ea80000300a00 */
[----:B------:R1:W-:Y:S04]  /*49320*/  STL.64 [R1+0x3728], R88 ;  /* 0x0037285801007387 */ /* 0x0003e80000100a00 */
        /* <DEDUP_REMOVED lines=8> */
[----:B------:R-:W-:Y:S04]  /*493b0*/  STL.64 [R1+0x3710], R82 ;  /* 0x0037105201007387 */ /* 0x000fe80000100a00 */
[----:B------:R-:W3:Y:S01]  /*493c0*/  LDL.LU.64 R52, [R1+0x1388] ;  /* 0x0013880001347983 */ /* 0x000ee20000300a00 */
[----:B--2---:R-:W-:-:S05]  /*493d0*/  IMAD.WIDE R80, R4, 0x4, R80 ;  /* 0x0000000404507825 */ /* 0x004fca00078e0250 */
[----:B------:R-:W-:Y:S01]  /*493e0*/  STL.64 [R1+0x3708], R80 ;  /* 0x0037085001007387 */ /* 0x000fe20000100a00 */
[----:B------:R-:W-:-:S03]  /*493f0*/  IMAD.WIDE R78, R4, 0x4, R78 ;  /* 0x00000004044e7825 */ /* 0x000fc600078e024e */
[----:B------:R-:W2:Y:S04]  /*49400*/  LDL.LU.64 R50, [R1+0x11e8] ;  /* 0x0011e80001327983 */ /* 0x000ea80000300a00 */
[----:B------:R-:W2:Y:S01]  /*49410*/  LDL.LU.64 R48, [R1+0x1380] ;  /* 0x0013800001307983 */ /* 0x000ea20000300a00 */
[----:B------:R-:W-:-:S03]  /*49420*/  IMAD.WIDE R76, R4, 0x4, R76 ;  /* 0x00000004044c7825 */ /* 0x000fc600078e024c */
        /* <DEDUP_REMOVED lines=22> */
[----:B------:R-:W-:Y:S04]  /*49590*/  STL.64 [R1+0x36c0], R62 ;  /* 0x0036c03e01007387 */ /* 0x000fe80000100a00 */
[----:B------:R-:W2:Y:S01]  /*495a0*/  LDL.LU.64 R34, [R1+0x11c0] ;  /* 0x0011c00001227983 */ /* 0x000ea20000300a00 */
[----:B------:R-:W-:-:S03]  /*495b0*/  IMAD.WIDE R58, R4, 0x4, R58 ;  /* 0x00000004043a7825 */ /* 0x000fc600078e023a */
[----:B------:R-:W-:Y:S04]  /*495c0*/  STL.64 [R1+0x36b8], R60 ;  /* 0x0036b83c01007387 */ /* 0x000fe80000100a00 */
[----:B------:R-:W2:Y:S04]  /*495d0*/  LDL.LU.64 R32, [R1+0x1360] ;  /* 0x0013600001207983 */ /* 0x000ea80000300a00 */
[----:B------:R-:W-:Y:S01]  /*495e0*/  STL.64 [R1+0x36b0], R58 ;  /* 0x0036b03a01007387 */ /* 0x000fe20000100a00 */
[----:B----4-:R-:W-:-:S05]  /*495f0*/  IMAD.WIDE R56, R4, 0x4, R56 ;  /* 0x0000000404387825 */ /* 0x010fca00078e0238 */
[----:B------:R-:W-:Y:S01]  /*49600*/  STL.64 [R1+0x36a8], R56 ;  /* 0x0036a83801007387 */ /* 0x000fe20000100a00 */
[----:B---3--:R-:W-:-:S03]  /*49610*/  IMAD.WIDE R54, R4, 0x4, R54 ;  /* 0x0000000404367825 */ /* 0x008fc600078e0236 */
[----:B------:R-:W3:Y:S04]  /*49620*/  LDL.LU.64 R30, [R1+0x11b8] ;  /* 0x0011b800011e7983 */ /* 0x000ee80000300a00 */
[----:B------:R-:W-:Y:S01]  /*49630*/  STL.64 [R1+0x36a0], R54 ;  /* 0x0036a03601007387 */ /* 0x000fe20000100a00 */
[----:B------:R-:W-:-:S03]  /*49640*/  IMAD.WIDE R52, R4, 0x4, R52 ;  /* 0x0000000404347825 */ /* 0x000fc600078e0234 */
[----:B------:R-:W4:Y:S04]  /*49650*/  LDL.LU.64 R28, [R1+0x1358] ;  /* 0x00135800011c7983 */ /* 0x000f280000300a00 */
[----:B------:R-:W-:Y:S01]  /*49660*/  STL.64 [R1+0x3698], R52 ;  /* 0x0036983401007387 */ /* 0x000fe20000100a00 */
[----:B--2---:R-:W-:-:S04]  /*49670*/  IMAD.WIDE R50, R4, 0x4, R50 ;  /* 0x0000000404327825 */ /* 0x004fc800078e0232 */
        /* <DEDUP_REMOVED lines=16> */
[----:B------:R-:W2:Y:S04]  /*49780*/  LDL.LU.64 R12, [R1+0x1338] ;  /* 0x00133800010c7983 */ /* 0x000ea80000300a00 */
[----:B------:R-:W-:Y:S04]  /*49790*/  STL.64 [R1+0x3670], R42 ;  /* 0x0036702a01007387 */ /* 0x000fe80000100a00 */
[----:B------:R-:W2:Y:S04]  /*497a0*/  LDL.LU.64 R10, [R1+0x1190] ;  /* 0x00119000010a7983 */ /* 0x000ea80000300a00 */
[----:B-1----:R-:W2:Y:S01]  /*497b0*/  LDL.LU.64 R8, [R1+0x1330] ;  /* 0x0013300001087983 */ /* 0x002ea20000300a00 */
[----:B------:R-:W-:-:S03]  /*497c0*/  IMAD.WIDE R38, R4, 0x4, R38 ;  /* 0x0000000404267825 */ /* 0x000fc600078e0226 */
[----:B------:R-:W-:Y:S04]  /*497d0*/  STL.64 [R1+0x3668], R40 ;  /* 0x0036682801007387 */ /* 0x000fe80000100a00 */
[----:B------:R-:W2:Y:S01]  /*497e0*/  LDL.LU.64 R6, [R1+0x1188] ;  /* 0x0011880001067983 */ /* 0x000ea20000300a00 */
[----:B------:R-:W-:-:S03]  /*497f0*/  IMAD.WIDE R36, R4, 0x4, R36 ;  /* 0x0000000404247825 */ /* 0x000fc600078e0224 */
[----:B------:R-:W2:Y:S04]  /*49800*/  LDL.64 R236, [R1+0x138] ;  /* 0x0001380001ec7983 */ /* 0x000ea80000100a00 */
[----:B------:R-:W-:Y:S04]  /*49810*/  STL.64 [R1+0x3660], R38 ;  /* 0x0036602601007387 */ /* 0x000fe80000100a00 */
[----:B------:R-:W2:Y:S04]  /*49820*/  LDL.64 R246, [R1+0x130] ;  /* 0x0001300001f67983 */ /* 0x000ea80000100a00 */
[----:B------:R-:W2:Y:S04]  /*49830*/  LDL.64 R238, [R1+0x128] ;  /* 0x0001280001ee7983 */ /* 0x000ea80000100a00 */
[----:B------:R-:W-:Y:S04]  /*49840*/  STL.64 [R1+0x3658], R36 ;  /* 0x0036582401007387 */ /* 0x000fe80000100a00 */
[----:B------:R-:W2:Y:S04]  /*49850*/  LDL.64 R250, [R1+0x120] ;  /* 0x0001200001fa7983 */ /* 0x000ea80000100a00 */
[----:B------:R-:W2:Y:S01]  /*49860*/  LDL.64 R248, [R1+0x118] ;  /* 0x0001180001f87983 */ /* 0x000ea20000100a00 */
[----:B------:R-:W-:-:S04]  /*49870*/  IMAD.WIDE R34, R4, 0x4, R34 ;  /* 0x0000000404227825 */ /* 0x000fc800078e0222 */
[C---:B------:R-:W-:Y:S01]  /*49880*/  IMAD.WIDE R32, R4.reuse, 0x4, R32 ;  /* 0x0000000404207825 */ /* 0x040fe200078e0220 */
[----:B------:R-:W-:Y:S04]  /*49890*/  STL.64 [R1+0x3650], R34 ;  /* 0x0036502201007387 */ /* 0x000fe80000100a00 */
[----:B------:R-:W-:Y:S01]  /*498a0*/  STL.64 [R1+0x3648], R32 ;  /* 0x0036482001007387 */ /* 0x000fe20000100a00 */
[----:B---3--:R-:W-:-:S04]  /*498b0*/  IMAD.WIDE R30, R4, 0x4, R30 ;  /* 0x00000004041e7825 */ /* 0x008fc800078e021e */
[C---:B----4-:R-:W-:Y:S01]  /*498c0*/  IMAD.WIDE R28, R4.reuse, 0x4, R28 ;  /* 0x00000004041c7825 */ /* 0x050fe200078e021c */
        /* <DEDUP_REMOVED lines=26> */
[----:B------:R-:W-:Y:S04]  /*49a70*/  STL.64 [R1+0x35e8], R8 ;  /* 0x0035e80801007387 */ /* 0x000fe80000100a00 */
[----:B------:R-:W-:Y:S04]  /*49a80*/  LDGSTS.E [R3+0x41800], desc[UR6][R238.64], P6 ;  /* 0x41800000ee037fae */ /* 0x000fe8000b1a1006 */
[----:B------:R-:W-:Y:S04]  /*49a90*/  LDGSTS.E [R3+0x41900], desc[UR6][R250.64], P5 ;  /* 0x41900000fa037fae */ /* 0x000fe8000a9a1006 */
[----:B------:R-:W-:Y:S04]  /*49aa0*/  LDGSTS.E [R3+0x42800], desc[UR6][R248.64], P6 ;  /* 0x42800000f8037fae */ /* 0x000fe8000b1a1006 */
[----:B------:R-:W4:Y:S04]  /*49ab0*/  LDL.LU.64 R238, [R1+0x48e0] ;  /* 0x0048e00001ee7983 */ /* 0x000f280000300a00 */
[----:B------:R1:W-:Y:S04]  /*49ac0*/  STL.64 [R1+0x35e0], R6 ;  /* 0x0035e00601007387 */ /* 0x0003e80000100a00 */
[----:B------:R-:W2:Y:S04]  /*49ad0*/  LDL.LU.64 R250, [R1+0x48d8] ;  /* 0x0048d80001fa7983 */ /* 0x000ea80000300a00 */
[----:B------:R-:W2:Y:S01]  /*49ae0*/  LDL.LU.64 R248, [R1+0x48d0] ;  /* 0x0048d00001f87983 */ /* 0x000ea20000300a00 */
[----:B------:R-:W-:-:S04]  /*49af0*/  IMAD.WIDE R234, R4, 0x4, R234 ;  /* 0x0000000404ea7825 */ /* 0x000fc800078e02ea */
[C---:B------:R-:W-:Y:S01]  /*49b00*/  IMAD.WIDE R232, R4.reuse, 0x4, R232 ;  /* 0x0000000404e87825 */ /* 0x040fe200078e02e8 */
[----:B--2---:R-:W-:Y:S04]  /*49b10*/  LDGSTS.E [R3+0x42900], desc[UR6][R248.64], P5 ;  /* 0x42900000f8037fae */ /* 0x004fe8000a9a1006 */
[----:B------:R-:W-:Y:S04]  /*49b20*/  LDGSTS.E [R3+0x43800], desc[UR6][R250.64], P6 ;  /* 0x43800000fa037fae */ /* 0x000fe8000b1a1006 */
[----:B---3--:R-:W-:Y:S04]  /*49b30*/  LDGSTS.E [R3+0x43900], desc[UR6][R246.64], P5 ;  /* 0x43900000f6037fae */ /* 0x008fe8000a9a1006 */
[----:B------:R-:W-:Y:S04]  /*49b40*/  LDGSTS.E [R3+0x44800], desc[UR6][R244.64], P6 ;  /* 0x44800000f4037fae */ /* 0x000fe8000b1a1006 */
        /* <DEDUP_REMOVED lines=11> */
[----:B------:R-:W-:Y:S04]  /*49c00*/  STL.64 [R1+0x46e8], R238 ;  /* 0x0046e8ee01007387 */ /* 0x000fe80000100a00 */
        /* <DEDUP_REMOVED lines=23> */
[----:B------:R-:W-:Y:S04]  /*49d80*/  LDGSTS.E [R3+0x4f900], desc[UR6][R214.64], P5 ;  /* 0x4f900000d6037fae */ /* 0x000fe8000a9a1006 */
[----:B------:R-:W-:Y:S04]  /*49d90*/  LDGSTS.E [R3+0x50800], desc[UR6][R212.64], P6 ;  /* 0x50800000d4037fae */ /* 0x000fe8000b1a1006 */
[----:B------:R-:W3:Y:S04]  /*49da0*/  LDL.LU.64 R216, [R1+0x14c0] ;  /* 0x0014c00001d87983 */ /* 0x000ee80000300a00 */
[----:B------:R-:W4:Y:S04]  /*49db0*/  LDL.LU.64 R218, [R1+0x14b8] ;  /* 0x0014b80001da7983 */ /* 0x000f280000300a00 */
        /* <DEDUP_REMOVED lines=9> */
[----:B------:R-:W4:Y:S04]  /*49e50*/  LDL.LU.64 R226, [R1+0x1528] ;  /* 0x0015280001e27983 */ /* 0x000f280000300a00 */
        /* <DEDUP_REMOVED lines=14> */
[----:B------:R-:W4:Y:S04]  /*49f40*/  LDL.LU.64 R244, [R1+0x1548] ;  /* 0x0015480001f47983 */ /* 0x000f280000300a00 */
[----:B------:R-:W-:Y:S04]  /*49f50*/  LDGSTS.E [R3+0x59900], desc[UR6][R166.64], P5 ;  /* 0x59900000a6037fae */ /* 0x000fe8000a9a1006 */
[----:B------:R-:W4:Y:S04]  /*49f60*/  LDL.LU.64 R242, [R1+0x1540] ;  /* 0x0015400001f27983 */ /* 0x000f280000300a00 */
[----:B------:R-:W-:Y:S04]  /*49f70*/  LDGSTS.E [R3+0x5a800], desc[UR6][R164.64], P6 ;  /* 0x5a800000a4037fae */ /* 0x000fe8000b1a1006 */
[----:B------:R-:W4:Y:S04]  /*49f80*/  LDL.LU.64 R196, [R1+0x1558] ;  /* 0x0015580001c47983 */ /* 0x000f280000300a00 */
[----:B------:R3:W-:Y:S04]  /*49f90*/  LDGSTS.E [R3+0x5a900], desc[UR6][R154.64], P5 ;  /* 0x5a9000009a037fae */ /* 0x0007e8000a9a1006 */
[----:B------:R-:W4:Y:S04]  /*49fa0*/  LDL.LU.64 R240, [R1+0x1550] ;  /* 0x0015500001f07983 */ /* 0x000f280000300a00 */
[----:B------:R-:W4:Y:S04]  /*49fb0*/  LDL.LU.64 R198, [R1+0x1570] ;  /* 0x0015700001c67983 */ /* 0x000f280000300a00 */
[----:B------:R-:W-:Y:S04]  /*49fc0*/  LDGSTS.E [R3+0x5b800], desc[UR6][R152.64], P6 ;  /* 0x5b80000098037fae */ /* 0x000fe8000b1a1006 */
[----:B------:R-:W-:Y:S04]  /*49fd0*/  LDGSTS.E [R3+0x5b900], desc[UR6][R150.64], P5 ;  /* 0x5b90000096037fae */ /* 0x000fe8000a9a1006 */
[----:B------:R-:W-:Y:S04]  /*49fe0*/  LDGSTS.E [R3+0x5c800], desc[UR6][R148.64], P6 ;  /* 0x5c80000094037fae */ /* 0x000fe8000b1a1006 */
[----:B------:R2:W-:Y:S04]  /*49ff0*/  LDGSTS.E [R3+0x5c900], desc[UR6][R146.64], P5 ;  /* 0x5c90000092037fae */ /* 0x0005e8000a9a1006 */
[----:B------:R1:W-:Y:S04]  /*4a000*/  LDGSTS.E [R3+0x5d800], desc[UR6][R144.64], P6 ;  /* 0x5d80000090037fae */ /* 0x0003e8000b1a1006 */
[----:B------:R1:W-:Y:S04]  /*4a010*/  LDGSTS.E [R3+0x5d900], desc[UR6][R142.64], P5 ;  /* 0x5d9000008e037fae */ /* 0x0003e8000a9a1006 */
        /* <DEDUP_REMOVED lines=17> */
[----:B------:R-:W-:Y:S04]  /*4a130*/  LDGSTS.E [R3+0x66900], desc[UR6][R106.64], P5 ;  /* 0x669000006a037fae */ /* 0x000fe8000a9a1006 */
[----:B------:R1:W-:Y:S04]  /*4a140*/  LDGSTS.E [R3+0x67800], desc[UR6][R104.64], P6 ;  /* 0x6780000068037fae */ /* 0x0003e8000b1a1006 */
        /* <DEDUP_REMOVED lines=15> */
[----:B------:R-:W-:Y:S01]  /*4a240*/  LDGSTS.E [R3+0x6f800], desc[UR6][R72.64], P6 ;  /* 0x6f80000048037fae */ /* 0x000fe2000b1a1006 */
[----:B---3--:R-:W-:-:S03]  /*4a250*/  IMAD.WIDE R154, R4, 0x4, R216 ;  /* 0x00000004049a7825 */ /* 0x008fc600078e02d8 */
[----:B------:R-:W-:Y:S04]  /*4a260*/  LDGSTS.E [R3+0x6f900], desc[UR6][R70.64], P5 ;  /* 0x6f90000046037fae */ /* 0x000fe8000a9a1006 */
[----:B------:R-:W3:Y:S04]  /*4a270*/  LDL.LU.64 R216, [R1+0x1568] ;  /* 0x0015680001d87983 */ /* 0x000ee80000300a00 */
[----:B------:R-:W3:Y:S04]  /*4a280*/  LDL.LU.64 R200, [R1+0x1598] ;  /* 0x0015980001c87983 */ /* 0x000ee80000300a00 */
[----:B------:R-:W3:Y:S04]  /*4a290*/  LDL.LU.64 R214, [R1+0x1588] ;  /* 0x0015880001d67983 */ /* 0x000ee80000300a00 */
[----:B------:R-:W3:Y:S04]  /*4a2a0*/  LDL.LU.64 R202, [R1+0x15b8] ;  /* 0x0015b80001ca7983 */ /* 0x000ee80000300a00 */
[----:B------:R-:W3:Y:S04]  /*4a2b0*/  LDL.LU.64 R212, [R1+0x15a8] ;  /* 0x0015a80001d47983 */ /* 0x000ee80000300a00 */
[----:B------:R-:W3:Y:S04]  /*4a2c0*/  LDL.LU.64 R204, [R1+0x15d8] ;  /* 0x0015d80001cc7983 */ /* 0x000ee80000300a00 */
[----:B------:R-:W3:Y:S01]  /*4a2d0*/  LDL.LU.64 R210, [R1+0x15d0] ;  /* 0x0015d00001d27983 */ /* 0x000ee20000300a00 */
[----:B--2---:R-:W-:-:S03]  /*4a2e0*/  IMAD.WIDE R146, R4, 0x4, R230 ;  /* 0x0000000404927825 */ /* 0x004fc600078e02e6 */
[----:B------:R-:W2:Y:S01]  /*4a2f0*/  LDL.LU.64 R206, [R1+0x15f8] ;  /* 0x0015f80001ce7983 */ /* 0x000ea20000300a00 */
[----:B-1----:R-:W-:-:S03]  /*4a300*/  IMAD.WIDE R144, R4, 0x4, R228 ;  /* 0x0000000404907825 */ /* 0x002fc600078e02e4 */
[----:B------:R-:W2:Y:S04]  /*4a310*/  LDL.LU.64 R230, [R1+0x15e8] ;  /* 0x0015e80001e67983 */ /* 0x000ea80000300a00 */
[----:B------:R-:W2:Y:S04]  /*4a320*/  LDL.LU.64 R208, [R1+0x1618] ;  /* 0x0016180001d07983 */ /* 0x000ea80000300a00 */
[----:B------:R-:W2:Y:S01]  /*4a330*/  LDL.LU.64 R228, [R1+0x1610] ;  /* 0x0016100001e47983 */ /* 0x000ea20000300a00 */
[----:B----4-:R-:W-:-:S03]  /*4a340*/  IMAD.WIDE R152, R4, 0x4, R218 ;  /* 0x0000000404987825 */ /* 0x010fc600078e02da */
[----:B------:R-:W4:Y:S01]  /*4a350*/  LDL.LU.64 R218, [R1+0x1638] ;  /* 0x0016380001da7983 */ /* 0x000f220000300a00 */
[----:B------:R-:W-:-:S03]  /*4a360*/  IMAD.WIDE R142, R4, 0x4, R226 ;  /* 0x00000004048e7825 */ /* 0x000fc600078e02e2 */
[----:B------:R-:W4:Y:S01]  /*4a370*/  LDL.LU.64 R226, [R1+0x1630] ;  /* 0x0016300001e27983 */ /* 0x000f220000300a00 */
[----:B------:R-:W-:-:S03]  /*4a380*/  IMAD.WIDE R150, R4, 0x4, R220 ;  /* 0x0000000404967825 */ /* 0x000fc600078e02dc */
[----:B------:R-:W4:Y:S01]  /*4a390*/  LDL.LU.64 R220, [R1+0x1660] ;  /* 0x0016600001dc7983 */ /* 0x000f220000300a00 */
[----:B------:R-:W-:-:S03]  /*4a3a0*/  IMAD.WIDE R148, R4, 0x4, R222 ;  /* 0x0000000404947825 */ /* 0x000fc600078e02de */
[----:B------:R-:W-:Y:S04]  /*4a3b0*/  LDGSTS.E [R3+0x70800], desc[UR6][R68.64], P6 ;  /* 0x7080000044037fae */ /* 0x000fe8000b1a1006 */
[----:B------:R-:W-:Y:S04]  /*4a3c0*/  LDGSTS.E [R3+0x70900], desc[UR6][R66.64], P5 ;  /* 0x7090000042037fae */ /* 0x000fe8000a9a1006 */
[----:B------:R-:W-:Y:S04]  /*4a3d0*/  LDGSTS.E [R3+0x71800], desc[UR6][R64.64], P6 ;  /* 0x7180000040037fae */ /* 0x000fe8000b1a1006 */
[----:B------:R-:W-:Y:S04]  /*4a3e0*/  LDGSTS.E [R3+0x71900], desc[UR6][R62.64], P5 ;  /* 0x719000003e037fae */ /* 0x000fe8000a9a1006 */
[----:B------:R-:W-:Y:S04]  /*4a3f0*/  LDGSTS.E [R3+0x72800], desc[UR6][R60.64], P6 ;  /* 0x728000003c037fae */ /* 0x000fe8000b1a1006 */
[----:B------:R-:W-:Y:S01]  /*4a400*/  LDGSTS.E [R3+0x72900], desc[UR6][R58.64], P5 ;  /* 0x729000003a037fae */ /* 0x000fe2000a9a1006 */
[----:B------:R-:W-:-:S03]  /*4a410*/  IMAD.WIDE R140, R4, 0x4, R250 ;  /* 0x00000004048c7825 */ /* 0x000fc600078e02fa */
[----:B------:R-:W-:Y:S04]  /*4a420*/  LDGSTS.E [R3+0x73800], desc[UR6][R56.64], P6 ;  /* 0x7380000038037fae */ /* 0x000fe8000b1a1006 */
[----:B------:R-:W4:Y:S04]  /*4a430*/  LDL.LU.64 R250, [R1+0x1658] ;  /* 0x0016580001fa7983 */ /* 0x000f280000300a00 */
[----:B------:R-:W4:Y:S04]  /*4a440*/  LDL.LU.64 R222, [R1+0x1678] ;  /* 0x0016780001de7983 */ /* 0x000f280000300a00 */
[----:B------:R-:W-:Y:S04]  /*4a450*/  LDGSTS.E [R3+0x73900], desc[UR6][R54.64], P5 ;  /* 0x7390000036037fae */ /* 0x000fe8000a9a1006 */
[----:B------:R-:W-:Y:S01]  /*4a460*/  LDGSTS.E [R3+0x74800], desc[UR6][R52.64], P6 ;  /* 0x7480000034037fae */ /* 0x000fe2000b1a1006 */
[----:B------:R-:W-:-:S03]  /*4a470*/  IMAD.WIDE R110, R4, 0x4, R244 ;  /* 0x00000004046e7825 */ /* 0x000fc600078e02f4 */
[----:B------:R-:W-:Y:S04]  /*4a480*/  LDGSTS.E [R3+0x74900], desc[UR6][R50.64], P5 ;  /* 0x7490000032037fae */ /* 0x000fe8000a9a1006 */
[----:B------:R-:W4:Y:S01]  /*4a490*/  LDL.LU.64 R244, [R1+0x1670] ;  /* 0x0016700001f47983 */ /* 0x000f220000300a00 */
[----:B------:R-:W-:-:S03]  /*4a4a0*/  IMAD.WIDE R108, R4, 0x4, R242 ;  /* 0x00000004046c7825 */ /* 0x000fc600078e02f2 */
[----:B------:R-:W-:Y:S04]  /*4a4b0*/  LDGSTS.E [R3+0x75800], desc[UR6][R48.64], P6 ;  /* 0x7580000030037fae */ /* 0x000fe8000b1a1006 */
[----:B------:R-:W4:Y:S04]  /*4a4c0*/  LDL.LU.64 R242, [R1+0x1690] ;  /* 0x0016900001f27983 */ /* 0x000f280000300a00 */
[----:B------:R-:W-:Y:S04]  /*4a4d0*/  LDGSTS.E [R3+0x75900], desc[UR6][R46.64], P5 ;  /* 0x759000002e037fae */ /* 0x000fe8000a9a1006 */
[----:B------:R-:W-:Y:S01]  /*4a4e0*/  LDGSTS.E [R3+0x76800], desc[UR6][R44.64], P6 ;  /* 0x768000002c037fae */ /* 0x000fe2000b1a1006 */
[----:B------:R-:W-:-:S03]  /*4a4f0*/  IMAD.WIDE R104, R4, 0x4, R240 ;  /* 0x0000000404687825 */ /* 0x000fc600078e02f0 */
        /* <DEDUP_REMOVED lines=20> */
[----:B------:R-:W-:-:S03]  /*4a640*/  IMAD.WIDE R102, R4, 0x4, R198 ;  /* 0x0000000404667825 */ /* 0x000fc600078e02c6 */
[----:B------:R-:W-:Y:S01]  /*4a650*/  LDGSTS.E [R248+0x40a00], desc[UR6][R154.64], P6 ;  /* 0x40a000009af87fae */ /* 0x000fe2000b1a1006 */
[----:B------:R-:W-:-:S03]  /*4a660*/  IMAD.WIDE R106, R4, 0x4, R196 ;  /* 0x00000004046a7825 */ /* 0x000fc600078e02c4 */
        /* <DEDUP_REMOVED lines=11> */
[----:B------:R-:W-:Y:S01]  /*4a720*/  LDGSTS.E [R248+0x46a00], desc[UR6][R102.64], P6 ;  /* 0x46a0000066f87fae */ /* 0x000fe2000b1a1006 */
[----:B---3--:R-:W-:-:S03]  /*4a730*/  IMAD.WIDE R100, R4, 0x4, R216 ;  /* 0x0000000404647825 */ /* 0x008fc600078e02d8 */
[----:B------:R-:W3:Y:S01]  /*4a740*/  LDL.LU.64 R216, [R1+0x16e0] ;  /* 0x0016e00001d87983 */ /* 0x000ee20000300a00 */
[----:B------:R-:W-:-:S03]  /*4a750*/  IMAD.WIDE R98, R4, 0x4, R200 ;  /* 0x0000000404627825 */ /* 0x000fc600078e02c8 */
[----:B------:R-:W-:Y:S01]  /*4a760*/  LDGSTS.E [R248+0x46b00], desc[UR6][R100.64], P5 ;  /* 0x46b0000064f87fae */ /* 0x000fe2000a9a1006 */
[----:B------:R-:W-:-:S03]  /*4a770*/  IMAD.WIDE R96, R4, 0x4, R214 ;  /* 0x0000000404607825 */ /* 0x000fc600078e02d6 */
        /* <DEDUP_REMOVED lines=9> */
[----:B--2---:R-:W-:-:S03]  /*4a810*/  IMAD.WIDE R86, R4, 0x4, R206 ;  /* 0x0000000404567825 */ /* 0x004fc600078e02ce */
[----:B------:R-:W-:Y:S01]  /*4a820*/  LDGSTS.E [R248+0x48a00], desc[UR6][R94.64], P6 ;  /* 0x48a000005ef87fae */ /* 0x000fe2000b1a1006 */
[----:B------:R-:W-:-:S03]  /*4a830*/  IMAD.WIDE R84, R4, 0x4, R230 ;  /* 0x0000000404547825 */ /* 0x000fc600078e02e6 */
[----:B------:R-:W2:Y:S01]  /*4a840*/  LDL.LU.64 R230, [R1+0x1720] ;  /* 0x0017200001e67983 */ /* 0x000ea20000300a00 */
[----:B-1----:R-:W-:-:S03]  /*4a850*/  IMAD.WIDE R2, R4, 0x4, R208 ;  /* 0x0000000404027825 */ /* 0x002fc600078e02d0 */
[----:B------:R-:W-:Y:S01]  /*4a860*/  LDGSTS.E [R248+0x48b00], desc[UR6][R92.64], P5 ;  /* 0x48b000005cf87fae */ /* 0x000fe2000a9a1006 */
[----:B------:R-:W-:-:S03]  /*4a870*/  IMAD.WIDE R6, R4, 0x4, R228 ;  /* 0x0000000404067825 */ /* 0x000fc600078e02e4 */
[----:B------:R-:W2:Y:S04]  /*4a880*/  LDL.LU.64 R228, [R1+0x1718] ;  /* 0x0017180001e47983 */ /* 0x000ea80000300a00 */
[----:B------:R4:W-:Y:S04]  /*4a890*/  STL.64 [R1+0x3c0], R2 ;  /* 0x0003c00201007387 */ /* 0x0009e80000100a00 */
[----:B------:R1:W-:Y:S04]  /*4a8a0*/  STL.64 [R1+0x3c8], R6 ;  /* 0x0003c80601007387 */ /* 0x0003e80000100a00 */
[----:B------:R-:W-:Y:S01]  /*4a8b0*/  LDGSTS.E [R248+0x49a00], desc[UR6][R90.64], P6 ;  /* 0x49a000005af87fae */ /* 0x000fe2000b1a1006 */
[----:B----4-:R-:W-:-:S03]  /*4a8c0*/  IMAD.WIDE R2, R4, 0x4, R218 ;  /* 0x0000000404027825 */ /* 0x010fc600078e02da */
[----:B------:R-:W-:Y:S01]  /*4a8d0*/  LDGSTS.E [R248+0x49b00], desc[UR6][R88.64], P5 ;  /* 0x49b0000058f87fae */ /* 0x000fe2000a9a1006 */
[----:B-1----:R-:W-:-:S03]  /*4a8e0*/  IMAD.WIDE R6, R4, 0x4, R226 ;  /* 0x0000000404067825 */ /* 0x002fc600078e02e2 */
[----:B------:R-:W-:Y:S04]  /*4a8f0*/  LDGSTS.E [R248+0x4aa00], desc[UR6][R86.64], P6 ;  /* 0x4aa0000056f87fae */ /* 0x000fe8000b1a1006 */
[----:B------:R-:W4:Y:S04]  /*4a900*/  LDL.LU.64 R226, [R1+0x1738] ;  /* 0x0017380001e27983 */ /* 0x000f280000300a00 */
[----:B------:R1:W-:Y:S04]  /*4a910*/  STL.64 [R1+0x420], R2 ;  /* 0x0004200201007387 */ /* 0x0003e80000100a00 */
[----:B------:R2:W-:Y:S04]  /*4a920*/  STL.64 [R1+0x428], R6 ;  /* 0x0004280601007387 */ /* 0x0005e80000100a00 */
[----:B------:R-:W4:Y:S01]  /*4a930*/  LDL.LU.64 R202, [R1+0x1730] ;  /* 0x0017300001ca7983 */ /* 0x000f220000300a00 */
[----:B-1----:R-:W-:-:S03]  /*4a940*/  IMAD.WIDE R2, R4, 0x4, R220 ;  /* 0x0000000404027825 */ /* 0x002fc600078e02dc */
[----:B------:R-:W-:Y:S01]  /*4a950*/  LDGSTS.E [R248+0x4ab00], desc[UR6][R84.64], P5 ;  /* 0x4ab0000054f87fae */ /* 0x000fe2000a9a1006 */
[----:B------:R-:W-:-:S03]  /*4a960*/  IMAD.WIDE R250, R4, 0x4, R250 ;  /* 0x0000000404fa7825 */ /* 0x000fc600078e02fa */
[----:B------:R1:W-:Y:S01]  /*4a970*/  STL.64 [R1+0x470], R2 ;  /* 0x0004700201007387 */ /* 0x0003e20000100a00 */
[----:B------:R-:W-:-:S03]  /*4a980*/  IMAD.WIDE R246, R4, 0x4, R222 ;  /* 0x0000000404f67825 */ /* 0x000fc600078e02de */
[----:B------:R-:W4:Y:S04]  /*4a990*/  LDL.LU.64 R222, [R1+0x1768] ;  /* 0x0017680001de7983 */ /* 0x000f280000300a00 */
[----:B------:R-:W4:Y:S04]  /*4a9a0*/  LDL.LU.64 R220, [R1+0x1760] ;  /* 0x0017600001dc7983 */ /* 0x000f280000300a00 */
[----:B------:R-:W-:Y:S04]  /*4a9b0*/  STL.64 [R1+0x478], R250 ;  /* 0x000478fa01007387 */ /* 0x000fe80000100a00 */
[----:B------:R-:W4:Y:S01]  /*4a9c0*/  LDL.LU.64 R218, [R1+0x17b0] ;  /* 0x0017b00001da7983 */ /* 0x000f220000300a00 */
[----:B------:R-:W-:-:S03]  /*4a9d0*/  IMAD.WIDE R244, R4, 0x4, R244 ;  /* 0x0000000404f47825 */ /* 0x000fc600078e02f4 */
[----:B------:R-:W-:Y:S01]  /*4a9e0*/  STL.64 [R1+0x4d0], R246 ;  /* 0x0004d0f601007387 */ /* 0x000fe20000100a00 */
[----:B------:R-:W-:-:S04]  /*4a9f0*/  IMAD.WIDE R242, R4, 0x4, R242 ;  /* 0x0000000404f27825 */ /* 0x000fc800078e02f2 */
[----:B------:R-:W-:-:S04]  /*4aa00*/  IMAD.WIDE R240, R4, 0x4, R240 ;  /* 0x0000000404f07825 */ /* 0x000fc800078e02f0 */
[C---:B---3--:R-:W-:Y:S02]  /*4aa10*/  IMAD.WIDE R238, R4.reuse, 0x4, R216 ;  /* 0x0000000404ee7825 */ /* 0x048fe400078e02d8 */
        /* <DEDUP_REMOVED lines=13> */
[----:B------:R-:W3:Y:S01]  /*4aaf0*/  LDL.LU.64 R206, [R1+0x1808] ;  /* 0x0018080001ce7983 */ /* 0x000ee20000300a00 */
[----:B--2---:R-:W-:-:S03]  /*4ab00*/  IMAD.WIDE R230, R4, 0x4, R230 ;  /* 0x0000000404e67825 */ /* 0x004fc600078e02e6 */
[----:B------:R-:W-:Y:S01]  /*4ab10*/  STL.64 [R1+0x5d8], R234 ;  /* 0x0005d8ea01007387 */ /* 0x000fe20000100a00 */
[----:B------:R-:W-:-:S03]  /*4ab20*/  IMAD.WIDE R228, R4, 0x4, R228 ;  /* 0x0000000404e47825 */ /* 0x000fc600078e02e4 */
[----:B------:R-:W2:Y:S04]  /*4ab30*/  LDL.LU.64 R204, [R1+0x1800] ;  /* 0x0018000001cc7983 */ /* 0x000ea80000300a00 */
[----:B------:R-:W-:Y:S01]  /*4ab40*/  STL.64 [R1+0x5e0], R232 ;  /* 0x0005e0e801007387 */ /* 0x000fe20000100a00 */
[----:B----4-:R-:W-:-:S04]  /*4ab50*/  IMAD.WIDE R226, R4, 0x4, R226 ;  /* 0x0000000404e27825 */ /* 0x010fc800078e02e2 */
[C---:B------:R-:W-:Y:S02]  /*4ab60*/  IMAD.WIDE R224, R4.reuse, 0x4, R202 ;  /* 0x0000000404e07825 */ /* 0x040fe400078e02ca */
[----:B------:R-:W4:Y:S04]  /*4ab70*/  LDL.LU.64 R202, [R1+0x1b18] ;  /* 0x001b180001ca7983 */ /* 0x000f280000300a00 */
[----:B------:R-:W-:Y:S04]  /*4ab80*/  STL.64 [R1+0x608], R230 ;  /* 0x000608e601007387 */ /* 0x000fe80000100a00 */
        /* <DEDUP_REMOVED lines=16> */
[----:B---3--:R-:W-:-:S05]  /*4ac90*/  IMAD.WIDE R216, R4, 0x4, R216 ;  /* 0x0000000404d87825 */ /* 0x008fca00078e02d8 */
        /* <DEDUP_REMOVED lines=49> */
[----:B------:R-:W-:-:S04]  /*4afb0*/  IMAD.WIDE R182, R4, 0x4, R132 ;  /* 0x0000000404b67825 */ /* 0x000fc800078e0284 */
[C---:B------:R-:W-:Y:S02]  /*4afc0*/  IMAD.WIDE R180, R4.reuse, 0x4, R138 ;  /* 0x0000000404b47825 */ /* 0x040fe400078e028a */
        /* <DEDUP_REMOVED lines=19> */
[----:B------:R-:W-:-:S04]  /*4b100*/  IMAD.WIDE R168, R4, 0x4, R168 ;  /* 0x0000000404a87825 */ /* 0x000fc800078e02a8 */
[----:B------:R-:W-:-:S04]  /*4b110*/  IMAD.WIDE R166, R4, 0x4, R166 ;  /* 0x0000000404a67825 */ /* 0x000fc800078e02a6 */
[----:B------:R-:W-:-:S04]  /*4b120*/  IMAD.WIDE R164, R4, 0x4, R164 ;  /* 0x0000000404a47825 */ /* 0x000fc800078e02a4 */
[C---:B------:R-:W-:Y:S02]  /*4b130*/  IMAD.WIDE R162, R4.reuse, 0x4, R124 ;  /* 0x0000000404a27825 */ /* 0x040fe400078e027c */
        /* <DEDUP_REMOVED lines=8> */
[----:B------:R-:W4:Y:S04]  /*4b1c0*/  LDL.LU.64 R118, [R1+0x1ac0] ;  /* 0x001ac00001767983 */ /* 0x000f280000300a00 */
[----:B------:R-:W-:Y:S01]  /*4b1d0*/  STL.64 [R1+0x10b0], R162 ;  /* 0x0010b0a201007387 */ /* 0x000fe20000100a00 */
[----:B---3--:R-:W-:-:S03]  /*4b1e0*/  IMAD.WIDE R156, R4, 0x4, R116 ;  /* 0x00000004049c7825 */ /* 0x008fc600078e0274 */
[----:B------:R-:W3:Y:S04]  /*4b1f0*/  LDL.LU.64 R116, [R1+0x1930] ;  /* 0x0019300001747983 */ /* 0x000ee80000300a00 */
        /* <DEDUP_REMOVED lines=24> */
[----:B------:R-:W-:Y:S04]  /*4b380*/  STL.64 [R1+0x1128], R126 ;  /* 0x0011287e01007387 */ /* 0x000fe80000100a00 */
[----:B------:R-:W4:Y:S04]  /*4b390*/  LDL.LU.64 R70, [R1+0x1a70] ;  /* 0x001a700001467983 */ /* 0x000f280000300a00 */
        /* <DEDUP_REMOVED lines=35> */
[----:B------:R-:W-:Y:S04]  /*4b5d0*/  STL.64 [R1+0x3490], R74 ;  /* 0x0034904a01007387 */ /* 0x000fe80000100a00 */
[----:B------:R-:W3:Y:S01]  /*4b5e0*/  LDL.LU.64 R44, [R1+0x1898] ;  /* 0x00189800012c7983 */ /* 0x000ee20000300a00 */
[----:B--2---:R-:W-:-:S05]  /*4b5f0*/  IMAD.WIDE R72, R4, 0x4, R72 ;  /* 0x0000000404487825 */ /* 0x004fca00078e0248 */
[----:B------:R-:W-:Y:S01]  /*4b600*/  STL.64 [R1+0x3488], R72 ;  /* 0x0034884801007387 */ /* 0x000fe20000100a00 */
[----:B----4-:R-:W-:-:S04]  /*4b610*/  IMAD.WIDE R70, R4, 0x4, R70 ;  /* 0x0000000404467825 */ /* 0x010fc800078e0246 */
[C---:B------:R-:W-:Y:S01]  /*4b620*/  IMAD.WIDE R68, R4.reuse, 0x4, R68 ;  /* 0x0000000404447825 */ /* 0x040fe200078e0244 */
[----:B------:R-:W-:Y:S04]  /*4b630*/  STL.64 [R1+0x34a0], R70 ;  /* 0x0034a04601007387 */ /* 0x000fe80000100a00 */
[----:B------:R-:W2:Y:S04]  /*4b640*/  LDL.LU.64 R42, [R1+0x1a20] ;  /* 0x001a2000012a7983 */ /* 0x000ea80000300a00 */
[----:B------:R-:W-:Y:S04]  /*4b650*/  STL.64 [R1+0x3498], R68 ;  /* 0x0034984401007387 */ /* 0x000fe80000100a00 */
[----:B------:R-:W4:Y:S01]  /*4b660*/  LDL.LU.64 R40, [R1+0x1888] ;  /* 0x0018880001287983 */ /* 0x000f220000300a00 */
[----:B------:R-:W-:-:S04]  /*4b670*/  IMAD.WIDE R66, R4, 0x4, R66 ;  /* 0x0000000404427825 */ /* 0x000fc800078e0242 */
[C---:B------:R-:W-:Y:S01]  /*4b680*/  IMAD.WIDE R64, R4.reuse, 0x4, R64 ;  /* 0x0000000404407825 */ /* 0x040fe200078e0240 */
[----:B------:R-:W-:Y:S04]  /*4b690*/  STL.64 [R1+0x34b0], R66 ;  /* 0x0034b04201007387 */ /* 0x000fe80000100a00 */
[----:B------:R-:W-:Y:S01]  /*4b6a0*/  STL.64 [R1+0x34a8], R64 ;  /* 0x0034a84001007387 */ /* 0x000fe20000100a00 */
[----:B------:R-:W-:-:S03]  /*4b6b0*/  IMAD.WIDE R62, R4, 0x4, R62 ;  /* 0x00000004043e7825 */ /* 0x000fc600078e023e */
[----:B------:R-:W4:Y:S04]  /*4b6c0*/  LDL.LU.64 R38, [R1+0x1a18] ;  /* 0x001a180001267983 */ /* 0x000f280000300a00 */
[----:B------:R-:W-:Y:S01]  /*4b6d0*/  STL.64 [R1+0x35a0], R62 ;  /* 0x0035a03e01007387 */ /* 0x000fe20000100a00 */
[----:B------:R-:W-:-:S03]  /*4b6e0*/  IMAD.WIDE R60, R4, 0x4, R60 ;  /* 0x00000004043c7825 */ /* 0x000fc600078e023c */
[----:B------:R-:W4:Y:S04]  /*4b6f0*/  LDL.LU.64 R36, [R1+0x1880] ;  /* 0x0018800001247983 */ /* 0x000f280000300a00 */
[----:B------:R-:W-:Y:S01]  /*4b700*/  STL.64 [R1+0x3598], R60 ;  /* 0x0035983c01007387 */ /* 0x000fe20000100a00 */
[----:B---3--:R-:W-:-:S04]  /*4b710*/  IMAD.WIDE R58, R4, 0x4, R58 ;  /* 0x00000004043a7825 */ /* 0x008fc800078e023a */
[C---:B------:R-:W-:Y:S01]  /*4b720*/  IMAD.WIDE R56, R4.reuse, 0x4, R56 ;  /* 0x0000000404387825 */ /* 0x040fe200078e0238 */
[----:B------:R-:W-:Y:S04]  /*4b730*/  STL.64 [R1+0x3590], R58 ;  /* 0x0035903a01007387 */ /* 0x000fe80000100a00 */
[----:B------:R-:W3:Y:S01]  /*4b740*/  LDL.LU.64 R34, [R1+0x1a10] ;  /* 0x001a100001227983 */ /* 0x000ee20000300a00 */
        /* <DEDUP_REMOVED lines=22> */
[----:B------:R-:W-:Y:S04]  /*4b8b0*/  STL.64 [R1+0x3560], R46 ;  /* 0x0035602e01007387 */ /* 0x000fe80000100a00 */
[----:B------:R-:W3:Y:S04]  /*4b8c0*/  LDL.LU.64 R10, [R1+0x19e0] ;  /* 0x0019e000010a7983 */ /* 0x000ee80000300a00 */
[----:B------:R-:W3:Y:S04]  /*4b8d0*/  LDL.LU.64 R8, [R1+0x1820] ;  /* 0x0018200001087983 */ /* 0x000ee80000300a00 */
[----:B------:R-:W-:Y:S04]  /*4b8e0*/  STL.64 [R1+0x3558], R44 ;  /* 0x0035582c01007387 */ /* 0x000fe80000100a00 */
[----:B------:R-:W3:Y:S04]  /*4b8f0*/  LDL.LU.64 R6, [R1+0x19d8] ;  /* 0x0019d80001067983 */ /* 0x000ee80000300a00 */
[----:B-1----:R-:W3:Y:S01]  /*4b900*/  LDL.LU.64 R2, [R1+0x1818] ;  /* 0x0018180001027983 */ /* 0x002ee20000300a00 */
[----:B--2---:R-:W-:-:S04]  /*4b910*/  IMAD.WIDE R42, R4, 0x4, R42 ;  /* 0x00000004042a7825 */ /* 0x004fc800078e022a */
[C---:B----4-:R-:W-:Y:S01]  /*4b920*/  IMAD.WIDE R40, R4.reuse, 0x4, R40 ;  /* 0x0000000404287825 */ /* 0x050fe200078e0228 */
[----:B------:R-:W-:Y:S04]  /*4b930*/  STL.64 [R1+0x3550], R42 ;  /* 0x0035502a01007387 */ /* 0x000fe80000100a00 */
[----:B------:R-:W-:Y:S01]  /*4b940*/  STL.64 [R1+0x3548], R40 ;  /* 0x0035482801007387 */ /* 0x000fe20000100a00 */
[----:B------:R-:W-:-:S04]  /*4b950*/  IMAD.WIDE R38, R4, 0x4, R38 ;  /* 0x0000000404267825 */ /* 0x000fc800078e0226 */
[C---:B------:R-:W-:Y:S01]  /*4b960*/  IMAD.WIDE R36, R4.reuse, 0x4, R36 ;  /* 0x0000000404247825 */ /* 0x040fe200078e0224 */
[----:B------:R-:W-:Y:S04]  /*4b970*/  STL.64 [R1+0x3540], R38 ;  /* 0x0035402601007387 */ /* 0x000fe80000100a00 */
[----:B------:R-:W-:Y:S01]  /*4b980*/  STL.64 [R1+0x3538], R36 ;  /* 0x0035382401007387 */ /* 0x000fe20000100a00 */
[----:B---3--:R-:W-:-:S04]  /*4b990*/  IMAD.WIDE R34, R4, 0x4, R34 ;  /* 0x0000000404227825 */ /* 0x008fc800078e0222 */
        /* <DEDUP_REMOVED lines=27> */
[----:B------:R-:W-:-:S03]  /*4bb50*/  IMAD.WIDE R6, R4, 0x4, R6 ;  /* 0x0000000404067825 */ /* 0x000fc600078e0206 */
[----:B------:R1:W-:Y:S01]  /*4bb60*/  STL.64 [R1+0x4748], R154 ;  /* 0x0047489a01007387 */ /* 0x0003e20000100a00 */
[----:B------:R-:W-:-:S03]  /*4bb70*/  IMAD.WIDE R2, R4, 0x4, R2 ;  /* 0x0000000404027825 */ /* 0x000fc600078e0202 */
[----:B-1----:R-:W2:Y:S04]  /*4bb80*/  LDL.64 R154, [R1+0x470] ;  /* 0x00047000019a7983 */ /* 0x002ea80000100a00 */
[----:B------:R-:W-:Y:S04]  /*4bb90*/  STL.64 [R1+0x34c0], R6 ;  /* 0x0034c00601007387 */ /* 0x000fe80000100a00 */
[----:B------:R-:W-:Y:S04]  /*4bba0*/  STL.64 [R1+0x34b8], R2 ;  /* 0x0034b80201007387 */ /* 0x000fe80000100a00 */
[----:B------:R1:W-:Y:S04]  /*4bbb0*/  STL.64 [R1+0x4750], R152 ;  /* 0x0047509801007387 */ /* 0x0003e80000100a00 */
[----:B-1----:R-:W3:Y:S04]  /*4bbc0*/  LDL.64 R152, [R1+0x428] ;  /* 0x0004280001987983 */ /* 0x002ee80000100a00 */
[----:B------:R1:W-:Y:S04]  /*4bbd0*/  STL.64 [R1+0x4758], R150 ;  /* 0x0047589601007387 */ /* 0x0003e80000100a00 */
[----:B-1----:R-:W4:Y:S04]  /*4bbe0*/  LDL.64 R150, [R1+0x420] ;  /* 0x0004200001967983 */ /* 0x002f280000100a00 */
[----:B------:R1:W-:Y:S04]  /*4bbf0*/  STL.64 [R1+0x4760], R148 ;  /* 0x0047609401007387 */ /* 0x0003e80000100a00 */
[----:B-1----:R-:W2:Y:S04]  /*4bc00*/  LDL.64 R148, [R1+0x3c8] ;  /* 0x0003c80001947983 */ /* 0x002ea80000100a00 */
        /* <DEDUP_REMOVED lines=42> */
[----:B------:R-:W3:Y:S04]  /*4beb0*/  LDL.LU.64 R222, [R1+0x1b70] ;  /* 0x001b700001de7983 */ /* 0x000ee80000300a00 */
[----:B------:R-:W4:Y:S04]  /*4bec0*/  LDL.LU.64 R230, [R1+0x1ba8] ;  /* 0x001ba80001e67983 */ /* 0x000f280000300a00 */
[----:B------:R-:W4:Y:S04]  /*4bed0*/  LDL.LU.64 R228, [R1+0x1ba0] ;  /* 0x001ba00001e47983 */ /* 0x000f280000300a00 */
        /* <DEDUP_REMOVED lines=15> */
[----:B------:R-:W4:Y:S04]  /*4bfd0*/  LDL.LU.64 R242, [R1+0x1c40] ;  /* 0x001c400001f27983 */ /* 0x000f280000300a00 */
[----:B------:R-:W4:Y:S04]  /*4bfe0*/  LDL.LU.64 R198, [R1+0x1c30] ;  /* 0x001c300001c67983 */ /* 0x000f280000300a00 */
[----:B------:R-:W4:Y:S04]  /*4bff0*/  LDL.LU.64 R240, [R1+0x1c68] ;  /* 0x001c680001f07983 */ /* 0x000f280000300a00 */
[----:B------:R-:W4:Y:S04]  /*4c000*/  LDL.LU.64 R200, [R1+0x1c60] ;  /* 0x001c600001c87983 */ /* 0x000f280000300a00 */
[----:B------:R-:W4:Y:S04]  /*4c010*/  LDL.LU.64 R216, [R1+0x1c80] ;  /* 0x001c800001d87983 */ /* 0x000f280000300a00 */
[----:B------:R-:W4:Y:S04]  /*4c020*/  LDL.LU.64 R202, [R1+0x1c78] ;  /* 0x001c780001ca7983 */ /* 0x000f280000300a00 */
[----:B------:R-:W4:Y:S04]  /*4c030*/  LDL.LU.64 R214, [R1+0x1c98] ;  /* 0x001c980001d67983 */ /* 0x000f280000300a00 */
[----:B------:R-:W-:Y:S04]  /*4c040*/  STL [R1+0x48c0], R249 ;  /* 0x0048c0f901007387 */ /* 0x000fe80000100800 */
[----:B------:R-:W4:Y:S04]  /*4c050*/  LDL.LU.64 R204, [R1+0x1c90] ;  /* 0x001c900001cc7983 */ /* 0x000f280000300a00 */
[----:B------:R-:W4:Y:S04]  /*4c060*/  LDL.LU.64 R212, [R1+0x1cc8] ;  /* 0x001cc80001d47983 */ /* 0x000f280000300a00 */
[----:B------:R-:W4:Y:S04]  /*4c070*/  LDL.LU.64 R206, [R1+0x1cc0] ;  /* 0x001cc00001ce7983 */ /* 0x000f280000300a00 */
        /* <DEDUP_REMOVED lines=36> */
[----:B------:R4:W-:Y:S04]  /*4c2c0*/  LDGSTS.E [R248+0x6da00], desc[UR6][R78.64], P6 ;  /* 0x6da000004ef87fae */ /* 0x0009e8000b1a1006 */
[----:B------:R-:W4:Y:S04]  /*4c2d0*/  LDL.LU.64 R208, [R1+0x1cf0] ;  /* 0x001cf00001d07983 */ /* 0x000f280000300a00 */
[----:B------:R1:W-:Y:S04]  /*4c2e0*/  LDGSTS.E [R248+0x6db00], desc[UR6][R76.64], P5 ;  /* 0x6db000004cf87fae */ /* 0x0003e8000a9a1006 */
[----:B------:R1:W-:Y:S04]  /*4c2f0*/  LDGSTS.E [R248+0x6ea00], desc[UR6][R74.64], P6 ;  /* 0x6ea000004af87fae */ /* 0x0003e8000b1a1006 */
[----:B------:R1:W-:Y:S04]  /*4c300*/  LDGSTS.E [R248+0x6eb00], desc[UR6][R72.64], P5 ;  /* 0x6eb0000048f87fae */ /* 0x0003e8000a9a1006 */
[----:B------:R1:W-:Y:S04]  /*4c310*/  LDGSTS.E [R248+0x6fa00], desc[UR6][R70.64], P6 ;  /* 0x6fa0000046f87fae */ /* 0x0003e8000b1a1006 */
[----:B------:R-:W-:Y:S04]  /*4c320*/  LDGSTS.E [R248+0x6fb00], desc[UR6][R68.64], P5 ;  /* 0x6fb0000044f87fae */ /* 0x000fe8000a9a1006 */
[----:B------:R1:W-:Y:S04]  /*4c330*/  LDGSTS.E [R248+0x70a00], desc[UR6][R66.64], P6 ;  /* 0x70a0000042f87fae */ /* 0x0003e8000b1a1006 */
[----:B------:R-:W-:Y:S01]  /*4c340*/  LDGSTS.E [R248+0x70b00], desc[UR6][R64.64], P5 ;  /* 0x70b0000040f87fae */ /* 0x000fe2000a9a1006 */
[----:B--2---:R-:W-:-:S03]  /*4c350*/  IMAD.WIDE R82, R4, 0x4, R220 ;  /* 0x0000000404527825 */ /* 0x004fc600078e02dc */
[----:B------:R2:W-:Y:S01]  /*4c360*/  LDGSTS.E [R248+0x71a00], desc[UR6][R62.64], P6 ;  /* 0x71a000003ef87fae */ /* 0x0005e2000b1a1006 */
[----:B---3--:R-:W-:-:S03]  /*4c370*/  IMAD.WIDE R80, R4, 0x4, R222 ;  /* 0x0000000404507825 */ /* 0x008fc600078e02de */
[----:B------:R-:W-:Y:S01]  /*4c380*/  LDGSTS.E [R248+0x71b00], desc[UR6][R60.64], P5 ;  /* 0x71b000003cf87fae */ /* 0x000fe2000a9a1006 */
[----:B----4-:R-:W-:-:S03]  /*4c390*/  IMAD.WIDE R78, R4, 0x4, R230 ;  /* 0x00000004044e7825 */ /* 0x010fc600078e02e6 */
[----:B------:R3:W-:Y:S04]  /*4c3a0*/  LDGSTS.E [R248+0x72a00], desc[UR6][R58.64], P6 ;  /* 0x72a000003af87fae */ /* 0x0007e8000b1a1006 */
[----:B------:R-:W4:Y:S01]  /*4c3b0*/  LDL.LU.64 R230, [R1+0x1db8] ;  /* 0x001db80001e67983 */ /* 0x000f220000300a00 */
[----:B-1----:R-:W-:-:S03]  /*4c3c0*/  IMAD.WIDE R76, R4, 0x4, R228 ;  /* 0x00000004044c7825 */ /* 0x002fc600078e02e4 */
[----:B------:R-:W4:Y:S04]  /*4c3d0*/  LDL.LU.64 R218, [R1+0x1d00] ;  /* 0x001d000001da7983 */ /* 0x000f280000300a00 */
[----:B------:R-:W4:Y:S04]  /*4c3e0*/  LDL.LU.64 R228, [R1+0x1de8] ;  /* 0x001de80001e47983 */ /* 0x000f280000300a00 */
[----:B------:R-:W4:Y:S04]  /*4c3f0*/  LDL.LU.64 R220, [R1+0x1d30] ;  /* 0x001d300001dc7983 */ /* 0x000f280000300a00 */
[----:B------:R-:W-:Y:S01]  /*4c400*/  LDGSTS.E [R248+0x72b00], desc[UR6][R56.64], P5 ;  /* 0x72b0000038f87fae */ /* 0x000fe2000a9a1006 */
[----:B------:R-:W-:-:S03]  /*4c410*/  IMAD.WIDE R74, R4, 0x4, R226 ;  /* 0x00000004044a7825 */ /* 0x000fc600078e02e2 */
[----:B------:R1:W-:Y:S04]  /*4c420*/  LDGSTS.E [R248+0x73a00], desc[UR6][R54.64], P6 ;  /* 0x73a0000036f87fae */ /* 0x0003e8000b1a1006 */
[----:B------:R-:W4:Y:S04]  /*4c430*/  LDL.LU.64 R226, [R1+0x1e10] ;  /* 0x001e100001e27983 */ /* 0x000f280000300a00 */
[----:B------:R-:W-:Y:S04]  /*4c440*/  LDGSTS.E [R248+0x73b00], desc[UR6][R52.64], P5 ;  /* 0x73b0000034f87fae */ /* 0x000fe8000a9a1006 */
[----:B------:R1:W-:Y:S04]  /*4c450*/  LDGSTS.E [R248+0x74a00], desc[UR6][R50.64], P6 ;  /* 0x74a0000032f87fae */ /* 0x0003e8000b1a1006 */
[----:B------:R-:W-:Y:S04]  /*4c460*/  LDGSTS.E [R248+0x74b00], desc[UR6][R48.64], P5 ;  /* 0x74b0000030f87fae */ /* 0x000fe8000a9a1006 */
[----:B------:R1:W-:Y:S01]  /*4c470*/  LDGSTS.E [R248+0x75a00], desc[UR6][R46.64], P6 ;  /* 0x75a000002ef87fae */ /* 0x0003e2000b1a1006 */
[----:B------:R-:W-:-:S03]  /*4c480*/  IMAD.WIDE R72, R4, 0x4, R250 ;  /* 0x0000000404487825 */ /* 0x000fc600078e02fa */
[----:B------:R-:W-:Y:S04]  /*4c490*/  LDGSTS.E [R248+0x75b00], desc[UR6][R44.64], P5 ;  /* 0x75b000002cf87fae */ /* 0x000fe8000a9a1006 */
[----:B------:R-:W4:Y:S04]  /*4c4a0*/  LDL.LU.64 R250, [R1+0x1d48] ;  /* 0x001d480001fa7983 */ /* 0x000f280000300a00 */
[----:B------:R-:W4:Y:S01]  /*4c4b0*/  LDL.LU.64 R222, [R1+0x1e28] ;  /* 0x001e280001de7983 */ /* 0x000f220000300a00 */
[----:B------:R-:W-:-:S03]  /*4c4c0*/  IMAD.WIDE R70, R4, 0x4, R244 ;  /* 0x0000000404467825 */ /* 0x000fc600078e02f4 */
[----:B------:R-:W4:Y:S04]  /*4c4d0*/  LDL.LU.64 R244, [R1+0x1d60] ;  /* 0x001d600001f47983 */ /* 0x000f280000300a00 */
[----:B------:R-:W-:Y:S01]  /*4c4e0*/  LDGSTS.E [R248+0x76a00], desc[UR6][R42.64], P6 ;  /* 0x76a000002af87fae */ /* 0x000fe2000b1a1006 */
[----:B------:R-:W-:-:S03]  /*4c4f0*/  IMAD.WIDE R66, R4, 0x4, R242 ;  /* 0x0000000404427825 */ /* 0x000fc600078e02f2 */
[----:B------:R-:W-:Y:S04]  /*4c500*/  LDGSTS.E [R248+0x76b00], desc[UR6][R40.64], P5 ;  /* 0x76b0000028f87fae */ /* 0x000fe8000a9a1006 */
[----:B------:R-:W4:Y:S01]  /*4c510*/  LDL.LU.64 R242, [R1+0x1e48] ;  /* 0x001e480001f27983 */ /* 0x000f220000300a00 */
[----:B--2---:R-:W-:-:S03]  /*4c520*/  IMAD.WIDE R62, R4, 0x4, R240 ;  /* 0x00000004043e7825 */ /* 0x004fc600078e02f0 */
[----:B------:R-:W-:Y:S04]  /*4c530*/  LDGSTS.E [R248+0x77a00], desc[UR6][R38.64], P6 ;  /* 0x77a0000026f87fae */ /* 0x000fe8000b1a1006 */
[----:B------:R-:W2:Y:S01]  /*4c540*/  LDL.LU.64 R240, [R1+0x1d70] ;  /* 0x001d700001f07983 */ /* 0x000ea20000300a00 */
[----:B---3--:R-:W-:-:S03]  /*4c550*/  IMAD.WIDE R58, R4, 0x4, R216 ;  /* 0x00000004043a7825 */ /* 0x008fc600078e02d8 */
[----:B------:R-:W-:Y:S04]  /*4c560*/  LDGSTS.E [R248+0x77b00], desc[UR6][R36.64], P5 ;  /* 0x77b0000024f87fae */ /* 0x000fe8000a9a1006 */
[----:B------:R-:W3:Y:S01]  /*4c570*/  LDL.LU.64 R216, [R1+0x2108] ;  /* 0x0021080001d87983 */ /* 0x000ee20000300a00 */
[----:B-1----:R-:W-:-:S03]  /*4c580*/  IMAD.WIDE R54, R4, 0x4, R214 ;  /* 0x0000000404367825 */ /* 0x002fc600078e02d6 */
[----:B------:R-:W-:Y:S04]  /*4c590*/  LDGSTS.E [R248+0x78a00], desc[UR6][R34.64], P6 ;  /* 0x78a0000022f87fae */ /* 0x000fe8000b1a1006 */
[----:B------:R-:W3:Y:S04]  /*4c5a0*/  LDL.LU.64 R214, [R1+0x1da8] ;  /* 0x001da80001d67983 */ /* 0x000ee80000300a00 */
[----:B------:R-:W-:Y:S01]  /*4c5b0*/  LDGSTS.E [R248+0x78b00], desc[UR6][R32.64], P5 ;  /* 0x78b0000020f87fae */ /* 0x000fe2000a9a1006 */
[----:B------:R-:W-:-:S03]  /*4c5c0*/  IMAD.WIDE R50, R4, 0x4, R212 ;  /* 0x0000000404327825 */ /* 0x000fc600078e02d4 */
[----:B------:R-:W-:Y:S04]  /*4c5d0*/  LDGSTS.E [R248+0x79a00], desc[UR6][R30.64], P6 ;  /* 0x79a000001ef87fae */ /* 0x000fe8000b1a1006 */
[----:B------:R-:W3:Y:S01]  /*4c5e0*/  LDL.LU.64 R212, [R1+0x2130] ;  /* 0x0021300001d47983 */ /* 0x000ee20000300a00 */
[----:B------:R-:W-:-:S03]  /*4c5f0*/  IMAD.WIDE R46, R4, 0x4, R210 ;  /* 0x00000004042e7825 */ /* 0x000fc600078e02d2 */
[----:B------:R-:W-:Y:S04]  /*4c600*/  LDGSTS.E [R248+0x79b00], desc[UR6][R28.64], P5 ;  /* 0x79b000001cf87fae */ /* 0x000fe8000a9a1006 */
[----:B------:R-:W3:Y:S04]  /*4c610*/  LDL.LU.64 R210, [R1+0x1dd8] ;  /* 0x001dd80001d27983 */ /* 0x000ee80000300a00 */
        /* <DEDUP_REMOVED lines=11> */
[----:B------:R1:W-:Y:S01]  /*4c6d0*/  LDGSTS.E [R248+0x7fb00], desc[UR6][R2.64], P5 ;  /* 0x7fb0000002f87fae */ /* 0x0003e2000a9a1006 */
[----:B------:R-:W-:-:S03]  /*4c6e0*/  IMAD.WIDE R56, R4, 0x4, R202 ;  /* 0x0000000404387825 */ /* 0x000fc600078e02ca */
[----:B------:R-:W-:Y:S01]  /*4c6f0*/  LDGSTS.E [R5+0x40c00], desc[UR6][R82.64], P6 ;  /* 0x40c0000052057fae */ /* 0x000fe2000b1a1006 */
        /* <DEDUP_REMOVED lines=23> */
[----:B----4-:R-:W-:-:S03]  /*4c870*/  IMAD.WIDE R6, R4, 0x4, R230 ;  /* 0x0000000404067825 */ /* 0x010fc600078e02e6 */
[----:B------:R-:W4:Y:S01]  /*4c880*/  LDL.LU.64 R230, [R1+0x2140] ;  /* 0x0021400001e67983 */ /* 0x000f220000300a00 */
[----:B-1----:R-:W-:-:S03]  /*4c890*/  IMAD.WIDE R2, R4, 0x4, R218 ;  /* 0x0000000404027825 */ /* 0x002fc600078e02da */
[----:B------:R1:W-:Y:S02]  /*4c8a0*/  STL.64 [R1+0x370], R6 ;  /* 0x0003700601007387 */ /* 0x0003e40000100a00 */
[C---:B-1----:R-:W-:Y:S02]  /*4c8b0*/  IMAD.WIDE R6, R4.reuse, 0x4, R228 ;  /* 0x0000000404067825 */ /* 0x042fe400078e02e4 */
[----:B------:R-:W4:Y:S04]  /*4c8c0*/  LDL.LU.64 R228, [R1+0x1df8] ;  /* 0x001df80001e47983 */ /* 0x000f280000300a00 */
[----:B------:R1:W-:Y:S01]  /*4c8d0*/  STL.64 [R1+0x378], R2 ;  /* 0x0003780201007387 */ /* 0x0003e20000100a00 */
[----:B------:R-:W-:-:S03]  /*4c8e0*/  IMAD.WIDE R248, R4, 0x4, R226 ;  /* 0x0000000404f87825 */ /* 0x000fc600078e02e2 */
[----:B------:R2:W-:Y:S04]  /*4c8f0*/  STL.64 [R1+0x3e0], R6 ;  /* 0x0003e00601007387 */ /* 0x0005e80000100a00 */
[----:B------:R-:W4:Y:S01]  /*4c900*/  LDL.LU.64 R226, [R1+0x2158] ;  /* 0x0021580001e27983 */ /* 0x000f220000300a00 */
[----:B-1----:R-:W-:-:S05]  /*4c910*/  IMAD.WIDE R2, R4, 0x4, R220 ;  /* 0x0000000404027825 */ /* 0x002fca00078e02dc */
[----:B------:R1:W-:Y:S04]  /*4c920*/  STL.64 [R1+0x3e8], R2 ;  /* 0x0003e80201007387 */ /* 0x0003e80000100a00 */
[----:B------:R-:W4:Y:S01]  /*4c930*/  LDL.LU.64 R202, [R1+0x1e20] ;  /* 0x001e200001ca7983 */ /* 0x000f220000300a00 */
[----:B------:R-:W-:-:S04]  /*4c940*/  IMAD.WIDE R250, R4, 0x4, R250 ;  /* 0x0000000404fa7825 */ /* 0x000fc800078e02fa */
[C---:B------:R-:W-:Y:S02]  /*4c950*/  IMAD.WIDE R246, R4.reuse, 0x4, R222 ;  /* 0x0000000404f67825 */ /* 0x040fe400078e02de */
[----:B------:R-:W4:Y:S02]  /*4c960*/  LDL.LU.64 R222, [R1+0x21a8] ;  /* 0x0021a80001de7983 */ /* 0x000f240000300a00 */
[C---:B------:R-:W-:Y:S02]  /*4c970*/  IMAD.WIDE R244, R4.reuse, 0x4, R244 ;  /* 0x0000000404f47825 */ /* 0x040fe400078e02f4 */
[----:B------:R-:W-:Y:S04]  /*4c980*/  STL.64 [R1+0x430], R248 ;  /* 0x000430f801007387 */ /* 0x000fe80000100a00 */
[----:B------:R-:W4:Y:S04]  /*4c990*/  LDL.LU.64 R220, [R1+0x1e40] ;  /* 0x001e400001dc7983 */ /* 0x000f280000300a00 */
[----:B------:R-:W-:Y:S01]  /*4c9a0*/  STL.64 [R1+0x438], R250 ;  /* 0x000438fa01007387 */ /* 0x000fe20000100a00 */
[----:B------:R-:W-:-:S03]  /*4c9b0*/  IMAD.WIDE R242, R4, 0x4, R242 ;  /* 0x0000000404f27825 */ /* 0x000fc600078e02f2 */
[----:B------:R-:W4:Y:S04]  /*4c9c0*/  LDL.LU.64 R218, [R1+0x21d0] ;  /* 0x0021d00001da7983 */ /* 0x000f280000300a00 */
[----:B------:R-:W-:Y:S01]  /*4c9d0*/  STL.64 [R1+0x480], R246 ;  /* 0x000480f601007387 */ /* 0x000fe20000100a00 */
[----:B--2---:R-:W-:-:S04]  /*4c9e0*/  IMAD.WIDE R240, R4, 0x4, R240 ;  /* 0x0000000404f07825 */ /* 0x004fc800078e02f0 */
[C---:B---3--:R-:W-:Y:S02]  /*4c9f0*/  IMAD.WIDE R238, R4.reuse, 0x4, R216 ;  /* 0x0000000404ee7825 */ /* 0x048fe400078e02d8 */
        /* <DEDUP_REMOVED lines=12> */
[----:B------:R-:W3:Y:S04]  /*4cac0*/  LDL.LU.64 R208, [R1+0x1ec0] ;  /* 0x001ec00001d07983 */ /* 0x000ee80000300a00 */
[----:B------:R-:W-:Y:S04]  /*4cad0*/  STL.64 [R1+0x548], R236 ;  /* 0x000548ec01007387 */ /* 0x000fe80000100a00 */
[----:B------:R-:W3:Y:S04]  /*4cae0*/  LDL.LU.64 R206, [R1+0x2238] ;  /* 0x0022380001ce7983 */ /* 0x000ee80000300a00 */
[----:B------:R-:W-:Y:S04]  /*4caf0*/  STL.64 [R1+0x5b0], R234 ;  /* 0x0005b0ea01007387 */ /* 0x000fe80000100a00 */
[----:B------:R-:W3:Y:S04]  /*4cb00*/  LDL.LU.64 R204, [R1+0x1ed0] ;  /* 0x001ed00001cc7983 */ /* 0x000ee80000300a00 */
[----:B------:R-:W-:Y:S04]  /*4cb10*/  STL.64 [R1+0x5b8], R232 ;  /* 0x0005b8e801007387 */ /* 0x000fe80000100a00 */
[----:B------:R-:W-:Y:S01]  /*4cb20*/  LDGSTS.E [R5+0x49d00], desc[UR6][R44.64], P5 ;  /* 0x49d000002c057fae */ /* 0x000fe2000a9a1006 */
[----:B----4-:R-:W-:-:S04]  /*4cb30*/  IMAD.WIDE R230, R4, 0x4, R230 ;  /* 0x0000000404e67825 */ /* 0x010fc800078e02e6 */
[----:B------:R-:W-:-:S04]  /*4cb40*/  IMAD.WIDE R228, R4, 0x4, R228 ;  /* 0x0000000404e47825 */ /* 0x000fc800078e02e4 */
[----:B------:R-:W-:-:S04]  /*4cb50*/  IMAD.WIDE R226, R4, 0x4, R226 ;  /* 0x0000000404e27825 */ /* 0x000fc800078e02e2 */
[C---:B------:R-:W-:Y:S02]  /*4cb60*/  IMAD.WIDE R224, R4.reuse, 0x4, R202 ;  /* 0x0000000404e07825 */ /* 0x040fe400078e02ca */
[----:B------:R-:W4:Y:S04]  /*4cb70*/  LDL.LU.64 R202, [R1+0x2248] ;  /* 0x0022480001ca7983 */ /* 0x000f280000300a00 */
        /* <DEDUP_REMOVED lines=12> */
[----:B--2---:R-:W-:-:S03]  /*4cc40*/  IMAD.WIDE R216, R4, 0x4, R216 ;  /* 0x0000000404d87825 */ /* 0x004fc600078e02d8 */
[----:B------:R-:W2:Y:S04]  /*4cc50*/  LDL.LU.64 R192, [R1+0x1f40] ;  /* 0x001f400001c07983 */ /* 0x000ea80000300a00 */
[----:B------:R-:W-:Y:S01]  /*4cc60*/  STL.64 [R1+0xa40], R220 ;  /* 0x000a40dc01007387 */ /* 0x000fe20000100a00 */
[----:B---3--:R-:W-:-:S03]  /*4cc70*/  IMAD.WIDE R214, R4, 0x4, R214 ;  /* 0x0000000404d67825 */ /* 0x008fc600078e02d6 */
        /* <DEDUP_REMOVED lines=13> */
[----:B------:R-:W-:-:S04]  /*4cd50*/  IMAD.WIDE R208, R4, 0x4, R208 ;  /* 0x0000000404d07825 */ /* 0x000fc800078e02d0 */
[C---:B------:R-:W-:Y:S01]  /*4cd60*/  IMAD.WIDE R206, R4.reuse, 0x4, R206 ;  /* 0x0000000404ce7825 */ /* 0x040fe200078e02ce */
[----:B------:R-:W-:Y:S03]  /*4cd70*/  STL.64 [R1+0xb10], R208 ;  /* 0x000b10d001007387 */ /* 0x000fe60000100a00 */
[C---:B------:R-:W-:Y:S01]  /*4cd80*/  IMAD.WIDE R204, R4.reuse, 0x4, R204 ;  /* 0x0000000404cc7825 */ /* 0x040fe200078e02cc */
[----:B------:R-:W3:Y:S04]  /*4cd90*/  LDL.LU.64 R134, [R1+0x22d8] ;  /* 0x0022d80001867983 */ /* 0x000ee80000300a00 */
[----:B------:R-:W-:Y:S04]  /*4cda0*/  STL.64 [R1+0xb48], R206 ;  /* 0x000b48ce01007387 */ /* 0x000fe80000100a00 */
[----:B------:R-:W3:Y:S04]  /*4cdb0*/  LDL.LU.64 R132, [R1+0x1f88] ;  /* 0x001f880001847983 */ /* 0x000ee80000300a00 */
[----:B------:R-:W-:Y:S04]  /*4cdc0*/  STL.64 [R1+0xb60], R204 ;  /* 0x000b60cc01007387 */ /* 0x000fe80000100a00 */
[----:B------:R-:W3:Y:S01]  /*4cdd0*/  LDL.LU.64 R174, [R1+0x22e8] ;  /* 0x0022e80001ae7983 */ /* 0x000ee20000300a00 */
        /* <DEDUP_REMOVED lines=16> */
[----:B------:R-:W-:Y:S01]  /*4cee0*/  STL.64 [R1+0xc40], R192 ;  /* 0x000c40c001007387 */ /* 0x000fe20000100a00 */
[----:B---3--:R-:W-:-:S03]  /*4cef0*/  IMAD.WIDE R190, R4, 0x4, R190 ;  /* 0x0000000404be7825 */ /* 0x008fc600078e02be */
[----:B------:R-:W3:Y:S04]  /*4cf00*/  LDL.LU.64 R116, [R1+0x2410] ;  /* 0x0024100001747983 */ /* 0x000ee80000300a00 */
[----:B------:R-:W-:Y:S01]  /*4cf10*/  STL.64 [R1+0xc60], R190 ;  /* 0x000c60be01007387 */ /* 0x000fe20000100a00 */
[----:B------:R-:W-:-:S04]  /*4cf20*/  IMAD.WIDE R188, R4, 0x4, R188 ;  /* 0x0000000404bc7825 */ /* 0x000fc800078e02bc */
[C---:B------:R-:W-:Y:S02]  /*4cf30*/  IMAD.WIDE R182, R4.reuse, 0x4, R138 ;  /* 0x0000000404b67825 */ /* 0x040fe400078e028a */
[----:B------:R-:W2:Y:S04]  /*4cf40*/  LDL.LU.64 R138, [R1+0x20e8] ;  /* 0x0020e800018a7983 */ /* 0x000ea80000300a00 */
[----:B------:R-:W-:Y:S01]  /*4cf50*/  STL.64 [R1+0xc68], R188 ;  /* 0x000c68bc01007387 */ /* 0x000fe20000100a00 */
[----:B------:R-:W-:-:S03]  /*4cf60*/  IMAD.WIDE R180, R4, 0x4, R136 ;  /* 0x0000000404b47825 */ /* 0x000fc600078e0288 */
[----:B------:R-:W2:Y:S01]  /*4cf70*/  LDL.LU.64 R136, [R1+0x2408] ;  /* 0x0024080001887983 */ /* 0x000ea20000300a00 */
[----:B------:R-:W-:-:S04]  /*4cf80*/  IMAD.WIDE R186, R4, 0x4, R186 ;  /* 0x0000000404ba7825 */ /* 0x000fc800078e02ba */
[C---:B------:R-:W-:Y:S01]  /*4cf90*/  IMAD.WIDE R184, R4.reuse, 0x4, R184 ;  /* 0x0000000404b87825 */ /* 0x040fe200078e02b8 */
[----:B------:R-:W-:Y:S03]  /*4cfa0*/  STL.64 [R1+0xcb0], R186 ;  /* 0x000cb0ba01007387 */ /* 0x000fe60000100a00 */
[C---:B------:R-:W-:Y:S02]  /*4cfb0*/  IMAD.WIDE R178, R4.reuse, 0x4, R134 ;  /* 0x0000000404b27825 */ /* 0x040fe400078e0286 */
        /* <DEDUP_REMOVED lines=22> */
[C---:B---3--:R-:W-:Y:S02]  /*4d120*/  IMAD.WIDE R162, R4.reuse, 0x4, R116 ;  /* 0x0000000404a27825 */ /* 0x048fe400078e0274 */
[----:B------:R-:W3:Y:S04]  /*4d130*/  LDL.LU.64 R116, [R1+0x2098] ;  /* 0x0020980001747983 */ /* 0x000ee80000300a00 */
[----:B------:R-:W-:Y:S01]  /*4d140*/  STL.64 [R1+0xf30], R168 ;  /* 0x000f30a801007387 */ /* 0x000fe20000100a00 */
[----:B--2---:R-:W-:-:S03]  /*4d150*/  IMAD.WIDE R160, R4, 0x4, R138 ;  /* 0x0000000404a07825 */ /* 0x004fc600078e028a */
[----:B------:R-:W2:Y:S04]  /*4d160*/  LDL.LU.64 R138, [R1+0x23e0] ;  /* 0x0023e000018a7983 */ /* 0x000ea80000300a00 */
[----:B------:R-:W-:Y:S01]  /*4d170*/  STL.64 [R1+0xf40], R166 ;  /* 0x000f40a601007387 */ /* 0x000fe20000100a00 */
[----:B------:R-:W-:-:S03]  /*4d180*/  IMAD.WIDE R158, R4, 0x4, R136 ;  /* 0x00000004049e7825 */ /* 0x000fc600078e0288 */
        /* <DEDUP_REMOVED lines=26> */
[----:B------:R-:W-:Y:S01]  /*4d330*/  STL.64 [R1+0x1028], R146 ;  /* 0x0010289201007387 */ /* 0x000fe20000100a00 */
[----:B----4-:R-:W-:-:S03]  /*4d340*/  IMAD.WIDE R142, R4, 0x4, R118 ;  /* 0x00000004048e7825 */ /* 0x010fc600078e0276 */
[----:B------:R-:W4:Y:S04]  /*4d350*/  LDL.LU.64 R118, [R1+0x23b8] ;  /* 0x0023b80001767983 */ /* 0x000f280000300a00 */
[----:B------:R-:W-:Y:S01]  /*4d360*/  STL.64 [R1+0x1020], R144 ;  /* 0x0010209001007387 */ /* 0x000fe20000100a00 */
[----:B---3--:R-:W-:-:S03]  /*4d370*/  IMAD.WIDE R140, R4, 0x4, R116 ;  /* 0x00000004048c7825 */ /* 0x008fc600078e0274 */
[----:B------:R-:W3:Y:S04]  /*4d380*/  LDL.LU.64 R116, [R1+0x2068] ;  /* 0x0020680001747983 */ /* 0x000ee80000300a00 */
[----:B------:R-:W-:Y:S04]  /*4d390*/  STL.64 [R1+0x1038], R142 ;  /* 0x0010388e01007387 */ /* 0x000fe80000100a00 */
[----:B------:R-:W3:Y:S04]  /*4d3a0*/  LDL.LU.64 R114, [R1+0x23b0] ;  /* 0x0023b00001727983 */ /* 0x000ee80000300a00 */
[----:B------:R-:W-:Y:S04]  /*4d3b0*/  STL.64 [R1+0x1030], R140 ;  /* 0x0010308c01007387 */ /* 0x000fe80000100a00 */
[----:B------:R-:W3:Y:S01]  /*4d3c0*/  LDL.LU.64 R112, [R1+0x2060] ;  /* 0x0020600001707983 */ /* 0x000ee20000300a00 */
[----:B--2---:R-:W-:-:S05]  /*4d3d0*/  IMAD.WIDE R138, R4, 0x4, R138 ;  /* 0x00000004048a7825 */ /* 0x004fca00078e028a */
[----:B------:R-:W-:Y:S01]  /*4d3e0*/  STL.64 [R1+0x1048], R138 ;  /* 0x0010488a01007387 */ /* 0x000fe20000100a00 */
[----:B------:R-:W-:-:S03]  /*4d3f0*/  IMAD.WIDE R136, R4, 0x4, R136 ;  /* 0x0000000404887825 */ /* 0x000fc600078e0288 */
[----:B------:R-:W2:Y:S04]  /*4d400*/  LDL.LU.64 R18, [R1+0x23a8] ;  /* 0x0023a80001127983 */ /* 0x000ea80000300a00 */
[----:B------:R-:W2:Y:S04]  /*4d410*/  LDL.LU.64 R26, [R1+0x2058] ;  /* 0x00205800011a7983 */ /* 0x000ea80000300a00 */
[----:B------:R-:W-:Y:S04]  /*4d420*/  STL.64 [R1+0x1040], R136 ;  /* 0x0010408801007387 */ /* 0x000fe80000100a00 */
[----:B------:R-:W2:Y:S01]  /*4d430*/  LDL.LU.64 R20, [R1+0x23a0] ;  /* 0x0023a00001147983 */ /* 0x000ea20000300a00 */
[----:B------:R-:W-:-:S04]  /*4d440*/  IMAD.WIDE R134, R4, 0x4, R134 ;  /* 0x0000000404867825 */ /* 0x000fc800078e0286 */
        /* <DEDUP_REMOVED lines=23> */
[----:B------:R-:W2:Y:S01]  /*4d5c0*/  LDL.LU.64 R30, [R1+0x2030] ;  /* 0x00203000011e7983 */ /* 0x000ea20000300a00 */
[----:B----4-:R-:W-:-:S05]  /*4d5d0*/  IMAD.WIDE R118, R4, 0x4, R118 ;  /* 0x0000000404767825 */ /* 0x010fca00078e0276 */
[----:B------:R-:W-:Y:S01]  /*4d5e0*/  STL.64 [R1+0x3330], R118 ;  /* 0x0033307601007387 */ /* 0x000fe20000100a00 */
[----:B---3--:R-:W-:-:S05]  /*4d5f0*/  IMAD.WIDE R116, R4, 0x4, R116 ;  /* 0x0000000404747825 */ /* 0x008fca00078e0274 */
[----:B------:R-:W-:Y:S01]  /*4d600*/  STL.64 [R1+0x3328], R116 ;  /* 0x0033287401007387 */ /* 0x000fe20000100a00 */
[----:B------:R-:W-:-:S04]  /*4d610*/  IMAD.WIDE R114, R4, 0x4, R114 ;  /* 0x0000000404727825 */ /* 0x000fc800078e0272 */
[C---:B--2---:R-:W-:Y:S02]  /*4d620*/  IMAD.WIDE R108, R4.reuse, 0x4, R26 ;  /* 0x00000004046c7825 */ /* 0x044fe400078e021a */
[----:B------:R-:W2:Y:S04]  /*4d630*/  LDL.LU.64 R26, [R1+0x2378] ;  /* 0x00237800011a7983 */ /* 0x000ea80000300a00 */
[----:B------:R-:W-:Y:S01]  /*4d640*/  STL.64 [R1+0x3340], R114 ;  /* 0x0033407201007387 */ /* 0x000fe20000100a00 */
[----:B------:R-:W-:-:S03]  /*4d650*/  IMAD.WIDE R106, R4, 0x4, R20 ;  /* 0x00000004046a7825 */ /* 0x000fc600078e0214 */
[----:B------:R-:W3:Y:S01]  /*4d660*/  LDL.LU.64 R20, [R1+0x2010] ;  /* 0x0020100001147983 */ /* 0x000ee20000300a00 */
[----:B------:R-:W-:-:S04]  /*4d670*/  IMAD.WIDE R112, R4, 0x4, R112 ;  /* 0x0000000404707825 */ /* 0x000fc800078e0270 */
[C---:B------:R-:W-:Y:S01]  /*4d680*/  IMAD.WIDE R110, R4.reuse, 0x4, R18 ;  /* 0x00000004046e7825 */ /* 0x040fe200078e0212 */
[----:B------:R-:W-:Y:S03]  /*4d690*/  STL.64 [R1+0x3338], R112 ;  /* 0x0033387001007387 */ /* 0x000fe60000100a00 */
[C---:B------:R-:W-:Y:S01]  /*4d6a0*/  IMAD.WIDE R104, R4.reuse, 0x4, R36 ;  /* 0x0000000404687825 */ /* 0x040fe200078e0224 */
[----:B------:R-:W-:Y:S03]  /*4d6b0*/  STL.64 [R1+0x3350], R110 ;  /* 0x0033506e01007387 */ /* 0x000fe60000100a00 */
[C---:B------:R-:W-:Y:S02]  /*4d6c0*/  IMAD.WIDE R102, R4.reuse, 0x4, R42 ;  /* 0x0000000404667825 */ /* 0x040fe400078e022a */
[----:B------:R-:W4:Y:S04]  /*4d6d0*/  LDL.LU.64 R42, [R1+0x2370] ;  /* 0x00237000012a7983 */ /* 0x000f280000300a00 */
[----:B------:R-:W-:Y:S01]  /*4d6e0*/  STL.64 [R1+0x3348], R108 ;  /* 0x0033486c01007387 */ /* 0x000fe20000100a00 */
[----:B------:R-:W-:-:S03]  /*4d6f0*/  IMAD.WIDE R100, R4, 0x4, R40 ;  /* 0x0000000404647825 */ /* 0x000fc600078e0228 */
[----:B------:R-:W4:Y:S04]  /*4d700*/  LDL.LU.64 R40, [R1+0x2008] ;  /* 0x0020080001287983 */ /* 0x000f280000300a00 */
[----:B------:R-:W-:Y:S01]  /*4d710*/  STL.64 [R1+0x3360], R106 ;  /* 0x0033606a01007387 */ /* 0x000fe20000100a00 */
[----:B------:R-:W-:-:S03]  /*4d720*/  IMAD.WIDE R98, R4, 0x4, R34 ;  /* 0x0000000404627825 */ /* 0x000fc600078e0222 */
[----:B------:R-:W-:Y:S01]  /*4d730*/  STL.64 [R1+0x3358], R104 ;  /* 0x0033586801007387 */ /* 0x000fe20000100a00 */
[----:B------:R-:W-:-:S03]  /*4d740*/  IMAD.WIDE R96, R4, 0x4, R38 ;  /* 0x0000000404607825 */ /* 0x000fc600078e0226 */
[----:B------:R-:W4:Y:S04]  /*4d750*/  LDL.LU.64 R38, [R1+0x2358] ;  /* 0x0023580001267983 */ /* 0x000f280000300a00 */
[----:B------:R-:W-:Y:S04]  /*4d760*/  STL.64 [R1+0x3370], R102 ;  /* 0x0033706601007387 */ /* 0x000fe80000100a00 */
[----:B------:R-:W4:Y:S01]  /*4d770*/  LDL.LU.64 R36, [R1+0x2000] ;  /* 0x0020000001247983 */ /* 0x000f220000300a00 */
[----:B------:R-:W-:-:S03]  /*4d780*/  IMAD.WIDE R94, R4, 0x4, R32 ;  /* 0x00000004045e7825 */ /* 0x000fc600078e0220 */
[----:B------:R-:W-:Y:S04]  /*4d790*/  STL.64 [R1+0x3368], R100 ;  /* 0x0033686401007387 */ /* 0x000fe80000100a00 */
[----:B------:R-:W-:Y:S01]  /*4d7a0*/  STL.64 [R1+0x3380], R98 ;  /* 0x0033806201007387 */ /* 0x000fe20000100a00 */
[----:B------:R-:W-:-:S03]  /*4d7b0*/  IMAD.WIDE R92, R4, 0x4, R24 ;  /* 0x00000004045c7825 */ /* 0x000fc600078e0218 */
[----:B------:R-:W4:Y:S01]  /*4d7c0*/  LDL.LU.64 R34, [R1+0x2350] ;  /* 0x0023500001227983 */ /* 0x000f220000300a00 */
[----:B------:R-:W-:-:S03]  /*4d7d0*/  IMAD.WIDE R90, R4, 0x4, R28 ;  /* 0x00000004045a7825 */ /* 0x000fc600078e021c */
[----:B------:R-:W4:Y:S04]  /*4d7e0*/  LDL.LU.64 R32, [R1+0x1ff8] ;  /* 0x001ff80001207983 */ /* 0x000f280000300a00 */
[----:B------:R-:W-:Y:S01]  /*4d7f0*/  STL.64 [R1+0x3378], R96 ;  /* 0x0033786001007387 */ /* 0x000fe20000100a00 */
[----:B------:R-:W-:-:S03]  /*4d800*/  IMAD.WIDE R88, R4, 0x4, R30 ;  /* 0x0000000404587825 */ /* 0x000fc600078e021e */
[----:B------:R-:W4:Y:S04]  /*4d810*/  LDL.LU.64 R30, [R1+0x2348] ;  /* 0x00234800011e7983 */ /* 0x000f280000300a00 */
[----:B------:R-:W4:Y:S04]  /*4d820*/  LDL.LU.64 R28, [R1+0x1ff0] ;  /* 0x001ff000011c7983 */ /* 0x000f280000300a00 */
[----:B------:R-:W-:Y:S01]  /*4d830*/  STL.64 [R1+0x3390], R94 ;  /* 0x0033905e01007387 */ /* 0x000fe20000100a00 */
[----:B--2---:R-:W-:-:S03]  /*4d840*/  IMAD.WIDE R86, R4, 0x4, R26 ;  /* 0x0000000404567825 */ /* 0x004fc600078e021a */
[----:B------:R-:W2:Y:S04]  /*4d850*/  LDL.LU.64 R26, [R1+0x2340] ;  /* 0x00234000011a7983 */ /* 0x000ea80000300a00 */
[----:B------:R-:W2:Y:S01]  /*4d860*/  LDL.LU.64 R24, [R1+0x1fe8] ;  /* 0x001fe80001187983 */ /* 0x000ea20000300a00 */
[----:B---3--:R-:W-:-:S03]  /*4d870*/  IMAD.WIDE R84, R4, 0x4, R20 ;  /* 0x0000000404547825 */ /* 0x008fc600078e0214 */
        /* <DEDUP_REMOVED lines=15> */
[----:B----4-:R-:W-:-:S04]  /*4d970*/  IMAD.WIDE R42, R4, 0x4, R42 ;  /* 0x00000004042a7825 */ /* 0x010fc800078e022a */
        /* <DEDUP_REMOVED lines=15> */
[----:B--2---:R-:W-:-:S04]  /*4da70*/  IMAD.WIDE R26, R4, 0x4, R26 ;  /* 0x00000004041a7825 */ /* 0x004fc800078e021a */
[C---:B------:R-:W-:Y:S01]  /*4da80*/  IMAD.WIDE R24, R4.reuse, 0x4, R24 ;  /* 0x0000000404187825 */ /* 0x040fe200078e0218 */
[----:B------:R-:W-:Y:S03]  /*4da90*/  STL.64 [R1+0x3430], R26 ;  /* 0x0034301a01007387 */ /* 0x000fe60000100a00 */
        /* <DEDUP_REMOVED lines=43> */
[----:B------:R-:W-:Y:S04]  /*4dd50*/  STL.64 [R1+0x4888], R46 ;  /* 0x0048882e01007387 */ /* 0x000fe80000100a00 */
[----:B------:R1:W-:Y:S04]  /*4dd60*/  STL.64 [R1+0x4890], R44 ;  /* 0x0048902c01007387 */ /* 0x0003e80000100a00 */
[----:B--2---:R-:W-:Y:S04]  /*4dd70*/  LDGSTS.E [R5+0x4ac00], desc[UR6][R76.64], P6 ;  /* 0x4ac000004c057fae */ /* 0x004fe8000b1a1006 */
        /* <DEDUP_REMOVED lines=18> */
[----:B------:R-:W3:Y:S04]  /*4dea0*/  LDL.LU.64 R228, [R1+0x2428] ;  /* 0x0024280001e47983 */ /* 0x000ee80000300a00 */
        /* <DEDUP_REMOVED lines=87> */
[----:B------:R-:W2:Y:S01]  /*4e420*/  LDL.LU.64 R208, [R1+0x21b8] ;  /* 0x0021b80001d07983 */ /* 0x000ea20000300a00 */
[----:B---3--:R-:W-:-:S03]  /*4e430*/  IMAD.WIDE R42, R4, 0x4, R228 ;  /* 0x00000004042a7825 */ /* 0x008fc600078e02e4 */
[----:B------:R4:W-:Y:S04]  /*4e440*/  LDGSTS.E [R5+0x76d00], desc[UR6][R40.64], P5 ;  /* 0x76d0000028057fae */ /* 0x0009e8000a9a1006 */
[----:B------:R-:W3:Y:S04]  /*4e450*/  LDL.LU.64 R228, [R1+0x2638] ;  /* 0x0026380001e47983 */ /* 0x000ee80000300a00 */
[----:B------:R-:W3:Y:S04]  /*4e460*/  LDL.LU.64 R210, [R1+0x21c0] ;  /* 0x0021c00001d27983 */ /* 0x000ee80000300a00 */
[----:B------:R-:W1:Y:S01]  /*4e470*/  LDL.LU.64 R212, [R1+0x2640] ;  /* 0x0026400001d47983 */ /* 0x000e620000300a00 */
[----:B----4-:R-:W-:-:S03]  /*4e480*/  IMAD.WIDE R40, R4, 0x4, R222 ;  /* 0x0000000404287825 */ /* 0x010fc600078e02de */
[----:B------:R-:W4:Y:S04]  /*4e490*/  LDL.LU.64 R214, [R1+0x21c8] ;  /* 0x0021c80001d67983 */ /* 0x000f280000300a00 */
[----:B------:R-:W4:Y:S04]  /*4e4a0*/  LDL.LU.64 R222, [R1+0x2648] ;  /* 0x0026480001de7983 */ /* 0x000f280000300a00 */
[----:B------:R-:W4:Y:S04]  /*4e4b0*/  LDL.LU.64 R216, [R1+0x21d8] ;  /* 0x0021d80001d87983 */ /* 0x000f280000300a00 */
[----:B------:R-:W4:Y:S04]  /*4e4c0*/  LDL.LU.64 R220, [R1+0x2658] ;  /* 0x0026580001dc7983 */ /* 0x000f280000300a00 */
[----:B------:R-:W4:Y:S04]  /*4e4d0*/  LDL.LU.64 R218, [R1+0x21f0] ;  /* 0x0021f00001da7983 */ /* 0x000f280000300a00 */
[----:B------:R2:W-:Y:S04]  /*4e4e0*/  LDGSTS.E [R5+0x77c00], desc[UR6][R38.64], P6 ;  /* 0x77c0000026057fae */ /* 0x0005e8000b1a1006 */
[----:B------:R2:W-:Y:S04]  /*4e4f0*/  LDGSTS.E [R5+0x77d00], desc[UR6][R36.64], P5 ;  /* 0x77d0000024057fae */ /* 0x0005e8000a9a1006 */
[----:B------:R2:W-:Y:S04]  /*4e500*/  LDGSTS.E [R5+0x78c00], desc[UR6][R34.64], P6 ;  /* 0x78c0000022057fae */ /* 0x0005e8000b1a1006 */
[----:B------:R-:W-:Y:S04]  /*4e510*/  LDGSTS.E [R5+0x78d00], desc[UR6][R32.64], P5 ;  /* 0x78d0000020057fae */ /* 0x000fe8000a9a1006 */
[----:B------:R-:W-:Y:S04]  /*4e520*/  LDGSTS.E [R5+0x79c00], desc[UR6][R30.64], P6 ;  /* 0x79c000001e057fae */ /* 0x000fe8000b1a1006 */
[----:B------:R-:W-:Y:S04]  /*4e530*/  LDGSTS.E [R5+0x79d00], desc[UR6][R28.64], P5 ;  /* 0x79d000001c057fae */ /* 0x000fe8000a9a1006 */
[----:B------:R2:W-:Y:S04]  /*4e540*/  LDGSTS.E [R5+0x7ac00], desc[UR6][R26.64], P6 ;  /* 0x7ac000001a057fae */ /* 0x0005e8000b1a1006 */
[----:B------:R-:W-:Y:S04]  /*4e550*/  LDGSTS.E [R5+0x7ad00], desc[UR6][R24.64], P5 ;  /* 0x7ad0000018057fae */ /* 0x000fe8000a9a1006 */
[----:B------:R-:W-:Y:S04]  /*4e560*/  LDGSTS.E [R5+0x7bc00], desc[UR6][R22.64], P6 ;  /* 0x7bc0000016057fae */ /* 0x000fe8000b1a1006 */
        /* <DEDUP_REMOVED lines=8> */
[----:B------:R1:W-:Y:S04]  /*4e5f0*/  LDGSTS.E [R5+0x7fd00], desc[UR6][R2.64], P5 ;  /* 0x7fd0000002057fae */ /* 0x0003e8000a9a1006 */
[----:B--2---:R-:W-:Y:S04]  /*4e600*/  LDGSTS.E [R249+0x40e00], desc[UR6][R42.64], P6 ;  /* 0x40e000002af97fae */ /* 0x004fe8000b1a1006 */
[----:B------:R-:W-:Y:S01]  /*4e610*/  LDGSTS.E [R249+0x40f00], desc[UR6][R40.64], P5 ;  /* 0x40f0000028f97fae */ /* 0x000fe2000a9a1006 */
[----:B------:R-:W-:-:S03]  /*4e620*/  IMAD.WIDE R38, R4, 0x4, R226 ;  /* 0x0000000404267825 */ /* 0x000fc600078e02e2 */
[----:B------:R-:W2:Y:S04]  /*4e630*/  LDL.LU.64 R226, [R1+0x2668] ;  /* 0x0026680001e27983 */ /* 0x000ea80000300a00 */
        /* <DEDUP_REMOVED lines=8> */
[----:B------:R-:W2:Y:S01]  /*4e6c0*/  LDL.LU.64 R244, [R1+0x2230] ;  /* 0x0022300001f47983 */ /* 0x000ea20000300a00 */
[----:B------:R-:W-:-:S03]  /*4e6d0*/  IMAD.WIDE R20, R4, 0x4, R242 ;  /* 0x0000000404147825 */ /* 0x000fc600078e02f2 */
[----:B------:R-:W2:Y:S01]  /*4e6e0*/  LDL.LU.64 R242, [R1+0x2698] ;  /* 0x0026980001f27983 */ /* 0x000ea20000300a00 */
[----:B------:R-:W-:-:S03]  /*4e6f0*/  IMAD.WIDE R12, R4, 0x4, R230 ;  /* 0x00000004040c7825 */ /* 0x000fc600078e02e6 */
[----:B------:R-:W2:Y:S01]  /*4e700*/  LDL.LU.64 R230, [R1+0x2240] ;  /* 0x0022400001e67983 */ /* 0x000ea20000300a00 */
[----:B---3--:R-:W-:-:S03]  /*4e710*/  IMAD.WIDE R6, R4, 0x4, R228 ;  /* 0x0000000404067825 */ /* 0x008fc600078e02e4 */
[----:B------:R-:W3:Y:S01]  /*4e720*/  LDL.LU.64 R228, [R1+0x26a0] ;  /* 0x0026a00001e47983 */ /* 0x000ee20000300a00 */
[----:B-1----:R-:W-:-:S04]  /*4e730*/  IMAD.WIDE R48, R4, 0x4, R212 ;  /* 0x0000000404307825 */ /* 0x002fc800078e02d4 */
[C---:B----4-:R-:W-:Y:S01]  /*4e740*/  IMAD.WIDE R44, R4.reuse, 0x4, R214 ;  /* 0x00000004042c7825 */ /* 0x050fe200078e02d6 */
[----:B------:R-:W-:Y:S03]  /*4e750*/  STL.64 [R1+0x380], R48 ;  /* 0x0003803001007387 */ /* 0x000fe60000100a00 */
[C---:B------:R-:W-:Y:S02]  /*4e760*/  IMAD.WIDE R46, R4.reuse, 0x4, R222 ;  /* 0x00000004042e7825 */ /* 0x040fe400078e02de */
[----:B------:R-:W4:Y:S04]  /*4e770*/  LDL.LU.64 R222, [R1+0x2250] ;  /* 0x0022500001de7983 */ /* 0x000f280000300a00 */
[----:B------:R1:W-:Y:S04]  /*4e780*/  STL.64 [R1+0x388], R44 ;  /* 0x0003882c01007387 */ /* 0x0003e80000100a00 */
[----:B------:R1:W-:Y:S02]  /*4e790*/  STL.64 [R1+0x3f0], R46 ;  /* 0x0003f02e01007387 */ /* 0x0003e40000100a00 */
[----:B-1----:R-:W-:-:S04]  /*4e7a0*/  IMAD.WIDE R44, R4, 0x4, R216 ;  /* 0x00000004042c7825 */ /* 0x002fc800078e02d8 */
[C---:B------:R-:W-:Y:S02]  /*4e7b0*/  IMAD.WIDE R46, R4.reuse, 0x4, R220 ;  /* 0x00000004042e7825 */ /* 0x040fe400078e02dc */
[----:B------:R-:W4:Y:S04]  /*4e7c0*/  LDL.LU.64 R220, [R1+0x26a8] ;  /* 0x0026a80001dc7983 */ /* 0x000f280000300a00 */
[----:B------:R1:W-:Y:S04]  /*4e7d0*/  STL.64 [R1+0x3f8], R44 ;  /* 0x0003f82c01007387 */ /* 0x0003e80000100a00 */
[----:B------:R2:W-:Y:S01]  /*4e7e0*/  STL.64 [R1+0x440], R46 ;  /* 0x0004402e01007387 */ /* 0x0005e20000100a00 */
[----:B-1----:R-:W-:-:S03]  /*4e7f0*/  IMAD.WIDE R44, R4, 0x4, R218 ;  /* 0x00000004042c7825 */ /* 0x002fc600078e02da */
[----:B------:R-:W4:Y:S01]  /*4e800*/  LDL.LU.64 R218, [R1+0x2260] ;  /* 0x0022600001da7983 */ /* 0x000f220000300a00 */
[----:B--2---:R-:W-:-:S04]  /*4e810*/  IMAD.WIDE R46, R4, 0x4, R226 ;  /* 0x00000004042e7825 */ /* 0x004fc800078e02e2 */
[----:B------:R-:W-:-:S04]  /*4e820*/  IMAD.WIDE R48, R4, 0x4, R240 ;  /* 0x0000000404307825 */ /* 0x000fc800078e02f0 */
[C---:B------:R-:W-:Y:S02]  /*4e830*/  IMAD.WIDE R50, R4.reuse, 0x4, R250 ;  /* 0x0000000404327825 */ /* 0x040fe400078e02fa */
[----:B------:R-:W2:Y:S04]  /*4e840*/  LDL.LU.64 R250, [R1+0x26b0] ;  /* 0x0026b00001fa7983 */ /* 0x000ea80000300a00 */
[----:B------:R-:W2:Y:S04]  /*4e850*/  LDL.LU.64 R216, [R1+0x2280] ;  /* 0x0022800001d87983 */ /* 0x000ea80000300a00 */
[----:B------:R-:W-:Y:S04]  /*4e860*/  STL.64 [R1+0x448], R44 ;  /* 0x0004482c01007387 */ /* 0x000fe80000100a00 */
[----:B------:R-:W-:Y:S01]  /*4e870*/  STL.64 [R1+0x4898], R44 ;  /* 0x0048982c01007387 */ /* 0x000fe20000100a00 */
[----:B------:R-:W-:-:S03]  /*4e880*/  IMAD.WIDE R52, R4, 0x4, R244 ;  /* 0x0000000404347825 */ /* 0x000fc600078e02f4 */
[----:B------:R-:W2:Y:S04]  /*4e890*/  LDL.LU.64 R244, [R1+0x26b8] ;  /* 0x0026b80001f47983 */ /* 0x000ea80000300a00 */
[----:B------:R-:W-:Y:S04]  /*4e8a0*/  STL.64 [R1+0x490], R46 ;  /* 0x0004902e01007387 */ /* 0x000fe80000100a00 */
[----:B------:R-:W-:Y:S01]  /*4e8b0*/  STL.64 [R1+0x48a0], R46 ;  /* 0x0048a02e01007387 */ /* 0x000fe20000100a00 */
[----:B------:R-:W-:-:S03]  /*4e8c0*/  IMAD.WIDE R54, R4, 0x4, R242 ;  /* 0x0000000404367825 */ /* 0x000fc600078e02f2 */
        /* <DEDUP_REMOVED lines=8> */
[----:B---3--:R-:W-:-:S03]  /*4e950*/  IMAD.WIDE R58, R4, 0x4, R228 ;  /* 0x00000004043a7825 */ /* 0x008fc600078e02e4 */
[----:B------:R-:W3:Y:S04]  /*4e960*/  LDL.LU.64 R228, [R1+0x26c8] ;  /* 0x0026c80001e47983 */ /* 0x000ee80000300a00 */
[----:B------:R-:W3:Y:S04]  /*4e970*/  LDL.LU.64 R226, [R1+0x22d0] ;  /* 0x0022d00001e27983 */ /* 0x000ee80000300a00 */
[----:B------:R-:W-:Y:S04]  /*4e980*/  STL.64 [R1+0x4f8], R52 ;  /* 0x0004f83401007387 */ /* 0x000fe80000100a00 */
[----:B------:R1:W-:Y:S01]  /*4e990*/  STL.64 [R1+0x48b8], R52 ;  /* 0x0048b83401007387 */ /* 0x0003e20000100a00 */
[----:B----4-:R-:W-:-:S03]  /*4e9a0*/  IMAD.WIDE R60, R4, 0x4, R222 ;  /* 0x00000004043c7825 */ /* 0x010fc600078e02de */
[----:B------:R-:W4:Y:S04]  /*4e9b0*/  LDL.LU.64 R222, [R1+0x26d0] ;  /* 0x0026d00001de7983 */ /* 0x000f280000300a00 */
[----:B------:R1:W-:Y:S01]  /*4e9c0*/  STL.64 [R1+0x560], R54 ;  /* 0x0005603601007387 */ /* 0x0003e20000100a00 */
[----:B------:R-:W-:-:S03]  /*4e9d0*/  IMAD.WIDE R62, R4, 0x4, R220 ;  /* 0x00000004043e7825 */ /* 0x000fc600078e02dc */
[----:B------:R-:W4:Y:S04]  /*4e9e0*/  LDL.LU.64 R220, [R1+0x22e0] ;  /* 0x0022e00001dc7983 */ /* 0x000f280000300a00 */
[----:B------:R1:W-:Y:S01]  /*4e9f0*/  STL.64 [R1+0x568], R56 ;  /* 0x0005683801007387 */ /* 0x0003e20000100a00 */
[----:B------:R-:W-:-:S03]  /*4ea00*/  IMAD.WIDE R64, R4, 0x4, R218 ;  /* 0x0000000404407825 */ /* 0x000fc600078e02da */
[----:B------:R-:W4:Y:S04]  /*4ea10*/  LDL.LU.64 R218, [R1+0x26d8] ;  /* 0x0026d80001da7983 */ /* 0x000f280000300a00 */
[----:B------:R1:W-:Y:S01]  /*4ea20*/  STL.64 [R1+0x5c0], R58 ;  /* 0x0005c03a01007387 */ /* 0x0003e20000100a00 */
[----:B--2---:R-:W-:-:S03]  /*4ea30*/  IMAD.WIDE R66, R4, 0x4, R250 ;  /* 0x0000000404427825 */ /* 0x004fc600078e02fa */
[----:B------:R-:W2:Y:S01]  /*4ea40*/  LDL.LU.64 R250, [R1+0x22f0] ;  /* 0x0022f00001fa7983 */ /* 0x000ea20000300a00 */
[----:B------:R-:W-:-:S03]  /*4ea50*/  IMAD.WIDE R68, R4, 0x4, R216 ;  /* 0x0000000404447825 */ /* 0x000fc600078e02d8 */
[----:B------:R1:W-:Y:S04]  /*4ea60*/  STL.64 [R1+0x5c8], R60 ;  /* 0x0005c83c01007387 */ /* 0x0003e80000100a00 */
[----:B------:R-:W2:Y:S04]  /*4ea70*/  LDL.LU.64 R216, [R1+0x26e0] ;  /* 0x0026e00001d87983 */ /* 0x000ea80000300a00 */
        /* <DEDUP_REMOVED lines=13> */
[----:B---3--:R-:W-:-:S03]  /*4eb50*/  IMAD.WIDE R78, R4, 0x4, R228 ;  /* 0x00000004044e7825 */ /* 0x008fc600078e02e4 */
[----:B------:R-:W3:Y:S01]  /*4eb60*/  LDL.LU.64 R228, [R1+0x2450] ;  /* 0x0024500001e47983 */ /* 0x000ee20000300a00 */
[----:B------:R-:W-:-:S03]  /*4eb70*/  IMAD.WIDE R80, R4, 0x4, R226 ;  /* 0x0000000404507825 */ /* 0x000fc600078e02e2 */
[----:B------:R1:W-:Y:S04]  /*4eb80*/  STL.64 [R1+0xa50], R72 ;  /* 0x000a504801007387 */ /* 0x0003e80000100a00 */
[----:B------:R-:W3:Y:S04]  /*4eb90*/  LDL.LU.64 R226, [R1+0x2710] ;  /* 0x0027100001e27983 */ /* 0x000ee80000300a00 */
        /* <DEDUP_REMOVED lines=11> */
[----:B------:R-:W2:Y:S04]  /*4ec50*/  LDL.LU.64 R250, [R1+0x2720] ;  /* 0x0027200001fa7983 */ /* 0x000ea80000300a00 */
[----:B------:R1:W-:Y:S01]  /*4ec60*/  STL.64 [R1+0xb18], R82 ;  /* 0x000b185201007387 */ /* 0x0003e20000100a00 */
[----:B------:R-:W-:-:S03]  /*4ec70*/  IMAD.WIDE R90, R4, 0x4, R216 ;  /* 0x00000004045a7825 */ /* 0x000fc600078e02d8 */
        /* <DEDUP_REMOVED lines=14> */
[----:B---3--:R-:W-:-:S03]  /*4ed60*/  IMAD.WIDE R100, R4, 0x4, R228 ;  /* 0x0000000404647825 */ /* 0x008fc600078e02e4 */
[----:B------:R-:W3:Y:S04]  /*4ed70*/  LDL.LU.64 R228, [R1+0x2830] ;  /* 0x0028300001e47983 */ /* 0x000ee80000300a00 */
[----:B------:R1:W-:Y:S01]  /*4ed80*/  STL.64 [R1+0xc18], R94 ;  /* 0x000c185e01007387 */ /* 0x0003e20000100a00 */
[----:B------:R-:W-:-:S03]  /*4ed90*/  IMAD.WIDE R102, R4, 0x4, R226 ;  /* 0x0000000404667825 */ /* 0x000fc600078e02e2 */
        /* <DEDUP_REMOVED lines=73> */
[----:B------:R1:W-:Y:S04]  /*4f230*/  STL.64 [R1+0xed8], R232 ;  /* 0x000ed8e801007387 */ /* 0x0003e80000100a00 */
[----:B------:R1:W-:Y:S01]  /*4f240*/  STL.64 [R1+0xef0], R234 ;  /* 0x000ef0ea01007387 */ /* 0x0003e20000100a00 */
[----:B------:R-:W-:-:S03]  /*4f250*/  IMAD.WIDE R224, R4, 0x4, R218 ;  /* 0x0000000404e07825 */ /* 0x000fc600078e02da */
[----:B------:R-:W4:Y:S04]  /*4f260*/  LDL.LU.64 R218, [R1+0x27c8] ;  /* 0x0027c80001da7983 */ /* 0x000f280000300a00 */
[----:B------:R1:W-:Y:S01]  /*4f270*/  STL.64 [R1+0xee8], R236 ;  /* 0x000ee8ec01007387 */ /* 0x0003e20000100a00 */
        /* <DEDUP_REMOVED lines=26> */
[----:B--2---:R-:W-:-:S04]  /*4f420*/  IMAD.WIDE R250, R4, 0x4, R250 ;  /* 0x0000000404fa7825 */ /* 0x004fc800078e02fa */
[C---:B------:R-:W-:Y:S02]  /*4f430*/  IMAD.WIDE R246, R4.reuse, 0x4, R216 ;  /* 0x0000000404f67825 */ /* 0x040fe400078e02d8 */
[----:B------:R-:W2:Y:S04]  /*4f440*/  LDL.LU.64 R216, [R1+0x2558] ;  /* 0x0025580001d87983 */ /* 0x000ea80000300a00 */
[----:B------:R1:W-:Y:S04]  /*4f450*/  STL.64 [R1+0xf00], R238 ;  /* 0x000f00ee01007387 */ /* 0x0003e80000100a00 */
[----:B------:R-:W2:Y:S04]  /*4f460*/  LDL.LU.64 R214, [R1+0x27c0] ;  /* 0x0027c00001d67983 */ /* 0x000ea80000300a00 */
[----:B------:R1:W-:Y:S04]  /*4f470*/  STL.64 [R1+0xef8], R224 ;  /* 0x000ef8e001007387 */ /* 0x0003e80000100a00 */
[----:B------:R-:W2:Y:S04]  /*4f480*/  LDL.LU.64 R212, [R1+0x2550] ;  /* 0x0025500001d47983 */ /* 0x000ea80000300a00 */
        /* <DEDUP_REMOVED lines=16> */
[----:B------:R-:W2:Y:S04]  /*4f590*/  LDL.LU.64 R198, [R1+0x27a0] ;  /* 0x0027a00001c67983 */ /* 0x000ea80000300a00 */
[----:B------:R-:W2:Y:S01]  /*4f5a0*/  LDL.LU.64 R196, [R1+0x2520] ;  /* 0x0025200001c47983 */ /* 0x000ea20000300a00 */
[----:B---3--:R-:W-:-:S05]  /*4f5b0*/  IMAD.WIDE R228, R4, 0x4, R228 ;  /* 0x0000000404e47825 */ /* 0x008fca00078e02e4 */
[----:B------:R-:W-:Y:S01]  /*4f5c0*/  STL.64 [R1+0xff8], R228 ;  /* 0x000ff8e401007387 */ /* 0x000fe20000100a00 */
[----:B------:R-:W-:-:S03]  /*4f5d0*/  IMAD.WIDE R226, R4, 0x4, R226 ;  /* 0x0000000404e27825 */ /* 0x000fc600078e02e2 */
[----:B------:R-:W3:Y:S04]  /*4f5e0*/  LDL.LU.64 R194, [R1+0x2798] ;  /* 0x0027980001c27983 */ /* 0x000ee80000300a00 */
[----:B------:R1:W-:Y:S01]  /*4f5f0*/  STL.64 [R1+0xff0], R226 ;  /* 0x000ff0e201007387 */ /* 0x0003e20000100a00 */
[----:B----4-:R-:W-:-:S03]  /*4f600*/  IMAD.WIDE R222, R4, 0x4, R222 ;  /* 0x0000000404de7825 */ /* 0x010fc600078e02de */
[----:B------:R-:W4:Y:S04]  /*4f610*/  LDL.LU.64 R192, [R1+0x2518] ;  /* 0x0025180001c07983 */ /* 0x000f280000300a00 */
[----:B------:R-:W-:Y:S04]  /*4f620*/  STL.64 [R1+0x31d0], R222 ;  /* 0x0031d0de01007387 */ /* 0x000fe80000100a00 */
[----:B------:R-:W4:Y:S01]  /*4f630*/  LDL.LU.64 R190, [R1+0x2790] ;  /* 0x0027900001be7983 */ /* 0x000f220000300a00 */
[----:B------:R-:W-:-:S05]  /*4f640*/  IMAD.WIDE R220, R4, 0x4, R220 ;  /* 0x0000000404dc7825 */ /* 0x000fca00078e02dc */
[----:B------:R-:W-:Y:S01]  /*4f650*/  STL.64 [R1+0x31c8], R220 ;  /* 0x0031c8dc01007387 */ /* 0x000fe20000100a00 */
[----:B------:R-:W-:-:S05]  /*4f660*/  IMAD.WIDE R218, R4, 0x4, R218 ;  /* 0x0000000404da7825 */ /* 0x000fca00078e02da */
        /* <DEDUP_REMOVED lines=30> */
[----:B------:R-:W2:Y:S04]  /*4f850*/  LDL.LU.64 R164, [R1+0x24e0] ;  /* 0x0024e00001a47983 */ /* 0x000ea80000300a00 */
[----:B------:R-:W2:Y:S04]  /*4f860*/  LDL.LU.64 R138, [R1+0x2768] ;  /* 0x00276800018a7983 */ /* 0x000ea80000300a00 */
[----:B------:R-:W-:Y:S01]  /*4f870*/  STL.64 [R1+0x3228], R196 ;  /* 0x003228c401007387 */ /* 0x000fe20000100a00 */
[----:B---3--:R-:W-:-:S03]  /*4f880*/  IMAD.WIDE R194, R4, 0x4, R194 ;  /* 0x0000000404c27825 */ /* 0x008fc600078e02c2 */
[----:B------:R-:W3:Y:S04]  /*4f890*/  LDL.LU.64 R136, [R1+0x24d8] ;  /* 0x0024d80001887983 */ /* 0x000ee80000300a00 */
[----:B------:R-:W-:Y:S01]  /*4f8a0*/  STL.64 [R1+0x3240], R194 ;  /* 0x003240c201007387 */ /* 0x000fe20000100a00 */
[----:B----4-:R-:W-:-:S03]  /*4f8b0*/  IMAD.WIDE R192, R4, 0x4, R192 ;  /* 0x0000000404c07825 */ /* 0x010fc600078e02c0 */
        /* <DEDUP_REMOVED lines=12> */
[----:B------:R-:W4:Y:S01]  /*4f980*/  LDL.LU.64 R120, [R1+0x24b0] ;  /* 0x0024b00001787983 */ /* 0x000f220000300a00 */
[----:B--2---:R-:W-:-:S05]  /*4f990*/  IMAD.WIDE R186, R4, 0x4, R186 ;  /* 0x0000000404ba7825 */ /* 0x004fca00078e02ba */
[----:B------:R-:W-:Y:S01]  /*4f9a0*/  STL.64 [R1+0x3260], R186 ;  /* 0x003260ba01007387 */ /* 0x000fe20000100a00 */
[----:B------:R-:W-:-:S03]  /*4f9b0*/  IMAD.WIDE R184, R4, 0x4, R184 ;  /* 0x0000000404b87825 */ /* 0x000fc600078e02b8 */
[----:B------:R-:W2:Y:S04]  /*4f9c0*/  LDL.LU.64 R118, [R1+0x2740] ;  /* 0x0027400001767983 */ /* 0x000ea80000300a00 */
[----:B------:R-:W2:Y:S04]  /*4f9d0*/  LDL.LU.64 R116, [R1+0x24a8] ;  /* 0x0024a80001747983 */ /* 0x000ea80000300a00 */
[----:B------:R-:W-:Y:S01]  /*4f9e0*/  STL.64 [R1+0x3258], R184 ;  /* 0x003258b801007387 */ /* 0x000fe20000100a00 */
[----:B------:R-:W-:-:S03]  /*4f9f0*/  IMAD.WIDE R174, R4, 0x4, R174 ;  /* 0x0000000404ae7825 */ /* 0x000fc600078e02ae */
[----:B------:R-:W2:Y:S01]  /*4fa00*/  LDL.LU.64 R114, [R1+0x2738] ;  /* 0x0027380001727983 */ /* 0x000ea20000300a00 */
[----:B------:R-:W-:-:S03]  /*4fa10*/  IMAD.WIDE R172, R4, 0x4, R172 ;  /* 0x0000000404ac7825 */ /* 0x000fc600078e02ac */
[----:B------:R-:W-:Y:S04]  /*4fa20*/  STL.64 [R1+0x3270], R174 ;  /* 0x003270ae01007387 */ /* 0x000fe80000100a00 */
[----:B------:R-:W-:Y:S01]  /*4fa30*/  STL.64 [R1+0x3268], R172 ;  /* 0x003268ac01007387 */ /* 0x000fe20000100a00 */
[----:B------:R-:W-:-:S05]  /*4fa40*/  IMAD.WIDE R170, R4, 0x4, R170 ;  /* 0x0000000404aa7825 */ /* 0x000fca00078e02aa */
[----:B------:R-:W-:Y:S04]  /*4fa50*/  STL.64 [R1+0x3280], R170 ;  /* 0x003280aa01007387 */ /* 0x000fe80000100a00 */
[----:B------:R-:W2:Y:S01]  /*4fa60*/  LDL.LU.64 R112, [R1+0x24a0] ;  /* 0x0024a00001707983 */ /* 0x000ea20000300a00 */
[----:B------:R-:W-:-:S04]  /*4fa70*/  IMAD.WIDE R168, R4, 0x4, R168 ;  /* 0x0000000404a87825 */ /* 0x000fc800078e02a8 */
[C---:B------:R-:W-:Y:S01]  /*4fa80*/  IMAD.WIDE R166, R4.reuse, 0x4, R166 ;  /* 0x0000000404a67825 */ /* 0x040fe200078e02a6 */
[----:B------:R-:W-:Y:S04]  /*4fa90*/  STL.64 [R1+0x3278], R168 ;  /* 0x003278a801007387 */ /* 0x000fe80000100a00 */
[----:B------:R-:W-:Y:S01]  /*4faa0*/  STL.64 [R1+0x3300], R166 ;  /* 0x003300a601007387 */ /* 0x000fe20000100a00 */
[----:B------:R-:W-:-:S04]  /*4fab0*/  IMAD.WIDE R164, R4, 0x4, R164 ;  /* 0x0000000404a47825 */ /* 0x000fc800078e02a4 */
[C---:B------:R-:W-:Y:S01]  /*4fac0*/  IMAD.WIDE R138, R4.reuse, 0x4, R138 ;  /* 0x00000004048a7825 */ /* 0x040fe200078e028a */
[----:B------:R1:W-:Y:S04]  /*4fad0*/  STL.64 [R1+0x32f8], R164 ;  /* 0x0032f8a401007387 */ /* 0x0003e80000100a00 */
[----:B------:R-:W-:Y:S01]  /*4fae0*/  STL.64 [R1+0x32f0], R138 ;  /* 0x0032f08a01007387 */ /* 0x000fe20000100a00 */
[----:B---3--:R-:W-:-:S04]  /*4faf0*/  IMAD.WIDE R136, R4, 0x4, R136 ;  /* 0x0000000404887825 */ /* 0x008fc800078e0288 */
[C---:B----4-:R-:W-:Y:S01]  /*4fb00*/  IMAD.WIDE R134, R4.reuse, 0x4, R134 ;  /* 0x0000000404867825 */ /* 0x050fe200078e0286 */
[----:B------:R3:W-:Y:S03]  /*4fb10*/  STL.64 [R1+0x32e8], R136 ;  /* 0x0032e88801007387 */ /* 0x0007e60000100a00 */
        /* <DEDUP_REMOVED lines=11> */
[----:B------:R-:W-:-:S05]  /*4fbd0*/  IMAD.WIDE R122, R4, 0x4, R122 ;  /* 0x00000004047a7825 */ /* 0x000fca00078e027a */
[----:B------:R-:W-:Y:S04]  /*4fbe0*/  STL.64 [R1+0x32b0], R122 ;  /* 0x0032b07a01007387 */ /* 0x000fe80000100a00 */
[----:B-1----:R-:W4:Y:S04]  /*4fbf0*/  LDL.64 R52, [R1+0x380] ;  /* 0x0003800001347983 */ /* 0x002f280000100a00 */
[----:B------:R-:W3:Y:S04]  /*4fc00*/  LDL.64 R50, [R1+0x388] ;  /* 0x0003880001327983 */ /* 0x000ee80000100a00 */
[----:B------:R-:W3:Y:S04]  /*4fc10*/  LDL.64 R48, [R1+0x3f0] ;  /* 0x0003f00001307983 */ /* 0x000ee80000100a00 */
[----:B------:R-:W3:Y:S04]  /*4fc20*/  LDL.64 R46, [R1+0x3f8] ;  /* 0x0003f800012e7983 */ /* 0x000ee80000100a00 */
[----:B------:R-:W3:Y:S01]  /*4fc30*/  LDL.64 R44, [R1+0x440] ;  /* 0x00044000012c7983 */ /* 0x000ee20000100a00 */
[----:B------:R-:W-:-:S05]  /*4fc40*/  IMAD.WIDE R120, R4, 0x4, R120 ;  /* 0x0000000404787825 */ /* 0x000fca00078e0278 */
[----:B------:R-:W-:Y:S01]  /*4fc50*/  STL.64 [R1+0x32a8], R120 ;  /* 0x0032a87801007387 */ /* 0x000fe20000100a00 */
[----:B--2---:R-:W-:-:S04]  /*4fc60*/  IMAD.WIDE R118, R4, 0x4, R118 ;  /* 0x0000000404767825 */ /* 0x004fc800078e0276 */
[C---:B------:R-:W-:Y:S01]  /*4fc70*/  IMAD.WIDE R116, R4.reuse, 0x4, R116 ;  /* 0x0000000404747825 */ /* 0x040fe200078e0274 */
[----:B------:R-:W-:Y:S03]  /*4fc80*/  STL.64 [R1+0x32a0], R118 ;  /* 0x0032a07601007387 */ /* 0x000fe60000100a00 */
[C---:B------:R-:W-:Y:S01]  /*4fc90*/  IMAD.WIDE R114, R4.reuse, 0x4, R114 ;  /* 0x0000000404727825 */ /* 0x040fe200078e0272 */
[----:B------:R-:W-:Y:S04]  /*4fca0*/  STL.64 [R1+0x3298], R116 ;  /* 0x0032987401007387 */ /* 0x000fe80000100a00 */
[----:B------:R-:W-:Y:S01]  /*4fcb0*/  STL.64 [R1+0x3290], R114 ;  /* 0x0032907201007387 */ /* 0x000fe20000100a00 */
[----:B------:R-:W-:-:S05]  /*4fcc0*/  IMAD.WIDE R112, R4, 0x4, R112 ;  /* 0x0000000404707825 */ /* 0x000fca00078e0270 */
[----:B------:R1:W-:Y:S04]  /*4fcd0*/  STL.64 [R1+0x3288], R112 ;  /* 0x0032887001007387 */ /* 0x0003e80000100a00 */
[----:B----4-:R-:W-:Y:S04]  /*4fce0*/  LDGSTS.E [R249+0x4ae00], desc[UR6][R52.64], P6 ;  /* 0x4ae0000034f97fae */ /* 0x010fe8000b1a1006 */
[----:B---3--:R-:W-:Y:S04]  /*4fcf0*/  LDGSTS.E [R249+0x4af00], desc[UR6][R50.64], P5 ;  /* 0x4af0000032f97fae */ /* 0x008fe8000a9a1006 */
[----:B------:R-:W-:Y:S04]  /*4fd00*/  LDGSTS.E [R249+0x4be00], desc[UR6][R48.64], P6 ;  /* 0x4be0000030f97fae */ /* 0x000fe8000b1a1006 */
[----:B------:R-:W2:Y:S04]  /*4fd10*/  LDL.LU.64 R52, [R1+0x48b8] ;  /* 0x0048b80001347983 */ /* 0x000ea80000300a00 */
[----:B------:R-:W3:Y:S04]  /*4fd20*/  LDL.LU.64 R50, [R1+0x48b0] ;  /* 0x0048b00001327983 */ /* 0x000ee80000300a00 */
[----:B------:R-:W4:Y:S04]  /*4fd30*/  LDL.LU.64 R48, [R1+0x48a8] ;  /* 0x0048a80001307983 */ /* 0x000f280000300a00 */
[----:B------:R-:W-:Y:S04]  /*4fd40*/  LDGSTS.E [R249+0x4bf00], desc[UR6][R46.64], P5 ;  /* 0x4bf000002ef97fae */ /* 0x000fe8000a9a1006 */
[----:B------:R-:W-:Y:S04]  /*4fd50*/  LDGSTS.E [R249+0x4ce00], desc[UR6][R44.64], P6 ;  /* 0x4ce000002cf97fae */ /* 0x000fe8000b1a1006 */
[----:B------:R-:W2:Y:S04]  /*4fd60*/  LDL.LU.64 R46, [R1+0x48a0] ;  /* 0x0048a000012e7983 */ /* 0x000ea80000300a00 */
[----:B------:R-:W2:Y:S04]  /*4fd70*/  LDL.LU.64 R44, [R1+0x4898] ;  /* 0x00489800012c7983 */ /* 0x000ea80000300a00 */
[----:B--2---:R-:W-:Y:S04]  /*4fd80*/  LDGSTS.E [R249+0x4cf00], desc[UR6][R44.64], P5 ;  /* 0x4cf000002cf97fae */ /* 0x004fe8000a9a1006 */
[----:B------:R-:W-:Y:S04]  /*4fd90*/  LDGSTS.E [R249+0x4de00], desc[UR6][R46.64], P6 ;  /* 0x4de000002ef97fae */ /* 0x000fe8000b1a1006 */
[----:B----4-:R-:W-:Y:S04]  /*4fda0*/  LDGSTS.E [R249+0x4df00], desc[UR6][R48.64], P5 ;  /* 0x4df0000030f97fae */ /* 0x010fe8000a9a1006 */
[----:B------:R-:W5:Y:S04]  /*4fdb0*/  LDL.LU.64 R44, [R1+0x4890] ;  /* 0x00489000012c7983 */ /* 0x000f680000300a00 */
[----:B------:R-:W5:Y:S04]  /*4fdc0*/  LDL.LU.64 R46, [R1+0x4888] ;  /* 0x00488800012e7983 */ /* 0x000f680000300a00 */
[----:B------:R-:W5:Y:S04]  /*4fdd0*/  LDL.LU.64 R48, [R1+0x4880] ;  /* 0x0048800001307983 */ /* 0x000f680000300a00 */
[----:B---3--:R-:W-:Y:S04]  /*4fde0*/  LDGSTS.E [R249+0x4ee00], desc[UR6][R50.64], P6 ;  /* 0x4ee0000032f97fae */ /* 0x008fe8000b1a1006 */
[----:B------:R-:W-:Y:S04]  /*4fdf0*/  LDGSTS.E [R249+0x4ef00], desc[UR6][R52.64], P5 ;  /* 0x4ef0000034f97fae */ /* 0x000fe8000a9a1006 */
[----:B------:R-:W-:Y:S04]  /*4fe00*/  LDGSTS.E [R249+0x4fe00], desc[UR6][R54.64], P6 ;  /* 0x4fe0000036f97fae */ /* 0x000fe8000b1a1006 */
[----:B------:R-:W5:Y:S04]  /*4fe10*/  LDL.LU.64 R50, [R1+0x4878] ;  /* 0x0048780001327983 */ /* 0x000f680000300a00 */
[----:B------:R-:W5:Y:S04]  /*4fe20*/  LDL.LU.64 R52, [R1+0x4870] ;  /* 0x0048700001347983 */ /* 0x000f680000300a00 */
[----:B------:R-:W5:Y:S04]  /*4fe30*/  LDL.LU.64 R54, [R1+0x4868] ;  /* 0x0048680001367983 */ /* 0x000f680000300a00 */
[----:B------:R-:W-:Y:S04]  /*4fe40*/  LDGSTS.E [R249+0x4ff00], desc[UR6][R56.64], P5 ;  /* 0x4ff0000038f97fae */ /* 0x000fe8000a9a1006 */
        /* <DEDUP_REMOVED lines=99> */
[----:B------:R2:W-:Y:S04]  /*50480*/  STL [R1+0xd0], RZ ;  /* 0x0000d0ff01007387 */ /* 0x0005e80000100800 */
        /* <DEDUP_REMOVED lines=91> */
[----:B------:R2:W-:Y:S04]  /*50a40*/  STL [R1], RZ ;  /* 0x000000ff01007387 */ /* 0x0005e80000100800 */
        /* <DEDUP_REMOVED lines=272> */
[----:B------:R-:W-:Y:S04]  /*51b50*/  LDGSTS.E [R249+0x69e00], desc[UR6][R244.64], P6 ;  /* 0x69e00000f4f97fae */ /* 0x000fe8000b1a1006 */
        /* <DEDUP_REMOVED lines=9> */
[----:B------:R3:W-:Y:S04]  /*51bf0*/  LDGSTS.E [R249+0x6bf00], desc[UR6][R226.64], P5 ;  /* 0x6bf00000e2f97fae */ /* 0x0007e8000a9a1006 */
        /* <DEDUP_REMOVED lines=81> */
[----:B------:R-:W0:Y:S04]  /*52110*/  LDGDEPBAR ;  /* 0x00000000000079af */ /* 0x000e280000000000 */
[----:B------:R2:W-:Y:S01]  /*52120*/  STL [R1+0x10c], RZ ;  /* 0x00010cff01007387 */ /* 0x0005e20000100800 */
[----:B------:R-:W-:Y:S01]  /*52130*/  UISETP.GE.AND UP0, UPT, UR4, 0x80, UPT ;  /* 0x000000800400788c */ /* 0x000fe2000bf06270 */
[----:B---3--:R-:W-:-:S02]  /*52140*/  CS2R R226, SRZ ;  /* 0x0000000000e27805 */ /* 0x008fc4000001ff00 */
[----:B----4-:R-:W-:Y:S02]  /*52150*/  CS2R R248, SRZ ;  /* 0x0000000000f87805 */ /* 0x010fe4000001ff00 */
[----:B------:R-:W-:Y:S02]  /*52160*/  CS2R R250, SRZ ;  /* 0x0000000000fa7805 */ /* 0x000fe4000001ff00 */
[----:B------:R-:W-:Y:S02]  /*52170*/  CS2R R164, SRZ ;  /* 0x0000000000a47805 */ /* 0x000fe4000001ff00 */
[----:B------:R-:W-:Y:S02]  /*52180*/  CS2R R166, SRZ ;  /* 0x0000000000a67805 */ /* 0x000fe4000001ff00 */
[----:B------:R-:W-:Y:S02]  /*52190*/  CS2R R168, SRZ ;  /* 0x0000000000a87805 */ /* 0x000fe4000001ff00 */
[----:B------:R-:W-:-:S02]  /*521a0*/  CS2R R170, SRZ ;  /* 0x0000000000aa7805 */ /* 0x000fc4000001ff00 */
[----:B------:R-:W-:Y:S02]  /*521b0*/  CS2R R172, SRZ ;  /* 0x0000000000ac7805 */ /* 0x000fe4000001ff00 */
        /* <DEDUP_REMOVED lines=29> */
[----:B-1----:R-:W-:Y:S02]  /*52390*/  CS2R R112, SRZ ;  /* 0x0000000000707805 */ /* 0x002fe4000001ff00 */
        /* <DEDUP_REMOVED lines=10> */
[----:B------:R-:W-:Y:S01]  /*52440*/  CS2R R134, SRZ ;  /* 0x0000000000867805 */ /* 0x000fe2000001ff00 */
[----:B--2---:R-:W-:Y:S06]  /*52450*/  BRA.U !UP0, `(.L_x_0) ;  /* 0x000007a1087c7547 */ /* 0x004fec000b800000 */
[----:B------:R-:W2:Y:S04]  /*52460*/  LDL.LU.64 R132, [R1+0x1650] ;  /* 0x0016500001847983 */ /* 0x000ea80000300a00 */
[----:B------:R-:W3:Y:S04]  /*52470*/  LDL.LU.64 R134, [R1+0x1538] ;  /* 0x0015380001867983 */ /* 0x000ee80000300a00 */
[----:B------:R-:W4:Y:S04]  /*52480*/  LDL.LU.64 R114, [R1+0x11d8] ;  /* 0x0011d80001727983 */ /* 0x000f280000300a00 */
[----:B------:R-:W3:Y:S04]  /*52490*/  LDL.LU.64 R116, [R1+0x1078] ;  /* 0x0010780001747983 */ /* 0x000ee80000300a00 */
[----:B------:R-:W3:Y:S04]  /*524a0*/  LDL.LU.64 R118, [R1+0x16b0] ;  /* 0x0016b00001767983 */ /* 0x000ee80000300a00 */
[----:B------:R-:W4:Y:S04]  /*524b0*/  LDL.LU.64 R120, [R1+0x1580] ;  /* 0x0015800001787983 */ /* 0x000f280000300a00 */
[----:B------:R-:W4:Y:S04]  /*524c0*/  LDL.LU.64 R122, [R1+0x12d8] ;  /* 0x0012d800017a7983 */ /* 0x000f280000300a00 */
[----:B------:R-:W4:Y:S04]  /*524d0*/  LDL.LU.64 R124, [R1+0x10c8] ;  /* 0x0010c800017c7983 */ /* 0x000f280000300a00 */
[----:B------:R-:W4:Y:S04]  /*524e0*/  LDL.LU.64 R126, [R1+0x16f0] ;  /* 0x0016f000017e7983 */ /* 0x000f280000300a00 */
[----:B------:R-:W4:Y:S04]  /*524f0*/  LDL.LU.64 R128, [R1+0x15c8] ;  /* 0x0015c80001807983 */ /* 0x000f280000300a00 */
[----:B------:R-:W4:Y:S04]  /*52500*/  LDL.LU.64 R130, [R1+0x1450] ;  /* 0x0014500001827983 */ /* 0x000f280000300a00 */
[----:B--2---:R1:W-:Y:S01]  /*52510*/  STL [R1+0x2c60], R132 ;  /* 0x002c608401007387 */ /* 0x0043e20000100800 */
[----:B------:R-:W-:-:S03]  /*52520*/  IMAD.MOV.U32 R0, RZ, RZ, R133 ;  /* 0x000000ffff007224 */ /* 0x000fc600078e0085 */
[----:B-1----:R-:W2:Y:S04]  /*52530*/  LDL.LU.64 R132, [R1+0x10e8] ;  /* 0x0010e80001847983 */ /* 0x002ea80000300a00 */
[----:B------:R1:W-:Y:S04]  /*52540*/  STL [R1+0x2c5c], R0 ;  /* 0x002c5c0001007387 */ /* 0x0003e80000100800 */
[----:B---3--:R3:W-:Y:S01]  /*52550*/  STL [R1+0x2c68], R134 ;  /* 0x002c688601007387 */ /* 0x0087e20000100800 */
[----:B-1----:R-:W-:-:S03]  /*52560*/  IMAD.MOV.U32 R0, RZ, RZ, R135 ;  /* 0x000000ffff007224 */ /* 0x002fc600078e0087 */
[----:B---3--:R-:W3:Y:S04]  /*52570*/  LDL.LU.64 R134, [R1+0x1740] ;  /* 0x0017400001867983 */ /* 0x008ee80000300a00 */
[----:B------:R1:W-:Y:S04]  /*52580*/  STL [R1+0x2c64], R0 ;  /* 0x002c640001007387 */ /* 0x0003e80000100800 */
[----:B----4-:R4:W-:Y:S01]  /*52590*/  STL [R1+0x2c70], R114 ;  /* 0x002c707201007387 */ /* 0x0109e20000100800 */
[----:B-1----:R-:W-:-:S03]  /*525a0*/  MOV R0, R115 ;  /* 0x0000007300007202 */ /* 0x002fc60000000f00 */
[----:B----4-:R-:W4:Y:S04]  /*525b0*/  LDL.LU.64 R114, [R1+0x1620] ;  /* 0x0016200001727983 */ /* 0x010f280000300a00 */
[----:B------:R1:W-:Y:S04]  /*525c0*/  STL [R1+0x2c6c], R0 ;  /* 0x002c6c0001007387 */ /* 0x0003e80000100800 */
[----:B------:R1:W-:Y:S02]  /*525d0*/  STL [R1+0x2c78], R116 ;  /* 0x002c787401007387 */ /* 0x0003e40000100800 */
[----:B-1----:R-:W-:-:S02]  /*525e0*/  IMAD.MOV.U32 R0, RZ, RZ, R117 ;  /* 0x000000ffff007224 */ /* 0x002fc400078e0075 */
[----:B------:R-:W4:Y:S04]  /*525f0*/  LDL.LU.64 R116, [R1+0x14e8] ;  /* 0x0014e80001747983 */ /* 0x000f280000300a00 */
[----:B------:R1:W-:Y:S04]  /*52600*/  STL [R1+0x2c74], R0 ;  /* 0x002c740001007387 */ /* 0x0003e80000100800 */
[----:B------:R1:W-:Y:S02]  /*52610*/  STL [R1+0x2c80], R118 ;  /* 0x002c807601007387 */ /* 0x0003e40000100800 */
[----:B-1----:R-:W-:-:S02]  /*52620*/  IMAD.MOV.U32 R0, RZ, RZ, R119 ;  /* 0x000000ffff007224 */ /* 0x002fc400078e0077 */
[----:B------:R-:W4:Y:S04]  /*52630*/  LDL.LU.64 R118, [R1+0x1130] ;  /* 0x0011300001767983 */ /* 0x000f280000300a00 */
[----:B------:R1:W-:Y:S04]  /*52640*/  STL [R1+0x2c7c], R0 ;  /* 0x002c7c0001007387 */ /* 0x0003e80000100800 */
[----:B------:R1:W-:Y:S02]  /*52650*/  STL [R1+0x2c88], R120 ;  /* 0x002c887801007387 */ /* 0x0003e40000100800 */
[----:B-1----:R-:W-:-:S02]  /*52660*/  MOV R0, R121 ;  /* 0x0000007900007202 */ /* 0x002fc40000000f00 */
[----:B------:R-:W4:Y:S04]  /*52670*/  LDL.LU.64 R120, [R1+0x1790] ;  /* 0x0017900001787983 */ /* 0x000f280000300a00 */
        /* <DEDUP_REMOVED lines=21> */
[----:B--2---:R2:W-:Y:S01]  /*527d0*/  STL [R1+0x2cb8], R132 ;  /* 0x002cb88401007387 */ /* 0x0045e20000100800 */
[----:B-1----:R-:W-:-:S03]  /*527e0*/  MOV R0, R133 ;  /* 0x0000008500007202 */ /* 0x002fc60000000f00 */
[----:B--2---:R-:W2:Y:S04]  /*527f0*/  LDL.LU.64 R132, [R1+0x1578] ;  /* 0x0015780001847983 */ /* 0x004ea80000300a00 */
[----:B------:R1:W-:Y:S04]  /*52800*/  STL [R1+0x2cb4], R0 ;  /* 0x002cb40001007387 */ /* 0x0003e80000100800 */
[----:B---3--:R3:W-:Y:S01]  /*52810*/  STL [R1+0x2cc0], R134 ;  /* 0x002cc08601007387 */ /* 0x0087e20000100800 */
[----:B-1----:R-:W-:-:S03]  /*52820*/  IMAD.MOV.U32 R0, RZ, RZ, R135 ;  /* 0x000000ffff007224 */ /* 0x002fc600078e0087 */
[----:B---3--:R-:W3:Y:S04]  /*52830*/  LDL.LU.64 R134, [R1+0x12a0] ;  /* 0x0012a00001867983 */ /* 0x008ee80000300a00 */
[----:B------:R1:W-:Y:S04]  /*52840*/  STL [R1+0x2cbc], R0 ;  /* 0x002cbc0001007387 */ /* 0x0003e80000100800 */
[----:B----4-:R4:W-:Y:S01]  /*52850*/  STL [R1+0x2cc8], R114 ;  /* 0x002cc87201007387 */ /* 0x0109e20000100800 */
[----:B-1----:R-:W-:-:S03]  /*52860*/  IMAD.MOV.U32 R0, RZ, RZ, R115 ;  /* 0x000000ffff007224 */ /* 0x002fc600078e0073 */
[----:B----4-:R-:W4:Y:S04]  /*52870*/  LDL.LU.64 R114, [R1+0x1850] ;  /* 0x0018500001727983 */ /* 0x010f280000300a00 */
        /* <DEDUP_REMOVED lines=33> */
[----:B--2---:R2:W-:Y:S01]  /*52a90*/  STL [R1+0x2d10], R132 ;  /* 0x002d108401007387 */ /* 0x0045e20000100800 */
[----:B-1----:R-:W-:-:S03]  /*52aa0*/  IMAD.MOV.U32 R0, RZ, RZ, R133 ;  /* 0x000000ffff007224 */ /* 0x002fc600078e0085 */
[----:B--2---:R-:W2:Y:S04]  /*52ab0*/  LDL.LU.64 R132, [R1+0x1780] ;  /* 0x0017800001847983 */ /* 0x004ea80000300a00 */
[----:B------:R1:W-:Y:S04]  /*52ac0*/  STL [R1+0x2d0c], R0 ;  /* 0x002d0c0001007387 */ /* 0x0003e80000100800 */
[----:B---3--:R3:W-:Y:S01]  /*52ad0*/  STL [R1+0x2d18], R134 ;  /* 0x002d188601007387 */ /* 0x0087e20000100800 */
[----:B-1----:R-:W-:-:S03]  /*52ae0*/  MOV R0, R135 ;  /* 0x0000008700007202 */ /* 0x002fc60000000f00 */
[----:B---3--:R-:W3:Y:S04]  /*52af0*/  LDL.LU.64 R134, [R1+0x1640] ;  /* 0x0016400001867983 */ /* 0x008ee80000300a00 */
[----:B------:R1:W-:Y:S04]  /*52b00*/  STL [R1+0x2d14], R0 ;  /* 0x002d140001007387 */ /* 0x0003e80000100800 */
[----:B----4-:R4:W-:Y:S01]  /*52b10*/  STL [R1+0x2d20], R114 ;  /* 0x002d207201007387 */ /* 0x0109e20000100800 */
[----:B-1----:R-:W-:-:S03]  /*52b20*/  IMAD.MOV.U32 R0, RZ, RZ, R115 ;  /* 0x000000ffff007224 */ /* 0x002fc600078e0073 */
[----:B----4-:R-:W4:Y:S04]  /*52b30*/  LDL.LU.64 R114, [R1+0x1518] ;  /* 0x0015180001727983 */ /* 0x010f280000300a00 */
        /* <DEDUP_REMOVED lines=33> */
[----:B--2---:R2:W-:Y:S01]  /*52d50*/  STL [R1+0x2d68], R132 ;  /* 0x002d688401007387 */ /* 0x0045e20000100800 */
[----:B-1----:R-:W-:-:S03]  /*52d60*/  IMAD.MOV.U32 R0, RZ, RZ, R133 ;  /* 0x000000ffff007224 */ /* 0x002fc600078e0085 */
[----:B--2---:R-:W2:Y:S04]  /*52d70*/  LDL.LU.64 R132, [R1+0x1bb0] ;  /* 0x001bb00001847983 */ /* 0x004ea80000300a00 */
        /* <DEDUP_REMOVED lines=137> */
[----:B----4-:R-:W-:Y:S04]  /*53610*/  STL [R1+0x2e80], R114 ;  /* 0x002e807201007387 */ /* 0x010fe80000100800 */
[----:B------:R-:W4:Y:S01]  /*53620*/  LDL.LU.64 R112, [R1+0x1868] ;  /* 0x0018680001707983 */ /* 0x000f220000300a00 */
[----:B-1----:R-:W-:-:S05]  /*53630*/  MOV R0, R115 ;  /* 0x0000007300007202 */ /* 0x002fca0000000f00 */
[----:B------:R1:W-:Y:S04]  /*53640*/  STL [R1+0x2e7c], R0 ;  /* 0x002e7c0001007387 */ /* 0x0003e80000100800 */
[----:B------:R1:W-:Y:S02]  /*53650*/  STL [R1+0x2e88], R116 ;  /* 0x002e887401007387 */ /* 0x0003e40000100800 */
[----:B-1----:R-:W-:Y:S02]  /*53660*/  IMAD.MOV.U32 R0, RZ, RZ, R117 ;  /* 0x000000ffff007224 */ /* 0x002fe400078e0075 */
        /* <DEDUP_REMOVED lines=10> */
[----:B------:R-:W-:Y:S04]  /*53710*/  STL [R1+0x2ea0], R122 ;  /* 0x002ea07a01007387 */ /* 0x000fe80000100800 */
[----:B------:R-:W4:Y:S01]  /*53720*/  LDL.LU.64 R114, [R1+0x1900] ;  /* 0x0019000001727983 */ /* 0x000f220000300a00 */
[----:B-1----:R-:W-:-:S05]  /*53730*/  IMAD.MOV.U32 R0, RZ, RZ, R123 ;  /* 0x000000ffff007224 */ /* 0x002fca00078e007b */
[----:B------:R1:W-:Y:S04]  /*53740*/  STL [R1+0x2e9c], R0 ;  /* 0x002e9c0001007387 */ /* 0x0003e80000100800 */
[----:B------:R-:W-:Y:S01]  /*53750*/  STL [R1+0x2ea8], R124 ;  /* 0x002ea87c01007387 */ /* 0x000fe20000100800 */
[----:B-1----:R-:W-:-:S03]  /*53760*/  IMAD.MOV.U32 R0, RZ, RZ, R125 ;  /* 0x000000ffff007224 */ /* 0x002fc600078e007d */
[----:B------:R-:W4:Y:S04]  /*53770*/  LDL.LU.64 R122, [R1+0x1e38] ;  /* 0x001e3800017a7983 */ /* 0x000f280000300a00 */
[----:B------:R1:W-:Y:S04]  /*53780*/  STL [R1+0x2ea4], R0 ;  /* 0x002ea40001007387 */ /* 0x0003e80000100800 */
[----:B------:R-:W-:Y:S01]  /*53790*/  STL [R1+0x2eb0], R126 ;  /* 0x002eb07e01007387 */ /* 0x000fe20000100800 */
[----:B-1----:R-:W-:-:S03]  /*537a0*/  MOV R0, R127 ;  /* 0x0000007f00007202 */ /* 0x002fc60000000f00 */
[----:B------:R-:W4:Y:S04]  /*537b0*/  LDL.LU.64 R124, [R1+0x1d40] ;  /* 0x001d4000017c7983 */ /* 0x000f280000300a00 */
[----:B------:R1:W-:Y:S04]  /*537c0*/  STL [R1+0x2eac], R0 ;  /* 0x002eac0001007387 */ /* 0x0003e80000100800 */
[----:B------:R-:W-:Y:S01]  /*537d0*/  STL [R1+0x2eb8], R128 ;  /* 0x002eb88001007387 */ /* 0x000fe20000100800 */
[----:B-1----:R-:W-:-:S03]  /*537e0*/  IMAD.MOV.U32 R0, RZ, RZ, R129 ;  /* 0x000000ffff007224 */ /* 0x002fc600078e0081 */
[----:B------:R-:W4:Y:S04]  /*537f0*/  LDL.LU.64 R126, [R1+0x1c20] ;  /* 0x001c2000017e7983 */ /* 0x000f280000300a00 */
[----:B------:R1:W-:Y:S04]  /*53800*/  STL [R1+0x2eb4], R0 ;  /* 0x002eb40001007387 */ /* 0x0003e80000100800 */
[----:B------:R-:W-:Y:S01]  /*53810*/  STL [R1+0x2ec0], R130 ;  /* 0x002ec08201007387 */ /* 0x000fe20000100800 */
[----:B-1----:R-:W-:-:S03]  /*53820*/  IMAD.MOV.U32 R0, RZ, RZ, R131 ;  /* 0x000000ffff007224 */ /* 0x002fc600078e0083 */
[----:B------:R-:W4:Y:S04]  /*53830*/  LDL.LU.64 R128, [R1+0x19d0] ;  /* 0x0019d00001807983 */ /* 0x000f280000300a00 */
[----:B------:R1:W-:Y:S04]  /*53840*/  STL [R1+0x2ebc], R0 ;  /* 0x002ebc0001007387 */ /* 0x0003e80000100800 */
[----:B--2---:R-:W-:Y:S01]  /*53850*/  STL [R1+0x2ec8], R132 ;  /* 0x002ec88401007387 */ /* 0x004fe20000100800 */
[----:B-1----:R-:W-:-:S03]  /*53860*/  MOV R0, R133 ;  /* 0x0000008500007202 */ /* 0x002fc60000000f00 */
[----:B------:R-:W2:Y:S04]  /*53870*/  LDL.LU.64 R130, [R1+0x1e70] ;  /* 0x001e700001827983 */ /* 0x000ea80000300a00 */
[----:B------:R3:W-:Y:S02]  /*53880*/  STL [R1+0x2ec4], R0 ;  /* 0x002ec40001007387 */ /* 0x0007e40000100800 */
[----:B---3--:R-:W-:Y:S02]  /*53890*/  IMAD.MOV.U32 R0, RZ, RZ, R135 ;  /* 0x000000ffff007224 */ /* 0x008fe400078e0087 */
[----:B------:R1:W-:Y:S04]  /*538a0*/  STL [R1+0x2ed0], R134 ;  /* 0x002ed08601007387 */ /* 0x0003e80000100800 */
[----:B------:R-:W3:Y:S04]  /*538b0*/  LDL.LU.64 R132, [R1+0x1d80] ;  /* 0x001d800001847983 */ /* 0x000ee80000300a00 */
[----:B------:R4:W-:Y:S04]  /*538c0*/  STL [R1+0x2ecc], R0 ;  /* 0x002ecc0001007387 */ /* 0x0009e80000100800 */
[----:B----4-:R-:W-:Y:S04]  /*538d0*/  STL [R1+0x2ed8], R112 ;  /* 0x002ed87001007387 */ /* 0x010fe80000100800 */
[----:B-1----:R-:W4:Y:S01]  /*538e0*/  LDL.LU.64 R134, [R1+0x1c70] ;  /* 0x001c700001867983 */ /* 0x002f220000300a00 */
[----:B------:R-:W-:-:S03]  /*538f0*/  IMAD.MOV.U32 R0, RZ, RZ, R113 ;  /* 0x000000ffff007224 */ /* 0x000fc600078e0071 */
[----:B------:R-:W-:Y:S04]  /*53900*/  STL [R1+0x2ee0], R116 ;  /* 0x002ee07401007387 */ /* 0x000fe80000100800 */
[----:B------:R1:W-:Y:S02]  /*53910*/  STL [R1+0x2ed4], R0 ;  /* 0x002ed40001007387 */ /* 0x0003e40000100800 */
[----:B-1----:R-:W-:Y:S02]  /*53920*/  MOV R0, R117 ;  /* 0x0000007500007202 */ /* 0x002fe40000000f00 */
        /* <DEDUP_REMOVED lines=36> */
[----:B----4-:R-:W-:Y:S04]  /*53b70*/  STL [R1+0x2f30], R134 ;  /* 0x002f308601007387 */ /* 0x010fe80000100800 */
[----:B------:R1:W-:Y:S04]  /*53b80*/  STL [R1+0x2f24], R0 ;  /* 0x002f240001007387 */ /* 0x0003e80000100800 */
[----:B---3--:R-:W3:Y:S01]  /*53b90*/  LDL.LU.64 R132, [R1+0x1f00] ;  /* 0x001f000001847983 */ /* 0x008ee20000300a00 */
[----:B-1----:R-:W-:-:S03]  /*53ba0*/  IMAD.MOV.U32 R0, RZ, RZ, R135 ;  /* 0x000000ffff007224 */ /* 0x002fc600078e0087 */
        /* <DEDUP_REMOVED lines=14> */
[----:B------:R-:W-:Y:S04]  /*53c90*/  STL [R1+0x2f50], R114 ;  /* 0x002f507201007387 */ /* 0x000fe80000100800 */
[----:B------:R-:W4:Y:S01]  /*53ca0*/  LDL.LU.64 R112, [R1+0x1e68] ;  /* 0x001e680001707983 */ /* 0x000f220000300a00 */
[----:B-1----:R-:W-:-:S05]  /*53cb0*/  IMAD.MOV.U32 R0, RZ, RZ, R115 ;  /* 0x000000ffff007224 */ /* 0x002fca00078e0073 */
[----:B------:R1:W-:Y:S04]  /*53cc0*/  STL [R1+0x2f4c], R0 ;  /* 0x002f4c0001007387 */ /* 0x0003e80000100800 */
        /* <DEDUP_REMOVED lines=8> */
[----:B------:R1:W-:Y:S04]  /*53d50*/  STL [R1+0x2f68], R126 ;  /* 0x002f687e01007387 */ /* 0x0003e80000100800 */
[----:B------:R-:W4:Y:S01]  /*53d60*/  LDL.LU.64 R114, [R1+0x1f58] ;  /* 0x001f580001727983 */ /* 0x000f220000300a00 */
[----:B-1----:R-:W-:-:S03]  /*53d70*/  IMAD.MOV.U32 R0, RZ, RZ, R127 ;  /* 0x000000ffff007224 */ /* 0x002fc600078e007f */
[----:B------:R-:W-:Y:S04]  /*53d80*/  STL [R1+0x2f70], R128 ;  /* 0x002f708001007387 */ /* 0x000fe80000100800 */
[----:B------:R1:W-:Y:S04]  /*53d90*/  STL [R1+0x2f64], R0 ;  /* 0x002f640001007387 */ /* 0x0003e80000100800 */
[----:B------:R-:W4:Y:S01]  /*53da0*/  LDL.LU.64 R126, [R1+0x1eb0] ;  /* 0x001eb000017e7983 */ /* 0x000f220000300a00 */
[----:B-1----:R-:W-:-:S03]  /*53db0*/  MOV R0, R129 ;  /* 0x0000008100007202 */ /* 0x002fc60000000f00 */
[----:B--2---:R-:W-:Y:S04]  /*53dc0*/  STL [R1+0x2f78], R130 ;  /* 0x002f788201007387 */ /* 0x004fe80000100800 */
[----:B------:R1:W-:Y:S04]  /*53dd0*/  STL [R1+0x2f6c], R0 ;  /* 0x002f6c0001007387 */ /* 0x0003e80000100800 */
[----:B------:R-:W2:Y:S01]  /*53de0*/  LDL.LU.64 R128, [R1+0x1db0] ;  /* 0x001db00001807983 */ /* 0x000ea20000300a00 */
[----:B-1----:R-:W-:-:S03]  /*53df0*/  IMAD.MOV.U32 R0, RZ, RZ, R131 ;  /* 0x000000ffff007224 */ /* 0x002fc600078e0083 */
[----:B------:R-:W2:Y:S04]  /*53e00*/  LDL.LU.64 R130, [R1+0x1ca8] ;  /* 0x001ca80001827983 */ /* 0x000ea80000300a00 */
[----:B------:R3:W-:Y:S02]  /*53e10*/  STL [R1+0x2f74], R0 ;  /* 0x002f740001007387 */ /* 0x0007e40000100800 */
[----:B---3--:R-:W-:Y:S02]  /*53e20*/  IMAD.MOV.U32 R0, RZ, RZ, R133 ;  /* 0x000000ffff007224 */ /* 0x008fe400078e0085 */
[----:B------:R1:W-:Y:S04]  /*53e30*/  STL [R1+0x2f80], R132 ;  /* 0x002f808401007387 */ /* 0x0003e80000100800 */
[----:B----4-:R-:W-:Y:S04]  /*53e40*/  STL [R1+0x2f88], R134 ;  /* 0x002f888601007387 */ /* 0x010fe80000100800 */
[----:B------:R3:W-:Y:S04]  /*53e50*/  STL [R1+0x2f7c], R0 ;  /* 0x002f7c0001007387 */ /* 0x0007e80000100800 */
[----:B-1----:R-:W4:Y:S01]  /*53e60*/  LDL.LU.64 R132, [R1+0x1f70] ;  /* 0x001f700001847983 */ /* 0x002f220000300a00 */
[----:B---3--:R-:W-:-:S03]  /*53e70*/  MOV R0, R135 ;  /* 0x0000008700007202 */ /* 0x008fc60000000f00 */
[----:B------:R-:W-:Y:S04]  /*53e80*/  STL [R1+0x2f90], R116 ;  /* 0x002f907401007387 */ /* 0x000fe80000100800 */
[----:B------:R1:W-:Y:S04]  /*53e90*/  STL [R1+0x2f84], R0 ;  /* 0x002f840001007387 */ /* 0x0003e80000100800 */
[----:B------:R-:W3:Y:S01]  /*53ea0*/  LDL.LU.64 R134, [R1+0x1ec8] ;  /* 0x001ec80001867983 */ /* 0x000ee20000300a00 */
[----:B-1----:R-:W-:-:S03]  /*53eb0*/  IMAD.MOV.U32 R0, RZ, RZ, R117 ;  /* 0x000000ffff007224 */ /* 0x002fc600078e0075 */
[----:B------:R-:W-:Y:S04]  /*53ec0*/  STL [R1+0x2f98], R118 ;  /* 0x002f987601007387 */ /* 0x000fe80000100800 */
[----:B------:R1:W-:Y:S04]  /*53ed0*/  STL [R1+0x2f8c], R0 ;  /* 0x002f8c0001007387 */ /* 0x0003e80000100800 */
[----:B------:R-:W3:Y:S01]  /*53ee0*/  LDL.LU.64 R116, [R1+0x1df0] ;  /* 0x001df00001747983 */ /* 0x000ee20000300a00 */
[----:B-1----:R-:W-:-:S03]  /*53ef0*/  IMAD.MOV.U32 R0, RZ, RZ, R119 ;  /* 0x000000ffff007224 */ /* 0x002fc600078e0077 */
[----:B------:R-:W-:Y:S04]  /*53f00*/  STL [R1+0x2fa0], R120 ;  /* 0x002fa07801007387 */ /* 0x000fe80000100800 */
[----:B------:R1:W-:Y:S04]  /*53f10*/  STL [R1+0x2f94], R0 ;  /* 0x002f940001007387 */ /* 0x0003e80000100800 */
[----:B------:R-:W3:Y:S01]  /*53f20*/  LDL.LU.64 R118, [R1+0x1ce0] ;  /* 0x001ce00001767983 */ /* 0x000ee20000300a00 */
[----:B-1----:R-:W-:-:S03]  /*53f30*/  MOV R0, R121 ;  /* 0x0000007900007202 */ /* 0x002fc60000000f00 */
[----:B------:R-:W-:Y:S04]  /*53f40*/  STL [R1+0x2fa8], R112 ;  /* 0x002fa87001007387 */ /* 0x000fe80000100800 */
[----:B------:R1:W-:Y:S04]  /*53f50*/  STL [R1+0x2f9c], R0 ;  /* 0x002f9c0001007387 */ /* 0x0003e80000100800 */
[----:B------:R-:W3:Y:S01]  /*53f60*/  LDL.LU.64 R120, [R1+0x1fb8] ;  /* 0x001fb80001787983 */ /* 0x000ee20000300a00 */
[----:B-1----:R-:W-:-:S03]  /*53f70*/  IMAD.MOV.U32 R0, RZ, RZ, R113 ;  /* 0x000000ffff007224 */ /* 0x002fc600078e0071 */
[----:B------:R-:W-:Y:S04]  /*53f80*/  STL [R1+0x2fb0], R122 ;  /* 0x002fb07a01007387 */ /* 0x000fe80000100800 */
[----:B------:R1:W-:Y:S02]  /*53f90*/  STL [R1+0x2fa4], R0 ;  /* 0x002fa40001007387 */ /* 0x0003e40000100800 */
[----:B-1----:R-:W-:Y:S02]  /*53fa0*/  IMAD.MOV.U32 R0, RZ, RZ, R123 ;  /* 0x000000ffff007224 */ /* 0x002fe400078e007b */
[----:B------:R-:W3:Y:S04]  /*53fb0*/  LDL.LU.64 R122, [R1+0x1ee8] ;  /* 0x001ee800017a7983 */ /* 0x000ee80000300a00 */
[----:B------:R1:W-:Y:S04]  /*53fc0*/  STL [R1+0x2fac], R0 ;  /* 0x002fac0001007387 */ /* 0x0003e80000100800 */
[----:B------:R1:W-:Y:S02]  /*53fd0*/  STL [R1+0x2fb8], R124 ;  /* 0x002fb87c01007387 */ /* 0x0003e40000100800 */
[----:B-1----:R-:W-:-:S02]  /*53fe0*/  MOV R0, R125 ;  /* 0x0000007d00007202 */ /* 0x002fc40000000f00 */
        /* <DEDUP_REMOVED lines=8> */
[----:B------:R2:W-:Y:S02]  /*54070*/  STL [R1+0x2fc4], R0 ;  /* 0x002fc40001007387 */ /* 0x0005e40000100800 */
[----:B--2---:R-:W-:-:S02]  /*54080*/  MOV R0, R129 ;  /* 0x0000008100007202 */ /* 0x004fc40000000f00 */
[----:B------:R1:W-:Y:S04]  /*54090*/  STL [R1+0x2fd0], R128 ;  /* 0x002fd08001007387 */ /* 0x0003e80000100800 */
[----:B------:R-:W-:Y:S04]  /*540a0*/  STL [R1+0x2fd8], R130 ;  /* 0x002fd88201007387 */ /* 0x000fe80000100800 */
[----:B------:R2:W-:Y:S04]  /*540b0*/  STL [R1+0x2fcc], R0 ;  /* 0x002fcc0001007387 */ /* 0x0005e80000100800 */
[----:B-1----:R-:W3:Y:S04]  /*540c0*/  LDL.LU.64 R128, [R1+0x2018] ;  /* 0x0020180001807983 */ /* 0x002ee80000300a00 */
[----:B------:R-:W3:Y:S01]  /*540d0*/  LDL.LU.64 R244, [R1+0x1f30] ;  /* 0x001f300001f47983 */ /* 0x000ee20000300a00 */
[----:B--2---:R-:W-:-:S05]  /*540e0*/  IMAD.MOV.U32 R0, RZ, RZ, R131 ;  /* 0x000000ffff007224 */ /* 0x004fca00078e0083 */
[----:B------:R1:W-:Y:S04]  /*540f0*/  STL [R1+0x2fd4], R0 ;  /* 0x002fd40001007387 */ /* 0x0003e80000100800 */
[----:B----4-:R-:W-:Y:S01]  /*54100*/  STL [R1+0x2fe0], R132 ;  /* 0x002fe08401007387 */ /* 0x010fe20000100800 */
[----:B-1----:R-:W-:-:S03]  /*54110*/  IMAD.MOV.U32 R0, RZ, RZ, R133 ;  /* 0x000000ffff007224 */ /* 0x002fc600078e0085 */
[----:B------:R-:W2:Y:S04]  /*54120*/  LDL.LU.64 R130, [R1+0x1e50] ;  /* 0x001e500001827983 */ /* 0x000ea80000300a00 */
[----:B------:R3:W-:Y:S02]  /*54130*/  STL [R1+0x2fdc], R0 ;  /* 0x002fdc0001007387 */ /* 0x0007e40000100800 */
[----:B---3--:R-:W-:Y:S02]  /*54140*/  MOV R0, R135 ;  /* 0x0000008700007202 */ /* 0x008fe40000000f00 */
[----:B------:R1:W-:Y:S04]  /*54150*/  STL [R1+0x2fe8], R134 ;  /* 0x002fe88601007387 */ /* 0x0003e80000100800 */
[----:B------:R-:W3:Y:S04]  /*54160*/  LDL.LU.64 R132, [R1+0x1d58] ;  /* 0x001d580001847983 */ /* 0x000ee80000300a00 */
[----:B------:R4:W-:Y:S04]  /*54170*/  STL [R1+0x2fe4], R0 ;  /* 0x002fe40001007387 */ /* 0x0009e80000100800 */
[----:B------:R-:W-:Y:S04]  /*54180*/  STL [R1+0x2ff0], R116 ;  /* 0x002ff07401007387 */ /* 0x000fe80000100800 */
[----:B-1----:R-:W3:Y:S01]  /*54190*/  LDL.LU.64 R134, [R1+0x20b8] ;  /* 0x0020b80001867983 */ /* 0x002ee20000300a00 */
[----:B----4-:R-:W-:-:S03]  /*541a0*/  IMAD.MOV.U32 R0, RZ, RZ, R117 ;  /* 0x000000ffff007224 */ /* 0x010fc600078e0075 */
[----:B------:R-:W-:Y:S04]  /*541b0*/  STL [R1+0x2ff8], R118 ;  /* 0x002ff87601007387 */ /* 0x000fe80000100800 */
[----:B------:R1:W-:Y:S04]  /*541c0*/  STL [R1+0x2fec], R0 ;  /* 0x002fec0001007387 */ /* 0x0003e80000100800 */
[----:B------:R-:W4:Y:S01]  /*541d0*/  LDL.LU.64 R246, [R1+0x1f50] ;  /* 0x001f500001f67983 */ /* 0x000f220000300a00 */
[----:B-1----:R-:W-:-:S05]  /*541e0*/  IMAD.MOV.U32 R0, RZ, RZ, R119 ;  /* 0x000000ffff007224 */ /* 0x002fca00078e0077 */
[----:B------:R1:W-:Y:S04]  /*541f0*/  STL [R1+0x2ff4], R0 ;  /* 0x002ff40001007387 */ /* 0x0003e80000100800 */
[----:B------:R-:W-:Y:S04]  /*54200*/  STL [R1+0x3000], R120 ;  /* 0x0030007801007387 */ /* 0x000fe80000100800 */
[----:B------:R-:W4:Y:S01]  /*54210*/  LDL.LU.64 R112, [R1+0x1e90] ;  /* 0x001e900001707983 */ /* 0x000f220000300a00 */
[----:B-1----:R-:W-:-:S03]  /*54220*/  MOV R0, R121 ;  /* 0x0000007900007202 */ /* 0x002fc60000000f00 */
[----:B------:R-:W4:Y:S04]  /*54230*/  LDL.LU.64 R114, [R1+0x1d90] ;  /* 0x001d900001727983 */ /* 0x000f280000300a00 */
[----:B------:R1:W-:Y:S04]  /*54240*/  STL [R1+0x2ffc], R0 ;  /* 0x002ffc0001007387 */ /* 0x0003e80000100800 */
[----:B------:R-:W-:Y:S04]  /*54250*/  STL [R1+0x3008], R122 ;  /* 0x0030087a01007387 */ /* 0x000fe80000100800 */
[----:B------:R-:W4:Y:S01]  /*54260*/  LDL.LU.64 R116, [R1+0x1508] ;  /* 0x0015080001747983 */ /* 0x000f220000300a00 */
[----:B-1----:R-:W-:-:S03]  /*54270*/  IMAD.MOV.U32 R0, RZ, RZ, R123 ;  /* 0x000000ffff007224 */ /* 0x002fc600078e007b */
[----:B------:R-:W4:Y:S04]  /*54280*/  LDL.LU.64 R118, [R1+0x1510] ;  /* 0x0015100001767983 */ /* 0x000f280000300a00 */
[----:B------:R1:W-:Y:S04]  /*54290*/  STL [R1+0x3004], R0 ;  /* 0x0030040001007387 */ /* 0x0003e80000100800 */
[----:B------:R1:W-:Y:S04]  /*542a0*/  STL [R1+0x3010], R124 ;  /* 0x0030107c01007387 */ /* 0x0003e80000100800 */
[----:B------:R-:W4:Y:S01]  /*542b0*/  LDL.LU.64 R120, [R1+0x368] ;  /* 0x0003680001787983 */ /* 0x000f220000300a00 */
[----:B-1----:R-:W-:-:S03]  /*542c0*/  IMAD.MOV.U32 R0, RZ, RZ, R125 ;  /* 0x000000ffff007224 */ /* 0x002fc600078e007d */
[----:B------:R-:W4:Y:S04]  /*542d0*/  LDL.LU.64 R122, [R1+0x360] ;  /* 0x00036000017a7983 */ /* 0x000f280000300a00 */
[----:B------:R1:W-:Y:S04]  /*542e0*/  STL [R1+0x300c], R0 ;  /* 0x00300c0001007387 */ /* 0x0003e80000100800 */
[----:B------:R1:W-:Y:S04]  /*542f0*/  STL [R1+0x3018], R126 ;  /* 0x0030187e01007387 */ /* 0x0003e80000100800 */
[----:B------:R-:W4:Y:S01]  /*54300*/  LDL.LU.64 R124, [R1+0x358] ;  /* 0x00035800017c7983 */ /* 0x000f220000300a00 */
[----:B-1----:R-:W-:-:S03]  /*54310*/  MOV R0, R127 ;  /* 0x0000007f00007202 */ /* 0x002fc60000000f00 */
[----:B------:R-:W4:Y:S04]  /*54320*/  LDL.LU.64 R126, [R1+0x350] ;  /* 0x00035000017e7983 */ /* 0x000f280000300a00 */
[----:B------:R1:W-:Y:S02]  /*54330*/  STL [R1+0x3014], R0 ;  /* 0x0030140001007387 */ /* 0x0003e40000100800 */
[----:B-1----:R-:W-:Y:S02]  /*54340*/  IMAD.MOV.U32 R0, RZ, RZ, R129 ;  /* 0x000000ffff007224 */ /* 0x002fe400078e0081 */
[----:B------:R1:W-:Y:S04]  /*54350*/  STL [R1+0x3020], R128 ;  /* 0x0030208001007387 */ /* 0x0003e80000100800 */
[----:B------:R-:W-:Y:S04]  /*54360*/  STL [R1+0x3028], R244 ;  /* 0x003028f401007387 */ /* 0x000fe80000100800 */
[----:B------:R1:W-:Y:S04]  /*54370*/  STL [R1+0x301c], R0 ;  /* 0x00301c0001007387 */ /* 0x0003e80000100800 */
[----:B-1----:R-:W4:Y:S01]  /*54380*/  LDL.LU.64 R128, [R1+0x2d8] ;  /* 0x0002d80001807983 */ /* 0x002f220000300a00 */
[----:B------:R-:W-:-:S03]  /*54390*/  IMAD.MOV.U32 R0, RZ, RZ, R245 ;  /* 0x000000ffff007224 */ /* 0x000fc600078e00f5 */
[----:B--2---:R-:W-:Y:S04]  /*543a0*/  STL [R1+0x3030], R130 ;  /* 0x0030308201007387 */ /* 0x004fe80000100800 */
[----:B------:R1:W-:Y:S02]  /*543b0*/  STL [R1+0x3024], R0 ;  /* 0x0030240001007387 */ /* 0x0003e40000100800 */
[----:B-1----:R-:W-:Y:S02]  /*543c0*/  MOV R0, R131 ;  /* 0x0000008300007202 */ /* 0x002fe40000000f00 */
[----:B------:R-:W2:Y:S04]  /*543d0*/  LDL.LU.64 R130, [R1+0x2d0] ;  /* 0x0002d00001827983 */ /* 0x000ea80000300a00 */
[----:B------:R3:W-:Y:S02]  /*543e0*/  STL [R1+0x302c], R0 ;  /* 0x00302c0001007387 */ /* 0x0007e40000100800 */
[----:B---3--:R-:W-:-:S02]  /*543f0*/  IMAD.MOV.U32 R0, RZ, RZ, R133 ;  /* 0x000000ffff007224 */ /* 0x008fc400078e0085 */
[----:B------:R1:W-:Y:S04]  /*54400*/  STL [R1+0x3038], R132 ;  /* 0x0030388401007387 */ /* 0x0003e80000100800 */
[----:B------:R-:W-:Y:S04]  /*54410*/  STL [R1+0x3040], R134 ;  /* 0x0030408601007387 */ /* 0x000fe80000100800 */
[----:B------:R3:W-:Y:S04]  /*54420*/  STL [R1+0x3034], R0 ;  /* 0x0030340001007387 */ /* 0x0007e80000100800 */
[----:B-1----:R-:W2:Y:S01]  /*54430*/  LDL.LU.64 R132, [R1+0x138] ;  /* 0x0001380001847983 */ /* 0x002ea20000300a00 */
[----:B---3--:R-:W-:-:S03]  /*54440*/  IMAD.MOV.U32 R0, RZ, RZ, R135 ;  /* 0x000000ffff007224 */ /* 0x008fc600078e0087 */
[----:B------:R-:W3:Y:S04]  /*54450*/  LDL.LU.64 R134, [R1+0x130] ;  /* 0x0001300001867983 */ /* 0x000ee80000300a00 */
[----:B------:R1:W-:Y:S04]  /*54460*/  STL [R1+0x303c], R0 ;  /* 0x00303c0001007387 */ /* 0x0003e80000100800 */
[----:B----4-:R-:W-:Y:S01]  /*54470*/  STL [R1+0x3048], R246 ;  /* 0x003048f601007387 */ /* 0x010fe20000100800 */
[----:B-1----:R-:W-:-:S03]  /*54480*/  MOV R0, R247 ;  /* 0x000000f700007202 */ /* 0x002fc60000000f00 */
[----:B------:R-:W-:Y:S04]  /*54490*/  STL [R1+0x3050], R112 ;  /* 0x0030507001007387 */ /* 0x000fe80000100800 */
[----:B------:R1:W-:Y:S04]  /*544a0*/  STL [R1+0x3044], R0 ;  /* 0x0030440001007387 */ /* 0x0003e80000100800 */
[----:B------:R-:W-:Y:S01]  /*544b0*/  STL [R1+0x3058], R114 ;  /* 0x0030587201007387 */ /* 0x000fe20000100800 */
[----:B-1----:R-:W-:-:S05]  /*544c0*/  IMAD.MOV.U32 R0, RZ, RZ, R113 ;  /* 0x000000ffff007224 */ /* 0x002fca00078e0071 */
[----:B------:R1:W-:Y:S04]  /*544d0*/  STL [R1+0x304c], R0 ;  /* 0x00304c0001007387 */ /* 0x0003e80000100800 */
[----:B------:R-:W-:Y:S01]  /*544e0*/  STL [R1+0x3060], R116 ;  /* 0x0030607401007387 */ /* 0x000fe20000100800 */
[----:B-1----:R-:W-:-:S05]  /*544f0*/  IMAD.MOV.U32 R0, RZ, RZ, R115 ;  /* 0x000000ffff007224 */ /* 0x002fca00078e0073 */
[----:B------:R1:W-:Y:S04]  /*54500*/  STL [R1+0x3054], R0 ;  /* 0x0030540001007387 */ /* 0x0003e80000100800 */
[----:B------:R-:W-:Y:S01]  /*54510*/  STL [R1+0x3068], R118 ;  /* 0x0030687601007387 */ /* 0x000fe20000100800 */
[----:B-1----:R-:W-:-:S05]  /*54520*/  MOV R0, R117 ;  /* 0x0000007500007202 */ /* 0x002fca0000000f00 */
        /* <DEDUP_REMOVED lines=13> */
[----:B------:R-:W4:Y:S04]  /*54600*/  LDL.LU.64 R116, [R1+0x15e0] ;  /* 0x0015e00001747983 */ /* 0x000f280000300a00 */
        /* <DEDUP_REMOVED lines=8> */
[----:B--2---:R-:W-:Y:S04]  /*54690*/  STL [R1+0x2c38], R130 ;  /* 0x002c388201007387 */ /* 0x004fe80000100800 */
[----:B------:R-:W2:Y:S01]  /*546a0*/  LDL.LU.64 R124, [R1+0x338] ;  /* 0x00033800017c7983 */ /* 0x000ea20000300a00 */
[----:B-1----:R-:W-:-:S03]  /*546b0*/  IMAD.MOV.U32 R0, RZ, RZ, R131 ;  /* 0x000000ffff007224 */ /* 0x002fc600078e0083 */
[----:B------:R-:W2:Y:S04]  /*546c0*/  LDL.LU.64 R126, [R1+0x330] ;  /* 0x00033000017e7983 */ /* 0x000ea80000300a00 */
[----:B------:R1:W-:Y:S02]  /*546d0*/  STL [R1+0x2c2c], R0 ;  /* 0x002c2c0001007387 */ /* 0x0003e40000100800 */
[----:B-1----:R-:W-:Y:S02]  /*546e0*/  IMAD.MOV.U32 R0, RZ, RZ, R133 ;  /* 0x000000ffff007224 */ /* 0x002fe400078e0085 */
[----:B------:R-:W-:Y:S04]  /*546f0*/  STL [R1+0x2c30], R132 ;  /* 0x002c308401007387 */ /* 0x000fe80000100800 */
[----:B---3--:R-:W-:Y:S04]  /*54700*/  STL [R1+0x2c28], R134 ;  /* 0x002c288601007387 */ /* 0x008fe80000100800 */
[----:B------:R1:W-:Y:S04]  /*54710*/  STL [R1+0x2c24], R0 ;  /* 0x002c240001007387 */ /* 0x0003e80000100800 */
[----:B------:R-:W3:Y:S01]  /*54720*/  LDL.LU.64 R128, [R1+0x2b8] ;  /* 0x0002b80001807983 */ /* 0x000ee20000300a00 */
[----:B-1----:R-:W-:-:S03]  /*54730*/  MOV R0, R135 ;  /* 0x0000008700007202 */ /* 0x002fc60000000f00 */
[----:B-----5:R-:W-:Y:S04]  /*54740*/  STL [R1+0x2c20], R154 ;  /* 0x002c209a01007387 */ /* 0x020fe80000100800 */
[----:B------:R4:W-:Y:S04]  /*54750*/  STL [R1+0x2c1c], R0 ;  /* 0x002c1c0001007387 */ /* 0x0009e80000100800 */
[----:B------:R-:W-:Y:S04]  /*54760*/  STL [R1+0x2c14], R155 ;  /* 0x002c149b01007387 */ /* 0x000fe80000100800 */
[----:B------:R-:W3:Y:S04]  /*54770*/  LDL.LU.64 R130, [R1+0x2b0] ;  /* 0x0002b00001827983 */ /* 0x000ee80000300a00 */
[----:B------:R-:W-:Y:S04]  /*54780*/  STL [R1+0x2c18], R152 ;  /* 0x002c189801007387 */ /* 0x000fe80000100800 */
[----:B------:R-:W-:Y:S04]  /*54790*/  STL [R1+0x2c0c], R153 ;  /* 0x002c0c9901007387 */ /* 0x000fe80000100800 */
[----:B------:R-:W-:Y:S04]  /*547a0*/  STL [R1+0x2c10], R82 ;  /* 0x002c105201007387 */ /* 0x000fe80000100800 */
[----:B------:R-:W3:Y:S04]  /*547b0*/  LDL.LU.64 R132, [R1+0x128] ;  /* 0x0001280001847983 */ /* 0x000ee80000300a00 */
[----:B------:R-:W-:Y:S04]  /*547c0*/  STL [R1+0x2c04], R83 ;  /* 0x002c045301007387 */ /* 0x000fe80000100800 */
[----:B------:R-:W3:Y:S04]  /*547d0*/  LDL.LU.64 R134, [R1+0x120] ;  /* 0x0001200001867983 */ /* 0x000ee80000300a00 */
[----:B------:R-:W-:Y:S04]  /*547e0*/  STL [R1+0x2c08], R80 ;  /* 0x002c085001007387 */ /* 0x000fe80000100800 */
[----:B------:R-:W-:Y:S04]  /*547f0*/  STL [R1+0x2bfc], R81 ;  /* 0x002bfc5101007387 */ /* 0x000fe80000100800 */
[----:B------:R-:W-:Y:S04]  /*54800*/  STL [R1+0x2c00], R42 ;  /* 0x002c002a01007387 */ /* 0x000fe80000100800 */
[----:B------:R-:W-:Y:S04]  /*54810*/  STL [R1+0x2bf4], R43 ;  /* 0x002bf42b01007387 */ /* 0x000fe80000100800 */
[----:B------:R-:W-:Y:S04]  /*54820*/  STL [R1+0x2bf8], R40 ;  /* 0x002bf82801007387 */ /* 0x000fe80000100800 */
[----:B------:R-:W-:Y:S01]  /*54830*/  STL [R1+0x2bcc], R41 ;  /* 0x002bcc2901007387 */ /* 0x000fe20000100800 */
[----:B----4-:R-:W-:-:S03]  /*54840*/  IMAD.MOV.U32 R0, RZ, RZ, R117 ;  /* 0x000000ffff007224 */ /* 0x010fc600078e0075 */
[----:B------:R-:W-:Y:S04]  /*54850*/  STL [R1+0x2bd4], R116 ;  /* 0x002bd47401007387 */ /* 0x000fe80000100800 */
[----:B------:R-:W-:Y:S04]  /*54860*/  STL [R1+0x2bdc], R118 ;  /* 0x002bdc7601007387 */ /* 0x000fe80000100800 */
[----:B------:R1:W-:Y:S02]  /*54870*/  STL [R1+0x2bd0], R0 ;  /* 0x002bd00001007387 */ /* 0x0003e40000100800 */
[----:B-1----:R-:W-:-:S02]  /*54880*/  IMAD.MOV.U32 R0, RZ, RZ, R119 ;  /* 0x000000ffff007224 */ /* 0x002fc400078e0077 */
[----:B------:R-:W-:Y:S04]  /*54890*/  STL [R1+0x2be4], R120 ;  /* 0x002be47801007387 */ /* 0x000fe80000100800 */
[----:B------:R1:W-:Y:S04]  /*548a0*/  STL [R1+0x2bd8], R0 ;  /* 0x002bd80001007387 */ /* 0x0003e80000100800 */
[----:B------:R-:W-:Y:S01]  /*548b0*/  STL [R1+0x2bec], R122 ;  /* 0x002bec7a01007387 */ /* 0x000fe20000100800 */
[----:B-1----:R-:W-:-:S05]  /*548c0*/  MOV R0, R121 ;  /* 0x0000007900007202 */ /* 0x002fca0000000f00 */
[----:B------:R1:W-:Y:S02]  /*548d0*/  STL [R1+0x2be0], R0 ;  /* 0x002be00001007387 */ /* 0x0003e40000100800 */
[----:B-1----:R-:W-:Y:S02]  /*548e0*/  IMAD.MOV.U32 R0, RZ, RZ, R123 ;  /* 0x000000ffff007224 */ /* 0x002fe400078e007b */
[----:B--2---:R-:W-:Y:S04]  /*548f0*/  STL [R1+0x2bf0], R124 ;  /* 0x002bf07c01007387 */ /* 0x004fe80000100800 */
[----:B------:R1:W-:Y:S04]  /*54900*/  STL [R1+0x2be8], R0 ;  /* 0x002be80001007387 */ /* 0x0003e80000100800 */
[----:B------:R-:W-:Y:S01]  /*54910*/  STL [R1+0x2bc8], R126 ;  /* 0x002bc87e01007387 */ /* 0x000fe20000100800 */
[----:B-1----:R-:W-:-:S05]  /*54920*/  IMAD.MOV.U32 R0, RZ, RZ, R125 ;  /* 0x000000ffff007224 */ /* 0x002fca00078e007d */
[----:B------:R1:W-:Y:S04]  /*54930*/  STL [R1+0x2bc4], R0 ;  /* 0x002bc40001007387 */ /* 0x0003e80000100800 */
[----:B------:R-:W2:Y:S04]  /*54940*/  LDL.LU.64 R116, [R1+0x16b8] ;  /* 0x0016b80001747983 */ /* 0x000ea80000300a00 */
[----:B------:R-:W4:Y:S01]  /*54950*/  LDL.LU.64 R118, [R1+0x16c8] ;  /* 0x0016c80001767983 */ /* 0x000f220000300a00 */
[----:B-1----:R-:W-:-:S05]  /*54960*/  MOV R0, R127 ;  /* 0x0000007f00007202 */ /* 0x002fca0000000f00 */
[----:B------:R1:W-:Y:S04]  /*54970*/  STL [R1+0x2bbc], R0 ;  /* 0x002bbc0001007387 */ /* 0x0003e80000100800 */
[----:B---3--:R-:W-:Y:S04]  /*54980*/  STL [R1+0x2bc0], R128 ;  /* 0x002bc08001007387 */ /* 0x008fe80000100800 */
[----:B------:R-:W3:Y:S01]  /*54990*/  LDL.LU.64 R120, [R1+0x1118] ;  /* 0x0011180001787983 */ /* 0x000ee20000300a00 */
[----:B-1----:R-:W-:-:S03]  /*549a0*/  IMAD.MOV.U32 R0, RZ, RZ, R129 ;  /* 0x000000ffff007224 */ /* 0x002fc600078e0081 */
[----:B------:R-:W3:Y:S04]  /*549b0*/  LDL.LU.64 R122, [R1+0x590] ;  /* 0x00059000017a7983 */ /* 0x000ee80000300a00 */
[----:B------:R1:W-:Y:S04]  /*549c0*/  STL [R1+0x2bb4], R0 ;  /* 0x002bb40001007387 */ /* 0x0003e80000100800 */
[----:B------:R-:W-:Y:S04]  /*549d0*/  STL [R1+0x2bb8], R130 ;  /* 0x002bb88201007387 */ /* 0x000fe80000100800 */
[----:B------:R-:W3:Y:S01]  /*549e0*/  LDL.LU.64 R124, [R1+0x318] ;  /* 0x00031800017c7983 */ /* 0x000ee20000300a00 */
[----:B-1----:R-:W-:-:S03]  /*549f0*/  IMAD.MOV.U32 R0, RZ, RZ, R131 ;  /* 0x000000ffff007224 */ /* 0x002fc600078e0083 */
[----:B------:R-:W3:Y:S04]  /*54a00*/  LDL.LU.64 R126, [R1+0x310] ;  /* 0x00031000017e7983 */ /* 0x000ee80000300a00 */
[----:B------:R1:W-:Y:S04]  /*54a10*/  STL [R1+0x2bac], R0 ;  /* 0x002bac0001007387 */ /* 0x0003e80000100800 */
[----:B------:R-:W-:Y:S01]  /*54a20*/  STL [R1+0x2bb0], R132 ;  /* 0x002bb08401007387 */ /* 0x000fe20000100800 */
[----:B-1----:R-:W-:-:S03]  /*54a30*/  MOV R0, R133 ;  /* 0x0000008500007202 */ /* 0x002fc60000000f00 */
[----:B------:R-:W-:Y:S04]  /*54a40*/  STL [R1+0x2ba8], R134 ;  /* 0x002ba88601007387 */ /* 0x000fe80000100800 */
[----:B------:R1:W-:Y:S04]  /*54a50*/  STL [R1+0x2ba4], R0 ;  /* 0x002ba40001007387 */ /* 0x0003e80000100800 */
[----:B------:R-:W3:Y:S01]  /*54a60*/  LDL.LU.64 R128, [R1+0x2a8] ;  /* 0x0002a80001807983 */ /* 0x000ee20000300a00 */
[----:B-1----:R-:W-:-:S03]  /*54a70*/  IMAD.MOV.U32 R0, RZ, RZ, R135 ;  /* 0x000000ffff007224 */ /* 0x002fc600078e0087 */
[----:B------:R-:W-:Y:S04]  /*54a80*/  STL [R1+0x2ba0], R150 ;  /* 0x002ba09601007387 */ /* 0x000fe80000100800 */
        /* <DEDUP_REMOVED lines=15> */
[----:B--2---:R-:W-:-:S03]  /*54b80*/  IMAD.MOV.U32 R0, RZ, RZ, R117 ;  /* 0x000000ffff007224 */ /* 0x004fc600078e0075 */
[----:B------:R-:W-:Y:S04]  /*54b90*/  STL [R1+0x2b54], R116 ;  /* 0x002b547401007387 */ /* 0x000fe80000100800 */
[----:B----4-:R-:W-:Y:S04]  /*54ba0*/  STL [R1+0x2b5c], R118 ;  /* 0x002b5c7601007387 */ /* 0x010fe80000100800 */
[----:B------:R1:W-:Y:S02]  /*54bb0*/  STL [R1+0x2b50], R0 ;  /* 0x002b500001007387 */ /* 0x0003e40000100800 */
[----:B-1----:R-:W-:-:S02]  /*54bc0*/  MOV R0, R119 ;  /* 0x0000007700007202 */ /* 0x002fc40000000f00 */
[----:B---3--:R-:W-:Y:S04]  /*54bd0*/  STL [R1+0x2b64], R120 ;  /* 0x002b647801007387 */ /* 0x008fe80000100800 */
        /* <DEDUP_REMOVED lines=10> */
[----:B------:R-:W2:Y:S04]  /*54c80*/  LDL.LU.64 R116, [R1+0x17a8] ;  /* 0x0017a80001747983 */ /* 0x000ea80000300a00 */
[----:B------:R-:W3:Y:S01]  /*54c90*/  LDL.LU.64 R118, [R1+0x17b8] ;  /* 0x0017b80001767983 */ /* 0x000ee20000300a00 */
[----:B-1----:R-:W-:-:S05]  /*54ca0*/  IMAD.MOV.U32 R0, RZ, RZ, R127 ;  /* 0x000000ffff007224 */ /* 0x002fca00078e007f */
[----:B------:R1:W-:Y:S04]  /*54cb0*/  STL [R1+0x2b3c], R0 ;  /* 0x002b3c0001007387 */ /* 0x0003e80000100800 */
[----:B------:R-:W-:Y:S04]  /*54cc0*/  STL [R1+0x2b40], R128 ;  /* 0x002b408001007387 */ /* 0x000fe80000100800 */
[----:B------:R-:W4:Y:S01]  /*54cd0*/  LDL.LU.64 R120, [R1+0x12a8] ;  /* 0x0012a80001787983 */ /* 0x000f220000300a00 */
[----:B-1----:R-:W-:-:S03]  /*54ce0*/  IMAD.MOV.U32 R0, RZ, RZ, R129 ;  /* 0x000000ffff007224 */ /* 0x002fc600078e0081 */
[----:B------:R-:W4:Y:S04]  /*54cf0*/  LDL.LU.64 R122, [R1+0x12b8] ;  /* 0x0012b800017a7983 */ /* 0x000f280000300a00 */
[----:B------:R1:W-:Y:S04]  /*54d00*/  STL [R1+0x2b34], R0 ;  /* 0x002b340001007387 */ /* 0x0003e80000100800 */
[----:B------:R-:W-:Y:S04]  /*54d10*/  STL [R1+0x2b38], R130 ;  /* 0x002b388201007387 */ /* 0x000fe80000100800 */
[----:B------:R-:W4:Y:S01]  /*54d20*/  LDL.LU.64 R124, [R1+0x2f8] ;  /* 0x0002f800017c7983 */ /* 0x000f220000300a00 */
[----:B-1----:R-:W-:-:S03]  /*54d30*/  MOV R0, R131 ;  /* 0x0000008300007202 */ /* 0x002fc60000000f00 */
[----:B------:R-:W4:Y:S04]  /*54d40*/  LDL.LU.64 R126, [R1+0x2f0] ;  /* 0x0002f000017e7983 */ /* 0x000f280000300a00 */
[----:B------:R1:W-:Y:S04]  /*54d50*/  STL [R1+0x2b2c], R0 ;  /* 0x002b2c0001007387 */ /* 0x0003e80000100800 */
[----:B------:R-:W-:Y:S01]  /*54d60*/  STL [R1+0x2b30], R132 ;  /* 0x002b308401007387 */ /* 0x000fe20000100800 */
[----:B-1----:R-:W-:-:S03]  /*54d70*/  IMAD.MOV.U32 R0, RZ, RZ, R133 ;  /* 0x000000ffff007224 */ /* 0x002fc600078e0085 */
[----:B------:R-:W-:Y:S04]  /*54d80*/  STL [R1+0x2b28], R134 ;  /* 0x002b288601007387 */ /* 0x000fe80000100800 */
[----:B------:R1:W-:Y:S04]  /*54d90*/  STL [R1+0x2b24], R0 ;  /* 0x002b240001007387 */ /* 0x0003e80000100800 */
[----:B------:R-:W4:Y:S01]  /*54da0*/  LDL.LU.64 R128, [R1+0x268] ;  /* 0x0002680001807983 */ /* 0x000f220000300a00 */
[----:B-1----:R-:W-:-:S03]  /*54db0*/  IMAD.MOV.U32 R0, RZ, RZ, R135 ;  /* 0x000000ffff007224 */ /* 0x002fc600078e0087 */
[----:B------:R-:W-:Y:S04]  /*54dc0*/  STL [R1+0x2b20], R146 ;  /* 0x002b209201007387 */ /* 0x000fe80000100800 */
[----:B------:R2:W-:Y:S04]  /*54dd0*/  STL [R1+0x2b1c], R0 ;  /* 0x002b1c0001007387 */ /* 0x0005e80000100800 */
[----:B------:R-:W-:Y:S04]  /*54de0*/  STL [R1+0x2b14], R147 ;  /* 0x002b149301007387 */ /* 0x000fe80000100800 */
[----:B------:R-:W4:Y:S04]  /*54df0*/  LDL.LU.64 R130, [R1+0x260] ;  /* 0x0002600001827983 */ /* 0x000f280000300a00 */
[----:B------:R-:W-:Y:S04]  /*54e00*/  STL [R1+0x2b18], R144 ;  /* 0x002b189001007387 */ /* 0x000fe80000100800 */
[----:B------:R-:W-:Y:S04]  /*54e10*/  STL [R1+0x2b0c], R145 ;  /* 0x002b0c9101007387 */ /* 0x000fe80000100800 */
[----:B------:R-:W4:Y:S04]  /*54e20*/  LDL.LU.64 R132, [R1+0xf8] ;  /* 0x0000f80001847983 */ /* 0x000f280000300a00 */
[----:B------:R-:W-:Y:S04]  /*54e30*/  STL [R1+0x2b10], R74 ;  /* 0x002b104a01007387 */ /* 0x000fe80000100800 */
[----:B------:R-:W-:Y:S04]  /*54e40*/  STL [R1+0x2b04], R75 ;  /* 0x002b044b01007387 */ /* 0x000fe80000100800 */
[----:B------:R-:W4:Y:S04]  /*54e50*/  LDL.LU.64 R134, [R1+0xf0] ;  /* 0x0000f00001867983 */ /* 0x000f280000300a00 */
[----:B------:R-:W-:Y:S04]  /*54e60*/  STL [R1+0x2b08], R72 ;  /* 0x002b084801007387 */ /* 0x000fe80000100800 */
[----:B------:R-:W-:Y:S04]  /*54e70*/  STL [R1+0x2afc], R73 ;  /* 0x002afc4901007387 */ /* 0x000fe80000100800 */
[----:B------:R-:W-:Y:S04]  /*54e80*/  STL [R1+0x2b00], R34 ;  /* 0x002b002201007387 */ /* 0x000fe80000100800 */
[----:B------:R-:W-:Y:S04]  /*54e90*/  STL [R1+0x2af4], R35 ;  /* 0x002af42301007387 */ /* 0x000fe80000100800 */
[----:B------:R-:W-:Y:S04]  /*54ea0*/  STL [R1+0x2af8], R32 ;  /* 0x002af82001007387 */ /* 0x000fe80000100800 */
[----:B------:R-:W-:Y:S01]  /*54eb0*/  STL [R1+0x2acc], R33 ;  /* 0x002acc2101007387 */ /* 0x000fe20000100800 */
[----:B--2---:R-:W-:-:S03]  /*54ec0*/  MOV R0, R117 ;  /* 0x0000007500007202 */ /* 0x004fc60000000f00 */
[----:B------:R-:W-:Y:S04]  /*54ed0*/  STL [R1+0x2ad4], R116 ;  /* 0x002ad47401007387 */ /* 0x000fe80000100800 */
[----:B---3--:R-:W-:Y:S04]  /*54ee0*/  STL [R1+0x2adc], R118 ;  /* 0x002adc7601007387 */ /* 0x008fe80000100800 */
[----:B------:R1:W-:Y:S02]  /*54ef0*/  STL [R1+0x2ad0], R0 ;  /* 0x002ad00001007387 */ /* 0x0003e40000100800 */
[----:B-1----:R-:W-:-:S02]  /*54f00*/  IMAD.MOV.U32 R0, RZ, RZ, R119 ;  /* 0x000000ffff007224 */ /* 0x002fc400078e0077 */
[----:B----4-:R-:W-:Y:S04]  /*54f10*/  STL [R1+0x2ae4], R120 ;  /* 0x002ae47801007387 */ /* 0x010fe80000100800 */
        /* <DEDUP_REMOVED lines=10> */
[----:B------:R-:W2:Y:S04]  /*54fc0*/  LDL.LU.64 R116, [R1+0x18f8] ;  /* 0x0018f80001747983 */ /* 0x000ea80000300a00 */
[----:B------:R-:W3:Y:S01]  /*54fd0*/  LDL.LU.64 R120, [R1+0x1908] ;  /* 0x0019080001787983 */ /* 0x000ee20000300a00 */
        /* <DEDUP_REMOVED lines=10> */
[----:B------:R-:W-:Y:S04]  /*55080*/  STL [R1+0x2ab0], R132 ;  /* 0x002ab08401007387 */ /* 0x000fe80000100800 */
[----:B------:R1:W-:Y:S04]  /*55090*/  STL [R1+0x2aac], R0 ;  /* 0x002aac0001007387 */ /* 0x0003e80000100800 */
[----:B------:R-:W4:Y:S01]  /*550a0*/  LDL.LU.64 R128, [R1+0x2e0] ;  /* 0x0002e00001807983 */ /* 0x000f220000300a00 */
[----:B-1----:R-:W-:-:S05]  /*550b0*/  IMAD.MOV.U32 R0, RZ, RZ, R133 ;  /* 0x000000ffff007224 */ /* 0x002fca00078e0085 */
[----:B------:R1:W-:Y:S04]  /*550c0*/  STL [R1+0x2aa4], R0 ;  /* 0x002aa40001007387 */ /* 0x0003e80000100800 */
[----:B------:R1:W-:Y:S02]  /*550d0*/  STL [R1+0x2aa8], R134 ;  /* 0x002aa88601007387 */ /* 0x0003e40000100800 */
[----:B-1----:R-:W-:Y:S02]  /*550e0*/  MOV R0, R135 ;  /* 0x0000008700007202 */ /* 0x002fe40000000f00 */
[----:B------:R-:W-:Y:S04]  /*550f0*/  STL [R1+0x2aa0], R142 ;  /* 0x002aa08e01007387 */ /* 0x000fe80000100800 */
[----:B------:R2:W-:Y:S04]  /*55100*/  STL [R1+0x2a9c], R0 ;  /* 0x002a9c0001007387 */ /* 0x0005e80000100800 */
        /* <DEDUP_REMOVED lines=17> */
[----:B---3--:R-:W-:Y:S04]  /*55220*/  STL [R1+0x2a5c], R120 ;  /* 0x002a5c7801007387 */ /* 0x008fe80000100800 */
[----:B------:R1:W-:Y:S02]  /*55230*/  STL [R1+0x2a50], R0 ;  /* 0x002a500001007387 */ /* 0x0003e40000100800 */
[----:B-1----:R-:W-:-:S02]  /*55240*/  IMAD.MOV.U32 R0, RZ, RZ, R121 ;  /* 0x000000ffff007224 */ /* 0x002fc400078e0079 */
[----:B----4-:R-:W-:Y:S04]  /*55250*/  STL [R1+0x2a64], R122 ;  /* 0x002a647a01007387 */ /* 0x010fe80000100800 */
        /* <DEDUP_REMOVED lines=11> */
[----:B------:R4:W-:Y:S04]  /*55310*/  STL [R1+0x2a48], R128 ;  /* 0x002a488001007387 */ /* 0x0009e80000100800 */
[----:B------:R-:W3:Y:S01]  /*55320*/  LDL.LU.64 R124, [R1+0x15b0] ;  /* 0x0015b000017c7983 */ /* 0x000ee20000300a00 */
[----:B-1----:R-:W-:-:S03]  /*55330*/  MOV R0, R129 ;  /* 0x0000008100007202 */ /* 0x002fc60000000f00 */
[----:B------:R-:W3:Y:S04]  /*55340*/  LDL.LU.64 R126, [R1+0x15c0] ;  /* 0x0015c000017e7983 */ /* 0x000ee80000300a00 */
[----:B------:R1:W-:Y:S04]  /*55350*/  STL [R1+0x2a3c], R0 ;  /* 0x002a3c0001007387 */ /* 0x0003e80000100800 */
[----:B------:R-:W-:Y:S04]  /*55360*/  STL [R1+0x2a40], R118 ;  /* 0x002a407601007387 */ /* 0x000fe80000100800 */
[----:B----4-:R-:W4:Y:S01]  /*55370*/  LDL.LU.64 R128, [R1+0x450] ;  /* 0x0004500001807983 */ /* 0x010f220000300a00 */
[----:B-1----:R-:W-:-:S03]  /*55380*/  IMAD.MOV.U32 R0, RZ, RZ, R119 ;  /* 0x000000ffff007224 */ /* 0x002fc600078e0077 */
[----:B------:R-:W-:Y:S04]  /*55390*/  STL [R1+0x2a38], R130 ;  /* 0x002a388201007387 */ /* 0x000fe80000100800 */
[----:B------:R1:W-:Y:S02]  /*553a0*/  STL [R1+0x2a34], R0 ;  /* 0x002a340001007387 */ /* 0x0003e40000100800 */
[----:B-1----:R-:W-:Y:S02]  /*553b0*/  IMAD.MOV.U32 R0, RZ, RZ, R131 ;  /* 0x000000ffff007224 */ /* 0x002fe400078e0083 */
[----:B------:R-:W4:Y:S04]  /*553c0*/  LDL.LU.64 R130, [R1+0x458] ;  /* 0x0004580001827983 */ /* 0x000f280000300a00 */
[----:B------:R1:W-:Y:S04]  /*553d0*/  STL [R1+0x2a2c], R0 ;  /* 0x002a2c0001007387 */ /* 0x0003e80000100800 */
[----:B------:R1:W-:Y:S02]  /*553e0*/  STL [R1+0x2a30], R132 ;  /* 0x002a308401007387 */ /* 0x0003e40000100800 */
[----:B-1----:R-:W-:-:S02]  /*553f0*/  MOV R0, R133 ;  /* 0x0000008500007202 */ /* 0x002fc40000000f00 */
[----:B------:R-:W-:Y:S04]  /*55400*/  STL [R1+0x2a28], R134 ;  /* 0x002a288601007387 */ /* 0x000fe80000100800 */
[----:B------:R1:W-:Y:S04]  /*55410*/  STL [R1+0x2a24], R0 ;  /* 0x002a240001007387 */ /* 0x0003e80000100800 */
[----:B------:R-:W4:Y:S01]  /*55420*/  LDL.LU.64 R132, [R1+0x178] ;  /* 0x0001780001847983 */ /* 0x000f220000300a00 */
[----:B-1----:R-:W-:-:S03]  /*55430*/  IMAD.MOV.U32 R0, RZ, RZ, R135 ;  /* 0x000000ffff007224 */ /* 0x002fc600078e0087 */
[----:B------:R-:W-:Y:S04]  /*55440*/  STL [R1+0x2a20], R110 ;  /* 0x002a206e01007387 */ /* 0x000fe80000100800 */
[----:B------:R2:W-:Y:S04]  /*55450*/  STL [R1+0x2a1c], R0 ;  /* 0x002a1c0001007387 */ /* 0x0005e80000100800 */
[----:B------:R-:W4:Y:S04]  /*55460*/  LDL.LU.64 R134, [R1+0x170] ;  /* 0x0001700001867983 */ /* 0x000f280000300a00 */
[----:B------:R-:W-:Y:S04]  /*55470*/  STL [R1+0x2a14], R111 ;  /* 0x002a146f01007387 */ /* 0x000fe80000100800 */
        /* <DEDUP_REMOVED lines=14> */
[----:B-1----:R-:W-:-:S02]  /*55560*/  MOV R0, R123 ;  /* 0x0000007b00007202 */ /* 0x002fc40000000f00 */
[----:B------:R-:W-:Y:S04]  /*55570*/  STL [R1+0x29d4], R124 ;  /* 0x0029d47c01007387 */ /* 0x000fe80000100800 */
[----:B------:R1:W-:Y:S04]  /*55580*/  STL [R1+0x29c8], R0 ;  /* 0x0029c80001007387 */ /* 0x0003e80000100800 */
[----:B------:R-:W-:Y:S01]  /*55590*/  STL [R1+0x29dc], R126 ;  /* 0x0029dc7e01007387 */ /* 0x000fe20000100800 */
[----:B-1----:R-:W-:-:S05]  /*555a0*/  IMAD.MOV.U32 R0, RZ, RZ, R125 ;  /* 0x000000ffff007224 */ /* 0x002fca00078e007d */
[----:B------:R1:W-:Y:S04]  /*555b0*/  STL [R1+0x29d0], R0 ;  /* 0x0029d00001007387 */ /* 0x0003e80000100800 */
[----:B----4-:R-:W-:Y:S01]  /*555c0*/  STL [R1+0x29e4], R128 ;  /* 0x0029e48001007387 */ /* 0x010fe20000100800 */
[----:B-1----:R-:W-:-:S05]  /*555d0*/  IMAD.MOV.U32 R0, RZ, RZ, R127 ;  /* 0x000000ffff007224 */ /* 0x002fca00078e007f */
[----:B------:R1:W-:Y:S04]  /*555e0*/  STL [R1+0x29d8], R0 ;  /* 0x0029d80001007387 */ /* 0x0003e80000100800 */
[----:B------:R-:W2:Y:S04]  /*555f0*/  LDL.LU.64 R120, [R1+0x1c28] ;  /* 0x001c280001787983 */ /* 0x000ea80000300a00 */
[----:B------:R-:W3:Y:S01]  /*55600*/  LDL.LU.64 R122, [R1+0x1c38] ;  /* 0x001c3800017a7983 */ /* 0x000ee20000300a00 */
[----:B-1----:R-:W-:-:S05]  /*55610*/  MOV R0, R129 ;  /* 0x0000008100007202 */ /* 0x002fca0000000f00 */
        /* <DEDUP_REMOVED lines=12> */
[----:B-1----:R-:W-:-:S05]  /*556e0*/  MOV R0, R135 ;  /* 0x0000008700007202 */ /* 0x002fca0000000f00 */
[----:B------:R2:W-:Y:S04]  /*556f0*/  STL [R1+0x29ac], R0 ;  /* 0x0029ac0001007387 */ /* 0x0005e80000100800 */
[----:B------:R-:W-:Y:S04]  /*55700*/  STL [R1+0x29b0], R238 ;  /* 0x0029b0ee01007387 */ /* 0x000fe80000100800 */
        /* <DEDUP_REMOVED lines=118> */
[----:B----4-:R-:W-:Y:S04]  /*55e70*/  STL [R1+0x2854], R124 ;  /* 0x0028547c01007387 */ /* 0x010fe80000100800 */
[----:B------:R1:W-:Y:S04]  /*55e80*/  STL [R1+0x2848], R0 ;  /* 0x0028480001007387 */ /* 0x0003e80000100800 */
[----:B------:R-:W-:Y:S01]  /*55e90*/  STL [R1+0x285c], R126 ;  /* 0x00285c7e01007387 */ /* 0x000fe20000100800 */
[----:B-1----:R-:W-:-:S05]  /*55ea0*/  IMAD.MOV.U32 R0, RZ, RZ, R125 ;  /* 0x000000ffff007224 */ /* 0x002fca00078e007d */
[----:B------:R1:W-:Y:S04]  /*55eb0*/  STL [R1+0x2850], R0 ;  /* 0x0028500001007387 */ /* 0x0003e80000100800 */
[----:B------:R-:W-:Y:S01]  /*55ec0*/  STL [R1+0x2864], R128 ;  /* 0x0028648001007387 */ /* 0x000fe20000100800 */
        /* <DEDUP_REMOVED lines=56> */
[----:B-1----:R-:W-:-:S05]  /*56250*/  MOV R0, R131 ;  /* 0x0000008300007202 */ /* 0x002fca0000000f00 */
[----:B------:R1:W-:Y:S04]  /*56260*/  STL [R1+0x27d8], R0 ;  /* 0x0027d80001007387 */ /* 0x0003e80000100800 */
[----:B------:R-:W-:Y:S04]  /*56270*/  STL [R1+0x27e4], R132 ;  /* 0x0027e48401007387 */ /* 0x000fe80000100800 */
[----:B------:R-:W4:Y:S01]  /*56280*/  LDL.LU.64 R126, [R1+0x1c10] ;  /* 0x001c1000017e7983 */ /* 0x000f220000300a00 */
[----:B-1----:R-:W-:-:S05]  /*56290*/  IMAD.MOV.U32 R0, RZ, RZ, R133 ;  /* 0x000000ffff007224 */ /* 0x002fca00078e0085 */
[----:B------:R1:W-:Y:S04]  /*562a0*/  STL [R1+0x27e0], R0 ;  /* 0x0027e00001007387 */ /* 0x0003e80000100800 */
[----:B------:R1:W-:Y:S04]  /*562b0*/  STL [R1+0x27ec], R134 ;  /* 0x0027ec8601007387 */ /* 0x0003e80000100800 */
[----:B------:R-:W4:Y:S01]  /*562c0*/  LDL.LU.64 R128, [R1+0xb78] ;  /* 0x000b780001807983 */ /* 0x000f220000300a00 */
[----:B-1----:R-:W-:-:S05]  /*562d0*/  IMAD.MOV.U32 R0, RZ, RZ, R135 ;  /* 0x000000ffff007224 */ /* 0x002fca00078e0087 */
        /* <DEDUP_REMOVED lines=23> */
[----:B------:R1:W-:Y:S04]  /*56450*/  STL [R1+0x2730], R0 ;  /* 0x0027300001007387 */ /* 0x0003e80000100800 */
[----:B------:R-:W2:Y:S01]  /*56460*/  LDL.LU.64 R118, [R1+0x370] ;  /* 0x0003700001767983 */ /* 0x000ea20000300a00 */
[----:B-1----:R-:W-:-:S05]  /*56470*/  IMAD.MOV.U32 R0, RZ, RZ, R123 ;  /* 0x000000ffff007224 */ /* 0x002fca00078e007b */
[----:B------:R1:W-:Y:S04]  /*56480*/  STL [R1+0x2738], R0 ;  /* 0x0027380001007387 */ /* 0x0003e80000100800 */
[----:B----4-:R-:W-:Y:S04]  /*56490*/  STL [R1+0x2744], R124 ;  /* 0x0027447c01007387 */ /* 0x010fe80000100800 */
        /* <DEDUP_REMOVED lines=11> */
[----:B------:R-:W-:Y:S04]  /*56550*/  STL [R1+0x275c], R130 ;  /* 0x00275c8201007387 */ /* 0x000fe80000100800 */
[----:B------:R-:W4:Y:S01]  /*56560*/  LDL.LU.64 R126, [R1+0x1f90] ;  /* 0x001f9000017e7983 */ /* 0x000f220000300a00 */
[----:B-1----:R-:W-:-:S05]  /*56570*/  IMAD.MOV.U32 R0, RZ, RZ, R131 ;  /* 0x000000ffff007224 */ /* 0x002fca00078e0083 */
[----:B------:R1:W-:Y:S04]  /*56580*/  STL [R1+0x2758], R0 ;  /* 0x0027580001007387 */ /* 0x0003e80000100800 */
[----:B------:R-:W-:Y:S04]  /*56590*/  STL [R1+0x2764], R132 ;  /* 0x0027648401007387 */ /* 0x000fe80000100800 */
[----:B------:R-:W4:Y:S01]  /*565a0*/  LDL.LU.64 R114, [R1+0x1f98] ;  /* 0x001f980001727983 */ /* 0x000f220000300a00 */
[----:B-1----:R-:W-:-:S05]  /*565b0*/  MOV R0, R133 ;  /* 0x0000008500007202 */ /* 0x002fca0000000f00 */
        /* <DEDUP_REMOVED lines=1213> */
[----:B----4-:R-:W-:Y:S04]  /*5b190*/  STL [R1+0x25b8], R122 ;  /* 0x0025b87a01007387 */ /* 0x010fe80000100800 */
[----:B------:R-:W4:Y:S01]  /*5b1a0*/  LDL.LU.64 R112, [R1+0xfd0] ;  /* 0x000fd00001707983 */ /* 0x000f220000300a00 */
[----:B-1----:R-:W-:-:S05]  /*5b1b0*/  IMAD.MOV.U32 R0, RZ, RZ, R123 ;  /* 0x000000ffff007224 */ /* 0x002fca00078e007b */
[----:B------:R1:W-:Y:S04]  /*5b1c0*/  STL [R1+0x25b4], R0 ;  /* 0x0025b40001007387 */ /* 0x0003e80000100800 */
[----:B------:R-:W-:Y:S01]  /*5b1d0*/  STL [R1+0x25c0], R124 ;  /* 0x0025c07c01007387 */ /* 0x000fe20000100800 */
[----:B-1----:R-:W-:-:S03]  /*5b1e0*/  IMAD.MOV.U32 R0, RZ, RZ, R125 ;  /* 0x000000ffff007224 */ /* 0x002fc600078e007d */
[----:B------:R-:W4:Y:S04]  /*5b1f0*/  LDL.LU.64 R122, [R1+0xe50] ;  /* 0x000e5000017a7983 */ /* 0x000f280000300a00 */
[----:B------:R1:W-:Y:S02]  /*5b200*/  STL [R1+0x25bc], R0 ;  /* 0x0025bc0001007387 */ /* 0x0003e40000100800 */
[----:B-1----:R-:W-:Y:S02]  /*5b210*/  MOV R0, R127 ;  /* 0x0000007f00007202 */ /* 0x002fe40000000f00 */
[----:B------:R-:W-:Y:S04]  /*5b220*/  STL [R1+0x25c8], R126 ;  /* 0x0025c87e01007387 */ /* 0x000fe80000100800 */
[----:B------:R-:W4:Y:S04]  /*5b230*/  LDL.LU.64 R124, [R1+0xe58] ;  /* 0x000e5800017c7983 */ /* 0x000f280000300a00 */
[----:B------:R1:W-:Y:S04]  /*5b240*/  STL [R1+0x25c4], R0 ;  /* 0x0025c40001007387 */ /* 0x0003e80000100800 */
[----:B------:R1:W-:Y:S02]  /*5b250*/  STL [R1+0x25d0], R114 ;  /* 0x0025d07201007387 */ /* 0x0003e40000100800 */
[----:B-1----:R-:W-:-:S02]  /*5b260*/  IMAD.MOV.U32 R0, RZ, RZ, R115 ;  /* 0x000000ffff007224 */ /* 0x002fc400078e0073 */
[----:B------:R-:W4:Y:S04]  /*5b270*/  LDL.LU.64 R126, [R1+0xd80] ;  /* 0x000d8000017e7983 */ /* 0x000f280000300a00 */
[----:B------:R-:W-:Y:S04]  /*5b280*/  STL [R1+0x25d8], R128 ;  /* 0x0025d88001007387 */ /* 0x000fe80000100800 */
[----:B------:R1:W-:Y:S04]  /*5b290*/  STL [R1+0x25cc], R0 ;  /* 0x0025cc0001007387 */ /* 0x0003e80000100800 */
[----:B------:R-:W4:Y:S01]  /*5b2a0*/  LDL.LU.64 R114, [R1+0xd88] ;  /* 0x000d880001727983 */ /* 0x000f220000300a00 */
[----:B-1----:R-:W-:-:S03]  /*5b2b0*/  IMAD.MOV.U32 R0, RZ, RZ, R129 ;  /* 0x000000ffff007224 */ /* 0x002fc600078e0081 */
[----:B------:R-:W-:Y:S04]  /*5b2c0*/  STL [R1+0x25e0], R130 ;  /* 0x0025e08201007387 */ /* 0x000fe80000100800 */
[----:B------:R1:W-:Y:S04]  /*5b2d0*/  STL [R1+0x25d4], R0 ;  /* 0x0025d40001007387 */ /* 0x0003e80000100800 */
[----:B------:R-:W4:Y:S01]  /*5b2e0*/  LDL.LU.64 R128, [R1+0xce8] ;  /* 0x000ce80001807983 */ /* 0x000f220000300a00 */
[----:B-1----:R-:W-:-:S03]  /*5b2f0*/  MOV R0, R131 ;  /* 0x0000008300007202 */ /* 0x002fc60000000f00 */
[----:B------:R-:W-:Y:S04]  /*5b300*/  STL [R1+0x25e8], R132 ;  /* 0x0025e88401007387 */ /* 0x000fe80000100800 */
[----:B------:R1:W-:Y:S04]  /*5b310*/  STL [R1+0x25dc], R0 ;  /* 0x0025dc0001007387 */ /* 0x0003e80000100800 */
[----:B------:R-:W4:Y:S01]  /*5b320*/  LDL.LU.64 R130, [R1+0xcf8] ;  /* 0x000cf80001827983 */ /* 0x000f220000300a00 */
[----:B-1----:R-:W-:-:S03]  /*5b330*/  IMAD.MOV.U32 R0, RZ, RZ, R133 ;  /* 0x000000ffff007224 */ /* 0x002fc600078e0085 */
        /* <DEDUP_REMOVED lines=12> */
[----:B---3--:R-:W-:Y:S04]  /*5b400*/  STL [R1+0x2608], R120 ;  /* 0x0026087801007387 */ /* 0x008fe80000100800 */
[----:B------:R1:W-:Y:S04]  /*5b410*/  STL [R1+0x25fc], R0 ;  /* 0x0025fc0001007387 */ /* 0x0003e80000100800 */
[----:B------:R-:W3:Y:S01]  /*5b420*/  LDL.LU.64 R118, [R1+0x30a0] ;  /* 0x0030a00001767983 */ /* 0x000ee20000300a00 */
[----:B-1----:R-:W-:-:S03]  /*5b430*/  IMAD.MOV.U32 R0, RZ, RZ, R121 ;  /* 0x000000ffff007224 */ /* 0x002fc600078e0079 */
[----:B----4-:R-:W-:Y:S04]  /*5b440*/  STL [R1+0x2610], R112 ;  /* 0x0026107001007387 */ /* 0x010fe80000100800 */
[----:B------:R1:W-:Y:S04]  /*5b450*/  STL [R1+0x2604], R0 ;  /* 0x0026040001007387 */ /* 0x0003e80000100800 */
[----:B------:R-:W4:Y:S01]  /*5b460*/  LDL.LU.64 R120, [R1+0xf78] ;  /* 0x000f780001787983 */ /* 0x000f220000300a00 */
[----:B-1----:R-:W-:-:S03]  /*5b470*/  MOV R0, R113 ;  /* 0x0000007100007202 */ /* 0x002fc60000000f00 */
[----:B------:R-:W-:Y:S04]  /*5b480*/  STL [R1+0x2618], R122 ;  /* 0x0026187a01007387 */ /* 0x000fe80000100800 */
[----:B------:R1:W-:Y:S02]  /*5b490*/  STL [R1+0x260c], R0 ;  /* 0x00260c0001007387 */ /* 0x0003e40000100800 */
[----:B-1----:R-:W-:Y:S02]  /*5b4a0*/  IMAD.MOV.U32 R0, RZ, RZ, R123 ;  /* 0x000000ffff007224 */ /* 0x002fe400078e007b */
[----:B------:R-:W4:Y:S04]  /*5b4b0*/  LDL.LU.64 R122, [R1+0xfd8] ;  /* 0x000fd800017a7983 */ /* 0x000f280000300a00 */
[----:B------:R1:W-:Y:S04]  /*5b4c0*/  STL [R1+0x2614], R0 ;  /* 0x0026140001007387 */ /* 0x0003e80000100800 */
[----:B------:R1:W-:Y:S02]  /*5b4d0*/  STL [R1+0x2620], R124 ;  /* 0x0026207c01007387 */ /* 0x0003e40000100800 */
[----:B-1----:R-:W-:-:S02]  /*5b4e0*/  IMAD.MOV.U32 R0, RZ, RZ, R125 ;  /* 0x000000ffff007224 */ /* 0x002fc400078e007d */
        /* <DEDUP_REMOVED lines=25> */
[----:B--2---:R-:W-:Y:S04]  /*5b680*/  STL [R1+0x2658], R116 ;  /* 0x0026587401007387 */ /* 0x004fe80000100800 */
[----:B------:R-:W2:Y:S01]  /*5b690*/  LDL.LU.64 R244, [R1+0xd30] ;  /* 0x000d300001f47983 */ /* 0x000ea20000300a00 */
[----:B-1----:R-:W-:-:S05]  /*5b6a0*/  MOV R0, R117 ;  /* 0x0000007500007202 */ /* 0x002fca0000000f00 */
[----:B------:R1:W-:Y:S04]  /*5b6b0*/  STL [R1+0x2654], R0 ;  /* 0x0026540001007387 */ /* 0x0003e80000100800 */
[----:B---3--:R-:W-:Y:S01]  /*5b6c0*/  STL [R1+0x2660], R118 ;  /* 0x0026607601007387 */ /* 0x008fe20000100800 */
[----:B-1----:R-:W-:-:S03]  /*5b6d0*/  IMAD.MOV.U32 R0, RZ, RZ, R119 ;  /* 0x000000ffff007224 */ /* 0x002fc600078e0077 */
[----:B------:R-:W3:Y:S04]  /*5b6e0*/  LDL.LU.64 R246, [R1+0xd38] ;  /* 0x000d380001f67983 */ /* 0x000ee80000300a00 */
[----:B------:R1:W-:Y:S04]  /*5b6f0*/  STL [R1+0x265c], R0 ;  /* 0x00265c0001007387 */ /* 0x0003e80000100800 */
[----:B----4-:R-:W-:Y:S04]  /*5b700*/  STL [R1+0x2668], R120 ;  /* 0x0026687801007387 */ /* 0x010fe80000100800 */
        /* <DEDUP_REMOVED lines=9> */
[----:B------:R1:W-:Y:S02]  /*5b7a0*/  STL [R1+0x2678], R124 ;  /* 0x0026787c01007387 */ /* 0x0003e40000100800 */
[----:B-1----:R-:W-:-:S02]  /*5b7b0*/  IMAD.MOV.U32 R0, RZ, RZ, R125 ;  /* 0x000000ffff007224 */ /* 0x002fc400078e007d */
[----:B------:R-:W4:Y:S04]  /*5b7c0*/  LDL.LU.64 R120, [R1+0xe70] ;  /* 0x000e700001787983 */ /* 0x000f280000300a00 */
[----:B------:R-:W-:Y:S04]  /*5b7d0*/  STL [R1+0x2680], R126 ;  /* 0x0026807e01007387 */ /* 0x000fe80000100800 */
[----:B------:R1:W-:Y:S04]  /*5b7e0*/  STL [R1+0x2674], R0 ;  /* 0x0026740001007387 */ /* 0x0003e80000100800 */
[----:B------:R-:W4:Y:S04]  /*5b7f0*/  LDL.LU.64 R122, [R1+0xe78] ;  /* 0x000e7800017a7983 */ /* 0x000f280000300a00 */
[----:B------:R-:W4:Y:S01]  /*5b800*/  LDL.LU.64 R124, [R1+0xdc0] ;  /* 0x000dc000017c7983 */ /* 0x000f220000300a00 */
[----:B-1----:R-:W-:-:S05]  /*5b810*/  IMAD.MOV.U32 R0, RZ, RZ, R127 ;  /* 0x000000ffff007224 */ /* 0x002fca00078e007f */
[----:B------:R1:W-:Y:S02]  /*5b820*/  STL [R1+0x267c], R0 ;  /* 0x00267c0001007387 */ /* 0x0003e40000100800 */
[----:B-1----:R-:W-:Y:S02]  /*5b830*/  MOV R0, R129 ;  /* 0x0000008100007202 */ /* 0x002fe40000000f00 */
[----:B------:R-:W-:Y:S04]  /*5b840*/  STL [R1+0x2688], R128 ;  /* 0x0026888001007387 */ /* 0x000fe80000100800 */
[----:B------:R-:W4:Y:S04]  /*5b850*/  LDL.LU.64 R126, [R1+0xdc8] ;  /* 0x000dc800017e7983 */ /* 0x000f280000300a00 */
[----:B------:R1:W-:Y:S02]  /*5b860*/  STL [R1+0x2684], R0 ;  /* 0x0026840001007387 */ /* 0x0003e40000100800 */
[----:B-1----:R-:W-:-:S02]  /*5b870*/  IMAD.MOV.U32 R0, RZ, RZ, R131 ;  /* 0x000000ffff007224 */ /* 0x002fc400078e0083 */
[----:B------:R1:W-:Y:S04]  /*5b880*/  STL [R1+0x2690], R130 ;  /* 0x0026908201007387 */ /* 0x0003e80000100800 */
[----:B------:R-:W4:Y:S04]  /*5b890*/  LDL.LU.64 R128, [R1+0xd50] ;  /* 0x000d500001807983 */ /* 0x000f280000300a00 */
[----:B------:R-:W-:Y:S04]  /*5b8a0*/  STL [R1+0x2698], R132 ;  /* 0x0026988401007387 */ /* 0x000fe80000100800 */
[----:B------:R1:W-:Y:S04]  /*5b8b0*/  STL [R1+0x268c], R0 ;  /* 0x00268c0001007387 */ /* 0x0003e80000100800 */
[----:B-1----:R-:W4:Y:S01]  /*5b8c0*/  LDL.LU.64 R130, [R1+0xd58] ;  /* 0x000d580001827983 */ /* 0x002f220000300a00 */
[----:B------:R-:W-:-:S05]  /*5b8d0*/  IMAD.MOV.U32 R0, RZ, RZ, R133 ;  /* 0x000000ffff007224 */ /* 0x000fca00078e0085 */
[----:B------:R1:W-:Y:S04]  /*5b8e0*/  STL [R1+0x2694], R0 ;  /* 0x0026940001007387 */ /* 0x0003e80000100800 */
        /* <DEDUP_REMOVED lines=8> */
[----:B------:R1:W-:Y:S02]  /*5b970*/  STL [R1+0x26a4], R0 ;  /* 0x0026a40001007387 */ /* 0x0003e40000100800 */
[----:B-1----:R-:W-:Y:S02]  /*5b980*/  IMAD.MOV.U32 R0, RZ, RZ, R247 ;  /* 0x000000ffff007224 */ /* 0x002fe400078e00f7 */
        /* <DEDUP_REMOVED lines=10> */
[----:B------:R1:W-:Y:S02]  /*5ba30*/  STL [R1+0x26c4], R0 ;  /* 0x0026c40001007387 */ /* 0x0003e40000100800 */
[----:B-1----:R-:W-:Y:S02]  /*5ba40*/  MOV R0, R119 ;  /* 0x0000007700007202 */ /* 0x002fe40000000f00 */
[----:B------:R-:W-:Y:S04]  /*5ba50*/  STL [R1+0x26d8], R120 ;  /* 0x0026d87801007387 */ /* 0x000fe80000100800 */
[----:B------:R1:W-:Y:S02]  /*5ba60*/  STL [R1+0x26cc], R0 ;  /* 0x0026cc0001007387 */ /* 0x0003e40000100800 */
[----:B-1----:R-:W-:-:S05]  /*5ba70*/  IMAD.MOV.U32 R0, RZ, RZ, R121 ;  /* 0x000000ffff007224 */ /* 0x002fca00078e0079 */
[----:B------:R1:W-:Y:S04]  /*5ba80*/  STL [R1+0x26d4], R0 ;  /* 0x0026d40001007387 */ /* 0x0003e80000100800 */
[----:B------:R-:W-:Y:S01]  /*5ba90*/  STL [R1+0x26e0], R122 ;  /* 0x0026e07a01007387 */ /* 0x000fe20000100800 */
[----:B-1----:R-:W-:-:S03]  /*5baa0*/  IMAD.MOV.U32 R0, RZ, RZ, R123 ;  /* 0x000000ffff007224 */ /* 0x002fc600078e007b */
[----:B------:R-:W-:Y:S04]  /*5bab0*/  STL [R1+0x26e8], R124 ;  /* 0x0026e87c01007387 */ /* 0x000fe80000100800 */
[----:B------:R1:W-:Y:S02]  /*5bac0*/  STL [R1+0x26dc], R0 ;  /* 0x0026dc0001007387 */ /* 0x0003e40000100800 */
[----:B-1----:R-:W-:Y:S02]  /*5bad0*/  MOV R0, R125 ;  /* 0x0000007d00007202 */ /* 0x002fe40000000f00 */
[----:B------:R-:W-:Y:S04]  /*5bae0*/  STL [R1+0x26f0], R126 ;  /* 0x0026f07e01007387 */ /* 0x000fe80000100800 */
[----:B------:R1:W-:Y:S02]  /*5baf0*/  STL [R1+0x26e4], R0 ;  /* 0x0026e40001007387 */ /* 0x0003e40000100800 */
[----:B-1----:R-:W-:Y:S01]  /*5bb00*/  IMAD.MOV.U32 R0, RZ, RZ, R127 ;  /* 0x000000ffff007224 */ /* 0x002fe200078e007f */
[----:B------:R-:W-:Y:S01]  /*5bb10*/  MOV R3, R129 ;  /* 0x0000008100037202 */ /* 0x000fe20000000f00 */
[----:B------:R-:W-:Y:S04]  /*5bb20*/  STL [R1+0x26f8], R128 ;  /* 0x0026f88001007387 */ /* 0x000fe80000100800 */
[----:B------:R-:W-:Y:S04]  /*5bb30*/  STL [R1+0x26ec], R0 ;  /* 0x0026ec0001007387 */ /* 0x000fe80000100800 */
[----:B------:R-:W-:Y:S04]  /*5bb40*/  STL [R1+0x2700], R130 ;  /* 0x0027008201007387 */ /* 0x000fe80000100800 */
[----:B------:R1:W-:Y:S02]  /*5bb50*/  STL [R1+0x26f4], R3 ;  /* 0x0026f40301007387 */ /* 0x0003e40000100800 */
[----:B-1----:R-:W-:-:S05]  /*5bb60*/  IMAD.MOV.U32 R3, RZ, RZ, R131 ;  /* 0x000000ffff037224 */ /* 0x002fca00078e0083 */
[----:B------:R1:W-:Y:S04]  /*5bb70*/  STL [R1+0x26fc], R3 ;  /* 0x0026fc0301007387 */ /* 0x0003e80000100800 */
[----:B------:R-:W-:Y:S01]  /*5bb80*/  STL [R1+0x2708], R132 ;  /* 0x0027088401007387 */ /* 0x000fe20000100800 */
[----:B-1----:R-:W-:-:S03]  /*5bb90*/  MOV R3, R133 ;  /* 0x0000008500037202 */ /* 0x002fc60000000f00 */
[----:B--2---:R-:W-:Y:S04]  /*5bba0*/  STL [R1+0x2710], R134 ;  /* 0x0027108601007387 */ /* 0x004fe80000100800 */
[----:B------:R1:W-:Y:S04]  /*5bbb0*/  STL [R1+0x2704], R3 ;  /* 0x0027040301007387 */ /* 0x0003e80000100800 */
[----:B------:R-:W2:Y:S01]  /*5bbc0*/  LDL.LU.64 R6, [R1+0x3f00] ;  /* 0x003f000001067983 */ /* 0x000ea20000300a00 */
[----:B-1----:R-:W-:-:S05]  /*5bbd0*/  IMAD.MOV.U32 R3, RZ, RZ, R135 ;  /* 0x000000ffff037224 */ /* 0x002fca00078e0087 */
[----:B------:R-:W-:Y:S04]  /*5bbe0*/  STL [R1+0x270c], R3 ;  /* 0x00270c0301007387 */ /* 0x000fe80000100800 */
[----:B------:R-:W3:Y:S04]  /*5bbf0*/  LDL.LU.64 R8, [R1+0x3ef8] ;  /* 0x003ef80001087983 */ /* 0x000ee80000300a00 */
[----:B--2---:R1:W-:Y:S04]  /*5bc00*/  STL.64 [R1+0x1c40], R6 ;  /* 0x001c400601007387 */ /* 0x0043e80000100a00 */
[----:B-1----:R-:W2:Y:S04]  /*5bc10*/  LDL.LU.64 R6, [R1+0x3ef0] ;  /* 0x003ef00001067983 */ /* 0x002ea80000300a00 */
[----:B---3--:R1:W-:Y:S04]  /*5bc20*/  STL.64 [R1+0x1c38], R8 ;  /* 0x001c380801007387 */ /* 0x0083e80000100a00 */
[----:B-1----:R-:W3:Y:S04]  /*5bc30*/  LDL.LU.64 R8, [R1+0x3ee8] ;  /* 0x003ee80001087983 */ /* 0x002ee80000300a00 */
        /* <DEDUP_REMOVED lines=1007> */
[----:B-1----:R-:W3:Y:S01]  /*5fb30*/  LDL.LU.64 R8, [R1+0x3290] ;  /* 0x0032900001087983 */ /* 0x002ee20000300a00 */
[----:B------:R-:W1:Y:S03]  /*5fb40*/  S2R R5, SR_TID.X ;  /* 0x0000000000057919 */ /* 0x000e660000002100 */
[----:B--2---:R2:W-:Y:S04]  /*5fb50*/  STL.64 [R1+0xc70], R6 ;  /* 0x000c700601007387 */ /* 0x0045e80000100a00 */
[----:B--2---:R-:W2:Y:S01]  /*5fb60*/  LDL.LU.64 R6, [R1+0x3288] ;  /* 0x0032880001067983 */ /* 0x004ea20000300a00 */
[C---:B-1----:R-:W-:Y:S01]  /*5fb70*/  LOP3.LUT R2, R5.reuse, 0x7, RZ, 0xc0, !PT ;  /* 0x0000000705027812 */ /* 0x042fe200078ec0ff */
[----:B------:R-:W-:-:S04]  /*5fb80*/  IMAD.SHL.U32 R0, R5, 0x2, RZ ;  /* 0x0000000205007824 */ /* 0x000fc800078e00ff */
[----:B------:R-:W-:-:S05]  /*5fb90*/  IMAD R2, R2, 0x210, RZ ;  /* 0x0000021002027824 */ /* 0x000fca00078e02ff */
[----:B------:R-:W-:Y:S01]  /*5fba0*/  LOP3.LUT R2, R2, 0x30, R0, 0x78, !PT ;  /* 0x0000003002027812 */ /* 0x000fe200078e7800 */
[----:B------:R-:W-:-:S05]  /*5fbb0*/  IMAD.SHL.U32 R0, R5, 0x80, RZ ;  /* 0x0000008005007824 */ /* 0x000fca00078e00ff */
[----:B------:R-:W-:Y:S02]  /*5fbc0*/  LOP3.LUT R2, R2, 0x1000, R0, 0xf8, !PT ;  /* 0x0000100002027812 */ /* 0x000fe400078ef800 */
[----:B------:R-:W-:-:S04]  /*5fbd0*/  SHF.R.S32.HI R0, RZ, 0x1f, R4 ;  /* 0x0000001fff007819 */ /* 0x000fc80000011404 */
[----:B------:R-:W-:Y:S01]  /*5fbe0*/  SHF.L.U64.HI R0, R4, 0x2, R0 ;  /* 0x0000000204007819 */ /* 0x000fe20000010200 */
[----:B------:R-:W-:Y:S01]  /*5fbf0*/  IMAD.MOV.U32 R4, RZ, RZ, 0x1 ;  /* 0x00000001ff047424 */ /* 0x000fe200078e00ff */
[----:B---3--:R1:W-:Y:S04]  /*5fc00*/  STL.64 [R1+0xc68], R8 ;  /* 0x000c680801007387 */ /* 0x0083e80000100a00 */
[----:B--2---:R1:W-:Y:S04]  /*5fc10*/  STL.64 [R1+0xc60], R6 ;  /* 0x000c600601007387 */ /* 0x0043e80000100a00 */
[----:B------:R1:W-:Y:S04]  /*5fc20*/  STL [R1+0x1c54], R4 ;  /* 0x001c540401007387 */ /* 0x0003e80000100800 */
        /* <DEDUP_REMOVED lines=411> */
[----:B------:R1:W-:Y:S01]  /*615e0*/  STL [R1+0x10c], RZ ;  /* 0x00010cff01007387 */ /* 0x0003e20000100800 */
[----:B------:R-:W-:Y:S01]  /*615f0*/  USHF.R.S32.HI UR10, URZ, 0x1f, UR4 ;  /* 0x0000001fff0a7899 */ /* 0x000fe20008011404 */
[----:B------:R-:W-:-:S02]  /*61600*/  SHF.R.S32.HI R3, RZ, 0x1f, R252 ;  /* 0x0000001fff037819 */ /* 0x000fc400000114fc */
[----:B------:R-:W-:Y:S02]  /*61610*/  CS2R R224, SRZ ;  /* 0x0000000000e07805 */ /* 0x000fe4000001ff00 */
[----:B------:R-:W-:Y:S01]  /*61620*/  CS2R R226, SRZ ;  /* 0x0000000000e27805 */ /* 0x000fe2000001ff00 */
[----:B------:R-:W-:Y:S01]  /*61630*/  ULEA.HI UR4, UR10, UR4, URZ, 0x7 ;  /* 0x000000040a047291 */ /* 0x000fe2000f8f38ff */
[----:B------:R-:W-:Y:S02]  /*61640*/  SHF.L.U64.HI R3, R252, 0x2, R3 ;  /* 0x00000002fc037819 */ /* 0x000fe40000010203 */
        /* <DEDUP_REMOVED lines=47> */
[----:B------:R-:W-:Y:S01]  /*61940*/  CS2R R134, SRZ ;  /* 0x0000000000867805 */ /* 0x000fe2000001ff00 */
[----:B------:R-:W-:Y:S01]  /*61950*/  UMOV UR8, URZ ;  /* 0x000000ff00087c82 */ /* 0x000fe20008000000 */
[----:B------:R-:W-:Y:S01]  /*61960*/  USHF.R.S32.HI UR4, URZ, 0x7, UR4 ;  /* 0x00000007ff047899 */ /* 0x000fe20008011404 */
[----:B-1----:R-:W-:-:S11]  /*61970*/  UMOV UR10, 0xffffffff ;  /* 0xffffffff000a7882 */ /* 0x002fd60000000000 */
.L_x_1:
[----:B-----5:R-:W-:Y:S01]  /*61980*/  STL.64 [R1+0x6c70], R122 ;  /* 0x006c707a01007387 */ /* 0x020fe20000100a00 */
[----:B------:R-:W-:-:S04]  /*61990*/  DEPBAR.LE SB0, 0x2 ;  /* 0x000080800000791a */ /* 0x000fc80000000000 */
[----:B------:R-:W-:Y:S01]  /*619a0*/  STL.64 [R1+0x6c68], R120 ;  /* 0x006c687801007387 */ /* 0x000fe20000100a00 */
[----:B------:R-:W-:-:S03]  /*619b0*/  UIADD3 UR10, UPT, UPT, UR10, 0x1, URZ ;  /* 0x000000010a0a7890 */ /* 0x000fc6000fffe0ff */
[----:B------:R-:W-:Y:S01]  /*619c0*/  STL.64 [R1+0x6c60], R126 ;  /* 0x006c607e01007387 */ /* 0x000fe20000100a00 */
[----:B------:R-:W-:-:S03]  /*619d0*/  UISETP.GT.AND UP0, UPT, UR10, 0x1, UPT ;  /* 0x000000010a00788c */ /* 0x000fc6000bf04270 */
[----:B------:R-:W-:Y:S01]  /*619e0*/  STL.64 [R1+0x6c58], R124 ;  /* 0x006c587c01007387 */ /* 0x000fe20000100a00 */
[----:B------:R-:W-:-:S03]  /*619f0*/  USEL UR10, UR10, URZ, !UP0 ;  /* 0x000000ff0a0a7287 */ /* 0x000fc6000c000000 */
[----:B------:R-:W-:Y:S01]  /*61a00*/  STL [R1+0x6c54], R129 ;  /* 0x006c548101007387 */ /* 0x000fe20000100800 */
[----:B------:R-:W-:Y:S02]  /*61a10*/  ULEA UR11, UR10, UR5, 0xf ;  /* 0x000000050a0b7291 */ /* 0x000fe4000f8e78ff */
[----:B------:R-:W-:Y:S01]  /*61a20*/  ULEA UR12, UR10, UR5, 0x12 ;  /* 0x000000050a0c7291 */ /* 0x000fe2000f8e90ff */
[----:B------:R-:W-:Y:S04]  /*61a30*/  STL [R1+0x6c50], R130 ;  /* 0x006c508201007387 */ /* 0x000fe80000100800 */
[----:B------:R-:W-:Y:S04]  /*61a40*/  STL [R1+0x6c4c], R131 ;  /* 0x006c4c8301007387 */ /* 0x000fe80000100800 */
[----:B------:R-:W-:Y:S04]  /*61a50*/  STL [R1+0x6c48], R132 ;  /* 0x006c488401007387 */ /* 0x000fe80000100800 */
[----:B------:R-:W-:Y:S04]  /*61a60*/  STL [R1+0x6c44], R133 ;  /* 0x006c448501007387 */ /* 0x000fe80000100800 */
[----:B------:R-:W-:Y:S04]  /*61a70*/  STL [R1+0x6c40], R134 ;  /* 0x006c408601007387 */ /* 0x000fe80000100800 */
[----:B------:R-:W-:Y:S04]  /*61a80*/  STL [R1+0x6c3c], R135 ;  /* 0x006c3c8701007387 */ /* 0x000fe80000100800 */
[----:B------:R-:W-:Y:S04]  /*61a90*/  STL [R1+0x4754], R3 ;  /* 0x0047540301007387 */ /* 0x000fe80000100800 */
[----:B------:R1:W-:Y:S04]  /*61aa0*/  STL [R1+0x4750], R0 ;  /* 0x0047500001007387 */ /* 0x0003e80000100800 */
[----:B------:R-:W2:Y:S04]  /*61ab0*/  LDL.LU.64 R44, [R1+0xd0] ;  /* 0x0000d000012c7983 */ /* 0x000ea80000300a00 */
[----:B------:R-:W2:Y:S04]  /*61ac0*/  LDL.LU.64 R46, [R1+0xd8] ;  /* 0x0000d800012e7983 */ /* 0x000ea80000300a00 */
[----:B------:R-:W3:Y:S04]  /*61ad0*/  LDL.LU.64 R40, [R1+0xc0] ;  /* 0x0000c00001287983 */ /* 0x000ee80000300a00 */
[----:B------:R-:W3:Y:S04]  /*61ae0*/  LDL.LU.64 R42, [R1+0xc8] ;  /* 0x0000c800012a7983 */ /* 0x000ee80000300a00 */
[----:B------:R-:W4:Y:S04]  /*61af0*/  LDL.LU.64 R36, [R1+0xb0] ;  /* 0x0000b00001247983 */ /* 0x000f280000300a00 */
[----:B------:R-:W4:Y:S01]  /*61b00*/  LDL.LU.64 R38, [R1+0xb8] ;  /* 0x0000b80001267983 */ /* 0x000f220000300a00 */
[----:B------:R-:W1:Y:S01]  /*61b10*/  S2R R5, SR_TID.X ;  /* 0x0000000000057919 */ /* 0x000e620000002100 */
[----:B------:R-:W-:Y:S06]  /*61b20*/  BAR.SYNC.DEFER_BLOCKING 0x0 ;  /* 0x0000000000007b1d */ /* 0x000fec0000010000 */
[----:B------:R-:W4:Y:S04]  /*61b30*/  LDL.LU.64 R32, [R1+0xa0] ;  /* 0x0000a00001207983 */ /* 0x000f280000300a00 */
[----:B------:R-:W4:Y:S04]  /*61b40*/  LDL.LU.64 R34, [R1+0xa8] ;  /* 0x0000a80001227983 */ /* 0x000f280000300a00 */
[----:B------:R-:W-:Y:S01]  /*61b50*/  LDSM.16.M88.4 R8, [R2+UR12] ;  /* 0x0000000c0208783b */ /* 0x000fe20008000200 */
[----:B-1----:R-:W-:-:S03]  /*61b60*/  LOP3.LUT R4, R5, 0x3, RZ, 0xc0, !PT ;  /* 0x0000000305047812 */ /* 0x002fc600078ec0ff */
[----:B------:R-:W-:Y:S01]  /*61b70*/  LDSM.16.M88.4 R12, [R2+UR12+0x2000] ;  /* 0x0020000c020c783b */ /* 0x000fe20008000200 */
[----:B------:R-:W-:-:S03]  /*61b80*/  LOP3.LUT R252, R5, 0x1c, RZ, 0xc0, !PT ;  /* 0x0000001c05fc7812 */ /* 0x000fc600078ec0ff */
[----:B------:R-:W-:Y:S02]  /*61b90*/  LDSM.16.M88.4 R16, [R2+UR12+0x4000] ;  /* 0x0040000c0210783b */ /* 0x000fe40008000200 */
[----:B------:R-:W-:Y:S02]  /*61ba0*/  IMAD R252, R4, 0x120, R252 ;  /* 0x0000012004fc7824 */ /* 0x000fe400078e02fc */
[----:B------:R-:W-:Y:S03]  /*61bb0*/  LDSM.16.M88.4 R20, [R2+UR12+0x6000] ;  /* 0x0060000c0214783b */ /* 0x000fe60008000200 */
[C---:B------:R-:W-:Y:S01]  /*61bc0*/  LOP3.LUT R0, R252.reuse, 0x20, RZ, 0x3c, !PT ;  /* 0x00000020fc007812 */ /* 0x040fe200078e3cff */
[----:B------:R-:W-:Y:S01]  /*61bd0*/  LDS R176, [R252+UR11+0x80000] ;  /* 0x0800000bfcb07984 */ /* 0x000fe20008000800 */
[C---:B------:R-:W-:Y:S02]  /*61be0*/  LOP3.LUT R5, R252.reuse, 0x40, RZ, 0x3c, !PT ;  /* 0x00000040fc057812 */ /* 0x040fe400078e3cff */
[----:B------:R-:W-:Y:S01]  /*61bf0*/  LOP3.LUT R3, R252, 0x60, RZ, 0x3c, !PT ;  /* 0x00000060fc037812 */ /* 0x000fe200078e3cff */
[----:B------:R-:W-:Y:S04]  /*61c00*/  LDS R178, [R252+UR11+0x80400] ;  /* 0x0804000bfcb27984 */ /* 0x000fe80008000800 */
[----:B------:R-:W-:Y:S04]  /*61c10*/  LDS R177, [R0+UR11+0x80000] ;  /* 0x0800000b00b17984 */ /* 0x000fe80008000800 */
[----:B------:R-:W1:Y:S04]  /*61c20*/  LDS R179, [R0+UR11+0x80400] ;  /* 0x0804000b00b37984 */ /* 0x000e680008000800 */
[----:B------:R-:W-:Y:S04]  /*61c30*/  LDS R180, [R5+UR11+0x80000] ;  /* 0x0800000b05b47984 */ /* 0x000fe80008000800 */
[----:B------:R-:W-:Y:S04]  /*61c40*/  LDS R182, [R5+UR11+0x80400] ;  /* 0x0804000b05b67984 */ /* 0x000fe80008000800 */
[----:B------:R-:W-:Y:S04]  /*61c50*/  LDS R181, [R3+UR11+0x80000] ;  /* 0x0800000b03b57984 */ /* 0x000fe80008000800 */
[----:B------:R-:W1:Y:S04]  /*61c60*/  LDS R183, [R3+UR11+0x80400] ;  /* 0x0804000b03b77984 */ /* 0x000e680008000800 */
[----:B------:R-:W-:Y:S04]  /*61c70*/  LDSM.16.M88.4 R24, [R2+UR12+0x8000] ;  /* 0x0080000c0218783b */ /* 0x000fe80008000200 */
[----:B------:R-:W-:Y:S04]  /*61c80*/  LDS R236, [R252+UR11+0x80080] ;  /* 0x0800800bfcec7984 */ /* 0x000fe80008000800 */
[----:B------:R-:W-:Y:S04]  /*61c90*/  LDS R238, [R252+UR11+0x80480] ;  /* 0x0804800bfcee7984 */ /* 0x000fe80008000800 */
[----:B------:R-:W-:Y:S04]  /*61ca0*/  LDS R237, [R0+UR11+0x80080] ;  /* 0x0800800b00ed7984 */ /* 0x000fe80008000800 */
[----:B------:R-:W1:Y:S04]  /*61cb0*/  LDS R239, [R0+UR11+0x80480] ;  /* 0x0804800b00ef7984 */ /* 0x000e680008000800 */
[----:B------:R-:W-:Y:S01]  /*61cc0*/  LDS R4, [R5+UR11+0x80080] ;  /* 0x0800800b05047984 */ /* 0x000fe20008000800 */
[-C--:B-1----:R-:W-:Y:S03]  /*61cd0*/  HMMA.1688.F32.TF32 R48, R176, R8.reuse, R224 ;  /* 0x00000008b030723c */ /* 0x082fe600000810e0 */
[----:B------:R-:W-:Y:S04]  /*61ce0*/  LDS R6, [R5+UR11+0x80480] ;  /* 0x0804800b05067984 */ /* 0x000fe80008000800 */
[----:B------:R-:W-:Y:S04]  /*61cf0*/  LDSM.16.M88.4 R28, [R2+UR12+0xa000] ;  /* 0x00a0000c021c783b */ /* 0x000fe80008000200 */
[----:B------:R-:W-:Y:S04]  /*61d00*/  LDS R5, [R3+UR11+0x80080] ;  /* 0x0800800b03057984 */ /* 0x000fe80008000800 */
[----:B------:R-:W1:Y:S04]  /*61d10*/  LDS R7, [R3+UR11+0x80480] ;  /* 0x0804800b03077984 */ /* 0x000e680008000800 */
[----:B------:R-:W-:Y:S01]  /*61d20*/  MOV R129, R48 ;  /* 0x0000003000817202 */ /* 0x000fe20000000f00 */
[----:B------:R-:W-:Y:S01]  /*61d30*/  IMAD.MOV.U32 R130, RZ, RZ, R49 ;  /* 0x000000ffff827224 */ /* 0x000fe200078e0031 */
[----:B------:R-:W-:Y:S01]  /*61d40*/  MOV R132, R51 ;  /* 0x0000003300847202 */ /* 0x000fe20000000f00 */
[----:B------:R-:W-:Y:S01]  /*61d50*/  IMAD.MOV.U32 R131, RZ, RZ, R50 ;  /* 0x000000ffff837224 */ /* 0x000fe200078e0032 */
[----:B------:R-:W-:Y:S01]  /*61d60*/  LDSM.16.M88.4 R60, [R2+UR12+0x1a000] ;  /* 0x01a0000c023c783b */ /* 0x000fe20008000200 */
[-C--:B------:R-:W-:Y:S03]  /*61d70*/  HMMA.1688.F32.TF32 R48, R180, R8.reuse, R200 ;  /* 0x00000008b430723c */ /* 0x080fe600000810c8 */
[----:B------:R-:W-:Y:S04]  /*61d80*/  STL [R1+0x6c38], R11 ;  /* 0x006c380b01007387 */ /* 0x000fe80000100800 */
[----:B------:R-:W-:Y:S04]  /*61d90*/  STL [R1+0x6c34], R14 ;  /* 0x006c340e01007387 */ /* 0x000fe80000100800 */
[----:B------:R-:W-:Y:S04]  /*61da0*/  STL [R1+0x6c30], R15 ;  /* 0x006c300f01007387 */ /* 0x000fe80000100800 */
[----:B------:R-:W-:Y:S04]  /*61db0*/  STL [R1+0x6c28], R18 ;  /* 0x006c281201007387 */ /* 0x000fe80000100800 */
[----:B------:R-:W-:Y:S01]  /*61dc0*/  STL [R1+0x6c24], R19 ;  /* 0x006c241301007387 */ /* 0x000fe20000100800 */
[-C--:B------:R-:W-:Y:S03]  /*61dd0*/  HMMA.1688.F32.TF32 R56, R236, R8.reuse, R220 ;  /* 0x00000008ec38723c */ /* 0x080fe600000810dc */
[----:B------:R-:W-:Y:S04]  /*61de0*/  STL [R1+0x6c14], R22 ;  /* 0x006c141601007387 */ /* 0x000fe80000100800 */
[----:B------:R-:W-:Y:S04]  /*61df0*/  STL [R1+0x6c10], R23 ;  /* 0x006c101701007387 */ /* 0x000fe80000100800 */
[----:B------:R-:W-:Y:S01]  /*61e00*/  STL [R1+0x6c18], R26 ;  /* 0x006c181a01007387 */ /* 0x000fe20000100800 */
[----:B-1----:R-:W-:Y:S03]  /*61e10*/  HMMA.1688.F32.TF32 R52, R4, R8, R136 ;  /* 0x000000080434723c */ /* 0x002fe60000081088 */
[----:B------:R-:W-:Y:S04]  /*61e20*/  STL [R1+0x6c0c], R27 ;  /* 0x006c0c1b01007387 */ /* 0x000fe80000100800 */
[----:B------:R-:W-:Y:S04]  /*61e30*/  STL [R1+0x6c04], R30 ;  /* 0x006c041e01007387 */ /* 0x000fe80000100800 */
[----:B------:R-:W-:Y:S04]  /*61e40*/  STL [R1+0x6c00], R31 ;  /* 0x006c001f01007387 */ /* 0x000fe80000100800 */
[----:B------:R-:W-:Y:S04]  /*61e50*/  STL.64 [R1+0x3c0], R48 ;  /* 0x0003c03001007387 */ /* 0x000fe80000100a00 */
[----:B------:R1:W-:Y:S04]  /*61e60*/  STL.64 [R1+0x3c8], R50 ;  /* 0x0003c83201007387 */ /* 0x0003e80000100a00 */
[----:B------:R-:W-:Y:S04]  /*61e70*/  LDSM.16.M88.4 R64, [R2+UR12+0x1c000] ;  /* 0x01c0000c0240783b */ /* 0x000fe80008000200 */
[----:B------:R-:W-:Y:S01]  /*61e80*/  LDSM.16.M88.4 R68, [R2+UR12+0x1e000] ;  /* 0x01e0000c0244783b */ /* 0x000fe20008000200 */
[-C--:B-1----:R-:W-:Y:S03]  /*61e90*/  HMMA.1688.F32.TF32 R48, R176, R12.reuse, R248 ;  /* 0x0000000cb030723c */ /* 0x082fe600000810f8 */
[----:B------:R-:W-:Y:S04]  /*61ea0*/  STL.64 [R1+0x2b0], R56 ;  /* 0x0002b03801007387 */ /* 0x000fe80000100a00 */
[----:B------:R-:W-:Y:S04]  /*61eb0*/  STL.64 [R1+0x2b8], R58 ;  /* 0x0002b83a01007387 */ /* 0x000fe80000100a00 */
[----:B------:R-:W-:Y:S04]  /*61ec0*/  STL.64 [R1+0x680], R52 ;  /* 0x0006803401007387 */ /* 0x000fe80000100a00 */
[----:B------:R1:W-:Y:S04]  /*61ed0*/  STL.64 [R1+0x688], R54 ;  /* 0x0006883601007387 */ /* 0x0003e80000100a00 */
[----:B------:R-:W-:Y:S01]  /*61ee0*/  LDSM.16.M88.4 R56, [R2+UR12+0x18000] ;  /* 0x0180000c0238783b */ /* 0x000fe20008000200 */
[----:B------:R-:W-:Y:S01]  /*61ef0*/  IMAD.MOV.U32 R133, RZ, RZ, R48 ;  /* 0x000000ffff857224 */ /* 0x000fe200078e0030 */
[----:B------:R-:W-:Y:S01]  /*61f00*/  MOV R135, R50 ;  /* 0x0000003200877202 */ /* 0x000fe20000000f00 */
[----:B------:R-:W-:Y:S01]  /*61f10*/  IMAD.MOV.U32 R134, RZ, RZ, R49 ;  /* 0x000000ffff867224 */ /* 0x000fe200078e0031 */
[----:B------:R-:W-:Y:S01]  /*61f20*/  LDSM.16.M88.4 R72, [R2+UR12+0x20000] ;  /* 0x0200000c0248783b */ /* 0x000fe20008000200 */
[----:B------:R-:W-:Y:S01]  /*61f30*/  IMAD.MOV.U32 R11, RZ, RZ, R51 ;  /* 0x000000ffff0b7224 */ /* 0x000fe200078e0033 */
[-C--:B-1----:R-:W-:Y:S02]  /*61f40*/  HMMA.1688.F32.TF32 R52, R180, R12.reuse, R204 ;  /* 0x0000000cb434723c */ /* 0x082fe400000810cc */
[----:B------:R-:W-:Y:S04]  /*61f50*/  LDSM.16.M88.4 R76, [R2+UR12+0x22000] ;  /* 0x0220000c024c783b */ /* 0x000fe80008000200 */
[----:B------:R-:W-:Y:S02]  /*61f60*/  LDSM.16.M88.4 R80, [R2+UR12+0x24000] ;  /* 0x0240000c0250783b */ /* 0x000fe40008000200 */
[-C--:B------:R-:W-:Y:S02]  /*61f70*/  HMMA.1688.F32.TF32 R48, R236, R12.reuse, R228 ;  /* 0x0000000cec30723c */ /* 0x080fe400000810e4 */
[----:B------:R-:W-:Y:S04]  /*61f80*/  LDSM.16.M88.4 R84, [R2+UR12+0x26000] ;  /* 0x0260000c0254783b */ /* 0x000fe80008000200 */
[----:B------:R-:W-:Y:S02]  /*61f90*/  LDSM.16.M88.4 R88, [R2+UR12+0x28000] ;  /* 0x0280000c0258783b */ /* 0x000fe40008000200 */
[----:B------:R-:W-:Y:S02]  /*61fa0*/  HMMA.1688.F32.TF32 R12, R4, R12, R240 ;  /* 0x0000000c040c723c */ /* 0x000fe400000810f0 */
[----:B------:R-:W-:Y:S04]  /*61fb0*/  LDSM.16.M88.4 R92, [R2+UR12+0x2a000] ;  /* 0x02a0000c025c783b */ /* 0x000fe80008000200 */
[----:B------:R-:W-:Y:S04]  /*61fc0*/  STL.64 [R1+0x3b0], R52 ;  /* 0x0003b03401007387 */ /* 0x000fe80000100a00 */
[----:B------:R-:W-:Y:S04]  /*61fd0*/  STL.64 [R1+0x3b8], R54 ;  /* 0x0003b83601007387 */ /* 0x000fe80000100a00 */
[----:B------:R-:W-:Y:S04]  /*61fe0*/  STL.64 [R1+0x2a0], R48 ;  /* 0x0002a03001007387 */ /* 0x000fe80000100a00 */
[----:B------:R-:W-:Y:S04]  /*61ff0*/  STL.64 [R1+0x2a8], R50 ;  /* 0x0002a83201007387 */ /* 0x000fe80000100a00 */
[----:B------:R-:W-:Y:S04]  /*62000*/  LDSM.16.M88.4 R48, [R2+UR12+0x14000] ;  /* 0x0140000c0230783b */ /* 0x000fe80008000200 */
[----:B------:R-:W-:Y:S04]  /*62010*/  LDSM.16.M88.4 R52, [R2+UR12+0x16000] ;  /* 0x0160000c0234783b */ /* 0x000fe80008000200 */
[----:B------:R-:W-:Y:S04]  /*62020*/  LDSM.16.M88.4 R96, [R2+UR12+0x2c000] ;  /* 0x02c0000c0260783b */ /* 0x000fe80008000200 */
[----:B------:R-:W-:Y:S04]  /*62030*/  LDSM.16.M88.4 R100, [R2+UR12+0x2e000] ;  /* 0x02e0000c0264783b */ /* 0x000fe80008000200 */
[----:B------:R-:W-:Y:S04]  /*62040*/  LDSM.16.M88.4 R104, [R2+UR12+0x30000] ;  /* 0x0300000c0268783b */ /* 0x000fe80008000200 */
[----:B------:R-:W-:Y:S04]  /*62050*/  LDSM.16.M88.4 R108, [R2+UR12+0x32000] ;  /* 0x0320000c026c783b */ /* 0x000fe80008000200 */
[----:B------:R-:W-:Y:S04]  /*62060*/  LDSM.16.M88.4 R136, [R2+UR12+0x34000] ;  /* 0x0340000c0288783b */ /* 0x000fe80008000200 */
[----:B------:R-:W-:Y:S04]  /*62070*/  LDSM.16.M88.4 R140, [R2+UR12+0x36000] ;  /* 0x0360000c028c783b */ /* 0x000fe80008000200 */
[----:B------:R-:W-:Y:S01]  /*62080*/  LDSM.16.M88.4 R144, [R2+UR12+0x38000] ;  /* 0x0380000c0290783b */ /* 0x000fe20008000200 */
[C---:B--2---:R-:W-:Y:S03]  /*62090*/  HMMA.1688.F32.TF32 R44, R176.reuse, R16, R44 ;  /* 0x00000010b02c723c */ /* 0x044fe6000008102c */
[----:B------:R-:W-:Y:S04]  /*620a0*/  LDSM.16.M88.4 R148, [R2+UR12+0x3a000] ;  /* 0x03a0000c0294783b */ /* 0x000fe80008000200 */
[----:B------:R-:W-:Y:S01]  /*620b0*/  LDSM.16.M88.4 R152, [R2+UR12+0x3c000] ;  /* 0x03c0000c0298783b */ /* 0x000fe20008000200 */
[C---:B---3--:R-:W-:Y:S03]  /*620c0*/  HMMA.1688.F32.TF32 R40, R176.reuse, R20, R40 ;  /* 0x00000014b028723c */ /* 0x048fe60000081028 */
[----:B------:R-:W-:Y:S05]  /*620d0*/  LDSM.16.M88.4 R156, [R2+UR12+0x3e000] ;  /* 0x03e0000c029c783b */ /* 0x000fea0008000200 */
[C---:B----4-:R-:W-:Y:S03]  /*620e0*/  HMMA.1688.F32.TF32 R36, R176.reuse, R24, R36 ;  /* 0x00000018b024723c */ /* 0x050fe60000081024 */
[----:B------:R-:W-:Y:S04]  /*620f0*/  STL.64 [R1+0x190], R44 ;  /* 0x0001902c01007387 */ /* 0x000fe80000100a00 */
[----:B------:R-:W-:Y:S04]  /*62100*/  STL.64 [R1+0x670], R12 ;  /* 0x0006700c01007387 */ /* 0x000fe80000100a00 */
[----:B------:R-:W-:Y:S04]  /*62110*/  STL.64 [R1+0x678], R14 ;  /* 0x0006780e01007387 */ /* 0x000fe80000100a00 */
[----:B------:R-:W-:Y:S04]  /*62120*/  STL [R1+0x198], R46 ;  /* 0x0001982e01007387 */ /* 0x000fe80000100800 */
[----:B------:R-:W-:Y:S04]  /*62130*/  STL [R1+0x174], R41 ;  /* 0x0001742901007387 */ /* 0x000fe80000100800 */
[----:B------:R-:W-:Y:S04]  /*62140*/  STL.64 [R1+0x178], R42 ;  /* 0x0001782a01007387 */ /* 0x000fe80000100a00 */
[----:B------:R-:W2:Y:S04]  /*62150*/  LDL.LU.64 R120, [R1+0x90] ;  /* 0x0000900001787983 */ /* 0x000ea80000300a00 */
[----:B------:R-:W-:Y:S04]  /*62160*/  STL.64 [R1+0x160], R36 ;  /* 0x0001602401007387 */ /* 0x000fe80000100a00 */
[----:B------:R-:W-:Y:S04]  /*62170*/  STL.64 [R1+0x168], R38 ;  /* 0x0001682601007387 */ /* 0x000fe80000100a00 */
[----:B------:R-:W2:Y:S01]  /*62180*/  LDL.LU.64 R122, [R1+0x98] ;  /* 0x00009800017a7983 */ /* 0x000ea20000300a00 */
[----:B------:R-:W-:Y:S03]  /*62190*/  HMMA.1688.F32.TF32 R32, R176, R28, R32 ;  /* 0x0000001cb020723c */ /* 0x000fe60000081020 */
[----:B------:R-:W-:-:S15]  /*621a0*/  LDSM.16.M88.4 R36, [R2+UR12+0xe000] ;  /* 0x00e0000c0224783b */ /* 0x000fde0008000200 */
[----:B------:R-:W-:Y:S01]  /*621b0*/  NOP ;  /* 0x0000000000007918 */ /* 0x000fe20000000000 */
[----:B------:R-:W-:Y:S04]  /*621c0*/  STL.64 [R1+0x150], R32 ;  /* 0x0001502001007387 */ /* 0x000fe80000100a00 */
[----:B------:R-:W-:Y:S04]  /*621d0*/  STL.64 [R1+0x158], R34 ;  /* 0x0001582201007387 */ /* 0x000fe80000100a00 */
[----:B------:R-:W1:Y:S04]  /*621e0*/  LDSM.16.M88.4 R32, [R2+UR12+0xc000] ;  /* 0x00c0000c0220783b */ /* 0x000e680008000200 */
[----:B------:R-:W3:Y:S04]  /*621f0*/  LDL.LU.64 R204, [R1+0x80] ;  /* 0x0000800001cc7983 */ /* 0x000ee80000300a00 */
[----:B------:R-:W3:Y:S04]  /*62200*/  LDL.LU.64 R206, [R1+0x88] ;  /* 0x0000880001ce7983 */ /* 0x000ee80000300a00 */
[----:B------:R-:W4:Y:S04]  /*62210*/  LDL.LU.64 R160, [R1+0x70] ;  /* 0x0000700001a07983 */ /* 0x000f280000300a00 */
[----:B------:R-:W4:Y:S04]  /*62220*/  LDL.LU.64 R162, [R1+0x78] ;  /* 0x0000780001a27983 */ /* 0x000f280000300a00 */
[----:B-1----:R-:W-:Y:S04]  /*62230*/  STL [R1+0x6c1c], R34 ;  /* 0x006c1c2201007387 */ /* 0x002fe80000100800 */
        /* <DEDUP_REMOVED lines=48> */
[----:B------:R-:W3:Y:S04]  /*62540*/  LDL.LU.64 R200, [R1+0x60] ;  /* 0x0000600001c87983 */ /* 0x000ee80000300a00 */
[----:B------:R-:W3:Y:S01]  /*62550*/  LDL.LU.64 R202, [R1+0x68] ;  /* 0x0000680001ca7983 */ /* 0x000ee20000300a00 */
[----:B--2---:R-:W-:-:S15]  /*62560*/  HMMA.1688.F32.TF32 R120, R176, R32, R120 ;  /* 0x00000020b078723c */ /* 0x004fde0000081078 */
[----:B------:R-:W-:-:S04]  /*62570*/  NOP ;  /* 0x0000000000007918 */ /* 0x000fc80000000000 */
[----:B------:R1:W-:Y:S04]  /*62580*/  STL.64 [R1+0x140], R120 ;  /* 0x0001407801007387 */ /* 0x0003e80000100a00 */
[----:B------:R2:W-:Y:S04]  /*62590*/  STL.64 [R1+0x148], R122 ;  /* 0x0001487a01007387 */ /* 0x0005e80000100a00 */
[----:B------:R-:W3:Y:S04]  /*625a0*/  LDL.LU.64 R124, [R1+0x50] ;  /* 0x00005000017c7983 */ /* 0x000ee80000300a00 */
[----:B------:R-:W3:Y:S04]  /*625b0*/  LDL.LU.64 R126, [R1+0x58] ;  /* 0x00005800017e7983 */ /* 0x000ee80000300a00 */
[----:B-1----:R-:W3:Y:S04]  /*625c0*/  LDL.LU.64 R120, [R1+0x40] ;  /* 0x0000400001787983 */ /* 0x002ee80000300a00 */
[----:B--2---:R-:W2:Y:S01]  /*625d0*/  LDL.LU.64 R122, [R1+0x48] ;  /* 0x00004800017a7983 */ /* 0x004ea20000300a00 */
[----:B------:R-:W-:-:S03]  /*625e0*/  MOV R15, R40 ;  /* 0x00000028000f7202 */ /* 0x000fc60000000f00 */
[----:B------:R-:W4:Y:S02]  /*625f0*/  LDSM.16.M88.4 R40, [R2+UR12+0x10000] ;  /* 0x0100000c0228783b */ /* 0x000f240008000200 */
[----:B----4-:R-:W-:-:S15]  /*62600*/  HMMA.1688.F32.TF32 R160, R176, R40, R160 ;  /* 0x00000028b0a0723c */ /* 0x010fde00000810a0 */
[----:B------:R-:W-:-:S04]  /*62610*/  NOP ;  /* 0x0000000000007918 */ /* 0x000fc80000000000 */
[----:B------:R-:W-:Y:S01]  /*62620*/  IMAD.MOV.U32 R34, RZ, RZ, R160 ;  /* 0x000000ffff227224 */ /* 0x000fe200078e00a0 */
[----:B------:R-:W-:Y:S01]  /*62630*/  MOV R26, R161 ;  /* 0x000000a1001a7202 */ /* 0x000fe20000000f00 */
[----:B------:R-:W-:Y:S01]  /*62640*/  IMAD.MOV.U32 R22, RZ, RZ, R162 ;  /* 0x000000ffff167224 */ /* 0x000fe200078e00a2 */
[----:B------:R-:W4:Y:S01]  /*62650*/  LDL.LU.64 R160, [R1+0x30] ;  /* 0x0000300001a07983 */ /* 0x000f220000300a00 */
[----:B------:R-:W-:-:S03]  /*62660*/  IMAD.MOV.U32 R23, RZ, RZ, R163 ;  /* 0x000000ffff177224 */ /* 0x000fc600078e00a3 */
[----:B------:R-:W4:Y:S01]  /*62670*/  LDL.LU.64 R162, [R1+0x38] ;  /* 0x0000380001a27983 */ /* 0x000f220000300a00 */
[C---:B---3--:R-:W-:Y:S08]  /*62680*/  HMMA.1688.F32.TF32 R124, R176.reuse, R48, R124 ;  /* 0x00000030b07c723c */ /* 0x048ff0000008107c */
[----:B--2---:R-:W-:Y:S11]  /*62690*/  HMMA.1688.F32.TF32 R120, R176, R52, R120 ;  /* 0x00000034b078723c */ /* 0x004ff60000081078 */
[----:B------:R-:W-:Y:S01]  /*626a0*/  IMAD.MOV.U32 R150, RZ, RZ, R124 ;  /* 0x000000ffff967224 */ /* 0x000fe200078e007c */
[----:B------:R-:W-:Y:S01]  /*626b0*/  MOV R146, R126 ;  /* 0x0000007e00927202 */ /* 0x000fe20000000f00 */
[----:B------:R-:W-:-:S02]  /*626c0*/  IMAD.MOV.U32 R151, RZ, RZ, R125 ;  /* 0x000000ffff977224 */ /* 0x000fc400078e007d */
[----:B------:R-:W-:Y:S01]  /*626d0*/  IMAD.MOV.U32 R147, RZ, RZ, R127 ;  /* 0x000000ffff937224 */ /* 0x000fe200078e007f */
[----:B------:R-:W2:Y:S04]  /*626e0*/  LDL.LU.64 R124, [R1+0x20] ;  /* 0x00002000017c7983 */ /* 0x000ea80000300a00 */
[----:B------:R-:W2:Y:S01]  /*626f0*/  LDL.LU.64 R126, [R1+0x28] ;  /* 0x00002800017e7983 */ /* 0x000ea20000300a00 */
[----:B------:R-:W-:-:S03]  /*62700*/  IMAD.MOV.U32 R142, RZ, RZ, R120 ;  /* 0x000000ffff8e7224 */ /* 0x000fc600078e0078 */
[----:B------:R-:W-:Y:S01]  /*62710*/  STL [R1+0x6bb4], R150 ;  /* 0x006bb49601007387 */ /* 0x000fe20000100800 */
[----:B------:R-:W-:-:S03]  /*62720*/  MOV R143, R121 ;  /* 0x00000079008f7202 */ /* 0x000fc60000000f00 */
[----:B------:R-:W-:Y:S01]  /*62730*/  STL [R1+0x6bb0], R151 ;  /* 0x006bb09701007387 */ /* 0x000fe20000100800 */
[----:B------:R-:W-:-:S03]  /*62740*/  IMAD.MOV.U32 R138, RZ, RZ, R122 ;  /* 0x000000ffff8a7224 */ /* 0x000fc600078e007a */
[----:B------:R1:W-:Y:S01]  /*62750*/  STL [R1+0x6bac], R146 ;  /* 0x006bac9201007387 */ /* 0x0003e20000100800 */
[----:B------:R-:W-:-:S03]  /*62760*/  IMAD.MOV.U32 R139, RZ, RZ, R123 ;  /* 0x000000ffff8b7224 */ /* 0x000fc600078e007b */
[----:B------:R3:W-:Y:S04]  /*62770*/  STL [R1+0x6ba8], R147 ;  /* 0x006ba89301007387 */ /* 0x0007e80000100800 */
[----:B------:R-:W3:Y:S04]  /*62780*/  LDL.LU.64 R120, [R1+0x10] ;  /* 0x0000100001787983 */ /* 0x000ee80000300a00 */
[----:B------:R-:W3:Y:S01]  /*62790*/  LDL.LU.64 R122, [R1+0x18] ;  /* 0x00001800017a7983 */ /* 0x000ee20000300a00 */
[C---:B------:R-:W-:Y:S03]  /*627a0*/  HMMA.1688.F32.TF32 R204, R176.reuse, R36, R204 ;  /* 0x00000024b0cc723c */ /* 0x040fe600000810cc */
[----:B------:R-:W-:Y:S05]  /*627b0*/  STL [R1+0x6bc4], R139 ;  /* 0x006bc48b01007387 */ /* 0x000fea0000100800 */
[----:B----4-:R-:W-:Y:S01]  /*627c0*/  HMMA.1688.F32.TF32 R160, R176, R56, R160 ;  /* 0x00000038b0a0723c */ /* 0x010fe200000810a0 */
[----:B------:R-:W-:Y:S04]  /*627d0*/  STL [R1+0x6bc0], R138 ;  /* 0x006bc08a01007387 */ /* 0x000fe80000100800 */
[----:B------:R4:W-:Y:S04]  /*627e0*/  STL [R1+0x6bbc], R143 ;  /* 0x006bbc8f01007387 */ /* 0x0009e80000100800 */
[----:B------:R1:W-:Y:S02]  /*627f0*/  STL [R1+0x6bb8], R142 ;  /* 0x006bb88e01007387 */ /* 0x0003e40000100800 */
[----:B------:R-:W-:-:S08]  /*62800*/  IMAD.MOV.U32 R38, RZ, RZ, R204 ;  /* 0x000000ffff267224 */ /* 0x000fd000078e00cc */
[----:B------:R-:W-:Y:S01]  /*62810*/  MOV R107, R163 ;  /* 0x000000a3006b7202 */ /* 0x000fe20000000f00 */
[----:B------:R-:W-:Y:S01]  /*62820*/  IMAD.MOV.U32 R106, RZ, RZ, R162 ;  /* 0x000000ffff6a7224 */ /* 0x000fe200078e00a2 */
[----:B------:R-:W-:Y:S01]  /*62830*/  MOV R110, R160 ;  /* 0x000000a0006e7202 */ /* 0x000fe20000000f00 */
[----:B------:R-:W-:Y:S02]  /*62840*/  IMAD.MOV.U32 R111, RZ, RZ, R161 ;  /* 0x000000ffff6f7224 */ /* 0x000fe400078e00a1 */
[----:B------:R-:W4:Y:S04]  /*62850*/  LDL.LU.64 R160, [R1+0x9b0] ;  /* 0x0009b00001a07983 */ /* 0x000f280000300a00 */
[----:B------:R-:W4:Y:S01]  /*62860*/  LDL.LU.64 R162, [R1+0x9b8] ;  /* 0x0009b80001a27983 */ /* 0x000f220000300a00 */
[----:B------:R-:W-:-:S03]  /*62870*/  IMAD.MOV.U32 R18, RZ, RZ, R205 ;  /* 0x000000ffff127224 */ /* 0x000fc600078e00cd */
[----:B------:R-:W-:Y:S01]  /*62880*/  STL [R1+0x6bd4], R107 ;  /* 0x006bd46b01007387 */ /* 0x000fe20000100800 */
[----:B------:R-:W-:-:S03]  /*62890*/  MOV R19, R206 ;  /* 0x000000ce00137202 */ /* 0x000fc60000000f00 */
[----:B------:R-:W-:Y:S01]  /*628a0*/  STL [R1+0x6bd0], R106 ;  /* 0x006bd06a01007387 */ /* 0x000fe20000100800 */
[----:B------:R-:W-:-:S03]  /*628b0*/  IMAD.MOV.U32 R39, RZ, RZ, R207 ;  /* 0x000000ffff277224 */ /* 0x000fc600078e00cf */
[----:B------:R-:W-:Y:S04]  /*628c0*/  STL [R1+0x6bcc], R111 ;  /* 0x006bcc6f01007387 */ /* 0x000fe80000100800 */
[----:B------:R-:W-:Y:S04]  /*628d0*/  STL [R1+0x6bc8], R110 ;  /* 0x006bc86e01007387 */ /* 0x000fe80000100800 */
[----:B------:R-:W4:Y:S04]  /*628e0*/  LDL.LU.64 R204, [R1+0x9f0] ;  /* 0x0009f00001cc7983 */ /* 0x000f280000300a00 */
[----:B------:R-:W4:Y:S01]  /*628f0*/  LDL.LU.64 R206, [R1+0x9f8] ;  /* 0x0009f80001ce7983 */ /* 0x000f220000300a00 */
[----:B--2---:R-:W-:-:S15]  /*62900*/  HMMA.1688.F32.TF32 R124, R176, R60, R124 ;  /* 0x0000003cb07c723c */ /* 0x004fde000008107c */
[----:B------:R-:W-:-:S04]  /*62910*/  NOP ;  /* 0x0000000000007918 */ /* 0x000fc80000000000 */
[----:B-1----:R-:W-:Y:S01]  /*62920*/  IMAD.MOV.U32 R146, RZ, RZ, R124 ;  /* 0x000000ffff927224 */ /* 0x002fe200078e007c */
[----:B------:R-:W-:Y:S01]  /*62930*/  MOV R154, R126 ;  /* 0x0000007e009a7202 */ /* 0x000fe20000000f00 */
[----:B---3--:R-:W-:Y:S02]  /*62940*/  IMAD.MOV.U32 R147, RZ, RZ, R125 ;  /* 0x000000ffff937224 */ /* 0x008fe400078e007d */
[----:B------:R-:W-:Y:S01]  /*62950*/  IMAD.MOV.U32 R155, RZ, RZ, R127 ;  /* 0x000000ffff9b7224 */ /* 0x000fe200078e007f */
[----:B------:R-:W2:Y:S04]  /*62960*/  LDL.LU.64 R124, [R1+0xa30] ;  /* 0x000a3000017c7983 */ /* 0x000ea80000300a00 */
[----:B------:R-:W2:Y:S01]  /*62970*/  LDL.LU.64 R126, [R1+0xa38] ;  /* 0x000a3800017e7983 */ /* 0x000ea20000300a00 */
[----:B------:R-:W-:Y:S03]  /*62980*/  HMMA.1688.F32.TF32 R120, R176, R64, R120 ;  /* 0x00000040b078723c */ /* 0x000fe60000081078 */
[----:B------:R-:W-:Y:S04]  /*62990*/  STL [R1+0x6be4], R155 ;  /* 0x006be49b01007387 */ /* 0x000fe80000100800 */
[----:B------:R-:W-:Y:S04]  /*629a0*/  STL [R1+0x6be0], R154 ;  /* 0x006be09a01007387 */ /* 0x000fe80000100800 */
[----:B------:R-:W-:Y:S04]  /*629b0*/  STL [R1+0x6bdc], R147 ;  /* 0x006bdc9301007387 */ /* 0x000fe80000100800 */
[----:B------:R-:W-:Y:S04]  /*629c0*/  STL [R1+0x6bd8], R146 ;  /* 0x006bd89201007387 */ /* 0x000fe80000100800 */
[----:B----4-:R-:W-:Y:S01]  /*629d0*/  IMAD.MOV.U32 R143, RZ, RZ, R120 ;  /* 0x000000ffff8f7224 */ /* 0x010fe200078e0078 */
[----:B------:R-:W-:Y:S01]  /*629e0*/  MOV R142, R121 ;  /* 0x00000079008e7202 */ /* 0x000fe20000000f00 */
[----:B------:R-:W-:Y:S01]  /*629f0*/  IMAD.MOV.U32 R150, RZ, RZ, R122 ;  /* 0x000000ffff967224 */ /* 0x000fe200078e007a */
[----:B------:R-:W3:Y:S01]  /*62a00*/  LDL.LU.64 R120, [R1+0xa20] ;  /* 0x000a200001787983 */ /* 0x000ee20000300a00 */
[----:B------:R-:W-:-:S03]  /*62a10*/  IMAD.MOV.U32 R151, RZ, RZ, R123 ;  /* 0x000000ffff977224 */ /* 0x000fc600078e007b */
[----:B------:R-:W3:Y:S01]  /*62a20*/  LDL.LU.64 R122, [R1+0xa28] ;  /* 0x000a2800017a7983 */ /* 0x000ee20000300a00 */
[----:B------:R-:W-:-:S03]  /*62a30*/  IMAD.MOV.U32 R14, RZ, RZ, R47 ;  /* 0x000000ffff0e7224 */ /* 0x000fc600078e002f */
[----:B------:R-:W1:Y:S01]  /*62a40*/  LDSM.16.M88.4 R44, [R2+UR12+0x12000] ;  /* 0x0120000c022c783b */ /* 0x000e620008000200 */
[C---:B------:R-:W-:Y:S03]  /*62a50*/  HMMA.1688.F32.TF32 R160, R176.reuse, R68, R160 ;  /* 0x00000044b0a0723c */ /* 0x040fe600000810a0 */
[----:B------:R-:W-:Y:S05]  /*62a60*/  STL [R1+0x6bf4], R151 ;  /* 0x006bf49701007387 */ /* 0x000fea0000100800 */
[----:B-1----:R-:W-:Y:S01]  /*62a70*/  HMMA.1688.F32.TF32 R200, R176, R44, R200 ;  /* 0x0000002cb0c8723c */ /* 0x002fe200000810c8 */
[----:B------:R-:W-:Y:S10]  /*62a80*/  STL [R1+0x6bf0], R150 ;  /* 0x006bf09601007387 */ /* 0x000ff40000100800 */
[----:B------:R-:W-:Y:S01]  /*62a90*/  IMAD.MOV.U32 R110, RZ, RZ, R161 ;  /* 0x000000ffff6e7224 */ /* 0x000fe200078e00a1 */
[----:B------:R-:W-:Y:S01]  /*62aa0*/  MOV R111, R160 ;  /* 0x000000a0006f7202 */ /* 0x000fe20000000f00 */
[----:B------:R1:W-:Y:S01]  /*62ab0*/  STL [R1+0x6bec], R142 ;  /* 0x006bec8e01007387 */ /* 0x0003e20000100800 */
[----:B------:R-:W-:-:S03]  /*62ac0*/  IMAD.MOV.U32 R139, RZ, RZ, R162 ;  /* 0x000000ffff8b7224 */ /* 0x000fc600078e00a2 */
[----:B------:R4:W-:Y:S01]  /*62ad0*/  STL [R1+0x6be8], R143 ;  /* 0x006be88f01007387 */ /* 0x0009e20000100800 */
[----:B------:R-:W-:Y:S02]  /*62ae0*/  MOV R138, R163 ;  /* 0x000000a3008a7202 */ /* 0x000fe40000000f00 */
[----:B------:R-:W-:Y:S01]  /*62af0*/  MOV R27, R200 ;  /* 0x000000c8001b7202 */ /* 0x000fe20000000f00 */
[----:B------:R-:W-:Y:S01]  /*62b00*/  IMAD.MOV.U32 R35, RZ, RZ, R201 ;  /* 0x000000ffff237224 */ /* 0x000fe200078e00c9 */
[----:B------:R-:W-:Y:S01]  /*62b10*/  MOV R31, R203 ;  /* 0x000000cb001f7202 */ /* 0x000fe20000000f00 */
[----:B------:R-:W-:Y:S01]  /*62b20*/  IMAD.MOV.U32 R30, RZ, RZ, R202 ;  /* 0x000000ffff1e7224 */ /* 0x000fe200078e00ca */
[----:B------:R-:W4:Y:S04]  /*62b30*/  LDL.LU.64 R200, [R1+0xa10] ;  /* 0x000a100001c87983 */ /* 0x000f280000300a00 */
[----:B------:R-:W4:Y:S04]  /*62b40*/  LDL.LU.64 R202, [R1+0xa18] ;  /* 0x000a180001ca7983 */ /* 0x000f280000300a00 */
[----:B------:R-:W4:Y:S04]  /*62b50*/  LDL.LU.64 R160, [R1+0xa00] ;  /* 0x000a000001a07983 */ /* 0x000f280000300a00 */
[----:B------:R-:W4:Y:S04]  /*62b60*/  LDL.LU.64 R162, [R1+0xa08] ;  /* 0x000a080001a27983 */ /* 0x000f280000300a00 */
[----:B------:R1:W-:Y:S04]  /*62b70*/  STL [R1+0x6bfc], R110 ;  /* 0x006bfc6e01007387 */ /* 0x0003e80000100800 */
[----:B------:R1:W-:Y:S01]  /*62b80*/  STL [R1+0x6bf8], R111 ;  /* 0x006bf86f01007387 */ /* 0x0003e20000100800 */
[----:B--2---:R-:W-:-:S15]  /*62b90*/  HMMA.1688.F32.TF32 R124, R176, R76, R124 ;  /* 0x0000004cb07c723c */ /* 0x004fde000008107c */
[----:B------:R-:W-:-:S04]  /*62ba0*/  NOP ;  /* 0x0000000000007918 */ /* 0x000fc80000000000 */
[----:B------:R-:W-:Y:S01]  /*62bb0*/  IMAD.MOV.U32 R147, RZ, RZ, R124 ;  /* 0x000000ffff937224 */ /* 0x000fe200078e007c */
[----:B------:R-:W-:Y:S01]  /*62bc0*/  MOV R146, R125 ;  /* 0x0000007d00927202 */ /* 0x000fe20000000f00 */
[----:B------:R-:W-:Y:S01]  /*62bd0*/  IMAD.MOV.U32 R107, RZ, RZ, R126 ;  /* 0x000000ffff6b7224 */ /* 0x000fe200078e007e */
[----:B------:R-:W2:Y:S01]  /*62be0*/  LDL.LU.64 R124, [R1+0x9e0] ;  /* 0x0009e000017c7983 */ /* 0x000ea20000300a00 */
[----:B------:R-:W-:-:S03]  /*62bf0*/  IMAD.MOV.U32 R106, RZ, RZ, R127 ;  /* 0x000000ffff6a7224 */ /* 0x000fc600078e007f */
[----:B------:R-:W2:Y:S01]  /*62c00*/  LDL.LU.64 R126, [R1+0x9e8] ;  /* 0x0009e800017e7983 */ /* 0x000ea20000300a00 */
[----:B---3--:R-:W-:-:S15]  /*62c10*/  HMMA.1688.F32.TF32 R120, R176, R80, R120 ;  /* 0x00000050b078723c */ /* 0x008fde0000081078 */
[----:B------:R-:W-:-:S04]  /*62c20*/  NOP ;  /* 0x0000000000007918 */ /* 0x000fc80000000000 */
[----:B------:R-:W-:Y:S01]  /*62c30*/  MOV R94, R120 ;  /* 0x00000078005e7202 */ /* 0x000fe20000000f00 */
[----:B------:R-:W-:Y:S01]  /*62c40*/  IMAD.MOV.U32 R95, RZ, RZ, R121 ;  /* 0x000000ffff5f7224 */ /* 0x000fe200078e0079 */
[----:B------:R-:W-:Y:S01]  /*62c50*/  MOV R91, R123 ;  /* 0x0000007b005b7202 */ /* 0x000fe20000000f00 */
[----:B------:R-:W-:Y:S01]  /*62c60*/  IMAD.MOV.U32 R90, RZ, RZ, R122 ;  /* 0x000000ffff5a7224 */ /* 0x000fe200078e007a */
[----:B------:R-:W3:Y:S04]  /*62c70*/  LDL.LU.64 R120, [R1+0x9d0] ;  /* 0x0009d00001787983 */ /* 0x000ee80000300a00 */
[----:B------:R-:W3:Y:S01]  /*62c80*/  LDL.LU.64 R122, [R1+0x9d8] ;  /* 0x0009d800017a7983 */ /* 0x000ee20000300a00 */
[----:B------:R-:W-:Y:S03]  /*62c90*/  HMMA.1688.F32.TF32 R204, R176, R72, R204 ;  /* 0x00000048b0cc723c */ /* 0x000fe600000810cc */
[----:B------:R-:W3:Y:S04]  /*62ca0*/  LDL.LU.64 R220, [R1+0x9c0] ;  /* 0x0009c00001dc7983 */ /* 0x000ee80000300a00 */
[----:B------:R-:W3:-:S12]  /*62cb0*/  LDL.LU.64 R222, [R1+0x9c8] ;  /* 0x0009c80001de7983 */ /* 0x000ed80000300a00 */
[----:B------:R-:W-:Y:S01]  /*62cc0*/  IMAD.MOV.U32 R102, RZ, RZ, R204 ;  /* 0x000000ffff667224 */ /* 0x000fe200078e00cc */
[----:B------:R-:W-:Y:S01]  /*62cd0*/  MOV R98, R206 ;  /* 0x000000ce00627202 */ /* 0x000fe20000000f00 */
[----:B------:R-:W-:Y:S02]  /*62ce0*/  IMAD.MOV.U32 R103, RZ, RZ, R205 ;  /* 0x000000ffff677224 */ /* 0x000fe400078e00cd */
[----:B------:R-:W-:Y:S01]  /*62cf0*/  IMAD.MOV.U32 R99, RZ, RZ, R207 ;  /* 0x000000ffff637224 */ /* 0x000fe200078e00cf */
[----:B------:R-:W3:Y:S04]  /*62d00*/  LDL.LU.64 R204, [R1+0x9a0] ;  /* 0x0009a00001cc7983 */ /* 0x000ee80000300a00 */
[----:B------:R-:W3:Y:S01]  /*62d10*/  LDL.LU.64 R206, [R1+0x9a8] ;  /* 0x0009a80001ce7983 */ /* 0x000ee20000300a00 */
[C---:B----4-:R-:W-:Y:S08]  /*62d20*/  HMMA.1688.F32.TF32 R200, R176.reuse, R84, R200 ;  /* 0x00000054b0c8723c */ /* 0x050ff000000810c8 */
[----:B------:R-:W-:Y:S11]  /*62d30*/  HMMA.1688.F32.TF32 R160, R176, R88, R160 ;  /* 0x00000058b0a0723c */ /* 0x000ff600000810a0 */
[----:B------:R-:W-:Y:S01]  /*62d40*/  IMAD.MOV.U32 R86, RZ, RZ, R200 ;  /* 0x000000ffff567224 */ /* 0x000fe200078e00c8 */
[----:B------:R-:W-:Y:S01]  /*62d50*/  MOV R82, R202 ;  /* 0x000000ca00527202 */ /* 0x000fe20000000f00 */
[----:B------:R-:W-:-:S02]  /*62d60*/  IMAD.MOV.U32 R87, RZ, RZ, R201 ;  /* 0x000000ffff577224 */ /* 0x000fc400078e00c9 */
[----:B------:R-:W-:Y:S01]  /*62d70*/  IMAD.MOV.U32 R83, RZ, RZ, R203 ;  /* 0x000000ffff537224 */ /* 0x000fe200078e00cb */
[----:B------:R-:W4:Y:S03]  /*62d80*/  LDL.LU.64 R200, [R1] ;  /* 0x0000000001c87983 */ /* 0x000f260000300a00 */
[----:B-1----:R-:W-:Y:S01]  /*62d90*/  IMAD.MOV.U32 R142, RZ, RZ, R160 ;  /* 0x000000ffff8e7224 */ /* 0x002fe200078e00a0 */
[----:B------:R-:W-:Y:S01]  /*62da0*/  MOV R143, R161 ;  /* 0x000000a1008f7202 */ /* 0x000fe20000000f00 */
[----:B------:R-:W4:Y:S01]  /*62db0*/  LDL.LU.64 R202, [R1+0x8] ;  /* 0x0000080001ca7983 */ /* 0x000f220000300a00 */
[----:B------:R-:W-:Y:S02]  /*62dc0*/  IMAD.MOV.U32 R155, RZ, RZ, R162 ;  /* 0x000000ffff9b7224 */ /* 0x000fe400078e00a2 */
[----:B------:R-:W-:Y:S01]  /*62dd0*/  IMAD.MOV.U32 R154, RZ, RZ, R163 ;  /* 0x000000ffff9a7224 */ /* 0x000fe200078e00a3 */
[----:B------:R-:W4:Y:S04]  /*62de0*/  LDL.LU.64 R160, [R1+0x990] ;  /* 0x0009900001a07983 */ /* 0x000f280000300a00 */
[----:B------:R-:W4:Y:S01]  /*62df0*/  LDL.LU.64 R162, [R1+0x998] ;  /* 0x0009980001a27983 */ /* 0x000f220000300a00 */
[----:B--2---:R-:W-:-:S15]  /*62e00*/  HMMA.1688.F32.TF32 R124, R176, R92, R124 ;  /* 0x0000005cb07c723c */ /* 0x004fde000008107c */
[----:B------:R-:W-:-:S04]  /*62e10*/  NOP ;  /* 0x0000000000007918 */ /* 0x000fc80000000000 */
[----:B------:R-:W-:Y:S01]  /*62e20*/  MOV R110, R124 ;  /* 0x0000007c006e7202 */ /* 0x000fe20000000f00 */
[----:B------:R-:W-:Y:S01]  /*62e30*/  IMAD.MOV.U32 R111, RZ, RZ, R125 ;  /* 0x000000ffff6f7224 */ /* 0x000fe200078e007d */
[----:B------:R-:W-:Y:S01]  /*62e40*/  MOV R150, R127 ;  /* 0x0000007f00967202 */ /* 0x000fe20000000f00 */
[----:B------:R-:W-:Y:S01]  /*62e50*/  IMAD.MOV.U32 R151, RZ, RZ, R126 ;  /* 0x000000ffff977224 */ /* 0x000fe200078e007e */
[----:B------:R-:W2:Y:S04]  /*62e60*/  LDL.LU.64 R124, [R1+0x980] ;  /* 0x00098000017c7983 */ /* 0x000ea80000300a00 */
[----:B------:R-:W2:Y:S01]  /*62e70*/  LDL.LU.64 R126, [R1+0x988] ;  /* 0x00098800017e7983 */ /* 0x000ea20000300a00 */
[----:B---3--:R-:W-:-:S15]  /*62e80*/  HMMA.1688.F32.TF32 R120, R176, R96, R120 ;  /* 0x00000060b078723c */ /* 0x008fde0000081078 */
[----:B------:R-:W-:-:S04]  /*62e90*/  NOP ;  /* 0x0000000000007918 */ /* 0x000fc80000000000 */
[----:B------:R-:W-:Y:S01]  /*62ea0*/  IMAD.MOV.U32 R70, RZ, RZ, R120 ;  /* 0x000000ffff467224 */ /* 0x000fe200078e0078 */
[----:B------:R-:W-:Y:S01]  /*62eb0*/  MOV R51, R122 ;  /* 0x0000007a00337202 */ /* 0x000fe20000000f00 */
[----:B------:R-:W-:Y:S02]  /*62ec0*/  IMAD.MOV.U32 R50, RZ, RZ, R121 ;  /* 0x000000ffff327224 */ /* 0x000fe400078e0079 */
[----:B------:R-:W-:Y:S01]  /*62ed0*/  IMAD.MOV.U32 R71, RZ, RZ, R123 ;  /* 0x000000ffff477224 */ /* 0x000fe200078e007b */
[----:B------:R-:W3:Y:S04]  /*62ee0*/  LDL.LU.64 R120, [R1+0x970] ;  /* 0x0009700001787983 */ /* 0x000ee80000300a00 */
[----:B------:R-:W3:Y:S01]  /*62ef0*/  LDL.LU.64 R122, [R1+0x978] ;  /* 0x00097800017a7983 */ /* 0x000ee20000300a00 */
[C---:B------:R-:W-:Y:S08]  /*62f00*/  HMMA.1688.F32.TF32 R164, R176.reuse, R144, R164 ;  /* 0x00000090b0a4723c */ /* 0x040ff000000810a4 */
[C---:B------:R-:W-:Y:S08]  /*62f10*/  HMMA.1688.F32.TF32 R168, R176.reuse, R148, R168 ;  /* 0x00000094b0a8723c */ /* 0x040ff000000810a8 */
[C---:B------:R-:W-:Y:S08]  /*62f20*/  HMMA.1688.F32.TF32 R172, R176.reuse, R152, R172 ;  /* 0x00000098b0ac723c */ /* 0x040ff000000810ac */
[C---:B------:R-:W-:Y:S08]  /*62f30*/  HMMA.1688.F32.TF32 R220, R176.reuse, R100, R220 ;  /* 0x00000064b0dc723c */ /* 0x040ff000000810dc */
[C---:B----4-:R-:W-:Y:S08]  /*62f40*/  HMMA.1688.F32.TF32 R248, R176.reuse, R136, R160 ;  /* 0x00000088b0f8723c */ /* 0x050ff000000810a0 */
[C---:B------:R-:W-:Y:S11]  /*62f50*/  HMMA.1688.F32.TF32 R204, R176.reuse, R104, R204 ;  /* 0x00000068b0cc723c */ /* 0x040ff600000810cc */
[----:B------:R-:W-:Y:S04]  /*62f60*/  STL.64 [R1+0x6a98], R250 ;  /* 0x006a98fa01007387 */ /* 0x000fe80000100a00 */
[----:B------:R1:W-:Y:S01]  /*62f70*/  STL.64 [R1+0x6a90], R248 ;  /* 0x006a90f801007387 */ /* 0x0003e20000100a00 */
[----:B------:R-:W-:Y:S01]  /*62f80*/  HMMA.1688.F32.TF32 R200, R176, R108, R200 ;  /* 0x0000006cb0c8723c */ /* 0x000fe200000810c8 */
[----:B------:R-:W-:Y:S01]  /*62f90*/  IMAD.MOV.U32 R78, RZ, RZ, R220 ;  /* 0x000000ffff4e7224 */ /* 0x000fe200078e00dc */
[----:B------:R-:W-:Y:S01]  /*62fa0*/  MOV R79, R221 ;  /* 0x000000dd004f7202 */ /* 0x000fe20000000f00 */
[----:B------:R-:W-:Y:S01]  /*62fb0*/  IMAD.MOV.U32 R74, RZ, RZ, R222 ;  /* 0x000000ffff4a7224 */ /* 0x000fe200078e00de */
[----:B------:R-:W-:Y:S01]  /*62fc0*/  MOV R66, R204 ;  /* 0x000000cc00427202 */ /* 0x000fe20000000f00 */
[----:B------:R-:W-:Y:S01]  /*62fd0*/  IMAD.MOV.U32 R75, RZ, RZ, R223 ;  /* 0x000000ffff4b7224 */ /* 0x000fe200078e00df */
[----:B------:R-:W-:Y:S01]  /*62fe0*/  MOV R55, R207 ;  /* 0x000000cf00377202 */ /* 0x000fe20000000f00 */
[----:B------:R-:W-:-:S02]  /*62ff0*/  IMAD.MOV.U32 R58, RZ, RZ, R205 ;  /* 0x000000ffff3a7224 */ /* 0x000fc400078e00cd */
[----:B------:R-:W-:-:S10]  /*63000*/  IMAD.MOV.U32 R54, RZ, RZ, R206 ;  /* 0x000000ffff367224 */ /* 0x000fd400078e00ce */
[----:B------:R-:W-:Y:S01]  /*63010*/  IMAD.MOV.U32 R59, RZ, RZ, R200 ;  /* 0x000000ffff3b7224 */ /* 0x000fe200078e00c8 */
[----:B------:R-:W-:Y:S01]  /*63020*/  MOV R62, R202 ;  /* 0x000000ca003e7202 */ /* 0x000fe20000000f00 */
[----:B------:R-:W-:Y:S02]  /*63030*/  IMAD.MOV.U32 R67, RZ, RZ, R201 ;  /* 0x000000ffff437224 */ /* 0x000fe400078e00c9 */
[----:B------:R-:W-:Y:S01]  /*63040*/  IMAD.MOV.U32 R63, RZ, RZ, R203 ;  /* 0x000000ffff3f7224 */ /* 0x000fe200078e00cb */
[----:B--2---:R-:W-:-:S15]  /*63050*/  HMMA.1688.F32.TF32 R160, R176, R140, R124 ;  /* 0x0000008cb0a0723c */ /* 0x004fde000008107c */
[----:B------:R-:W-:-:S04]  /*63060*/  NOP ;  /* 0x0000000000007918 */ /* 0x000fc80000000000 */
[----:B------:R-:W-:Y:S04]  /*63070*/  STL.64 [R1+0x6aa8], R162 ;  /* 0x006aa8a201007387 */ /* 0x000fe80000100a00 */
[----:B------:R-:W-:Y:S04]  /*63080*/  STL.64 [R1+0x6aa0], R160 ;  /* 0x006aa0a001007387 */ /* 0x000fe80000100a00 */
[----:B------:R-:W-:Y:S04]  /*63090*/  STL.64 [R1+0x6ab8], R166 ;  /* 0x006ab8a601007387 */ /* 0x000fe80000100a00 */
[----:B------:R-:W-:Y:S01]  /*630a0*/  STL.64 [R1+0x6ab0], R164 ;  /* 0x006ab0a401007387 */ /* 0x000fe20000100a00 */
[----:B---3--:R-:W-:Y:S03]  /*630b0*/  HMMA.1688.F32.TF32 R176, R176, R156, R120 ;  /* 0x0000009cb0b0723c */ /* 0x008fe60000081078 */
[----:B------:R-:W-:Y:S04]  /*630c0*/  STL.64 [R1+0x6ac8], R170 ;  /* 0x006ac8aa01007387 */ /* 0x000fe80000100a00 */
[----:B------:R-:W-:Y:S04]  /*630d0*/  STL.64 [R1+0x6ac0], R168 ;  /* 0x006ac0a801007387 */ /* 0x000fe80000100a00 */
[----:B------:R-:W-:Y:S04]  /*630e0*/  STL.64 [R1+0x6ad8], R174 ;  /* 0x006ad8ae01007387 */ /* 0x000fe80000100a00 */
[----:B------:R2:W-:Y:S04]  /*630f0*/  STL.64 [R1+0x6ad0], R172 ;  /* 0x006ad0ac01007387 */ /* 0x0005e80000100a00 */
[----:B------:R-:W3:Y:S04]  /*63100*/  LDL.LU.64 R120, [R1+0x790] ;  /* 0x0007900001787983 */ /* 0x000ee80000300a00 */
[----:B------:R-:W3:Y:S04]  /*63110*/  LDL.LU.64 R122, [R1+0x798] ;  /* 0x00079800017a7983 */ /* 0x000ee80000300a00 */
[----:B------:R-:W4:Y:S04]  /*63120*/  LDL.LU.64 R124, [R1+0x7a0] ;  /* 0x0007a000017c7983 */ /* 0x000f280000300a00 */
[----:B------:R-:W4:Y:S04]  /*63130*/  LDL.LU.64 R126, [R1+0x7a8] ;  /* 0x0007a800017e7983 */ /* 0x000f280000300a00 */
[----:B-1----:R-:W4:Y:S04]  /*63140*/  LDL.LU.64 R248, [R1+0x810] ;  /* 0x0008100001f87983 */ /* 0x002f280000300a00 */
        /* <DEDUP_REMOVED lines=15> */
[----:B--2---:R-:W2:Y:S04]  /*63240*/  LDL.LU.64 R172, [R1+0x950] ;  /* 0x0009500001ac7983 */ /* 0x004ea80000300a00 */
[----:B------:R-:W2:Y:S04]  /*63250*/  LDL.LU.64 R174, [R1+0x958] ;  /* 0x0009580001ae7983 */ /* 0x000ea80000300a00 */
[----:B------:R-:W2:Y:S04]  /*63260*/  LDL.LU.64 R168, [R1+0x940] ;  /* 0x0009400001a87983 */ /* 0x000ea80000300a00 */
[----:B------:R-:W2:Y:S04]  /*63270*/  LDL.LU.64 R170, [R1+0x948] ;  /* 0x0009480001aa7983 */ /* 0x000ea80000300a00 */
[----:B------:R-:W2:Y:S04]  /*63280*/  LDL.LU.64 R164, [R1+0x920] ;  /* 0x0009200001a47983 */ /* 0x000ea80000300a00 */
[----:B------:R-:W2:Y:S04]  /*63290*/  LDL.LU.64 R166, [R1+0x928] ;  /* 0x0009280001a67983 */ /* 0x000ea80000300a00 */
[----:B------:R-:W2:Y:S04]  /*632a0*/  LDL.LU.64 R160, [R1+0x910] ;  /* 0x0009100001a07983 */ /* 0x000ea80000300a00 */
[----:B------:R-:W2:Y:S04]  /*632b0*/  LDL.LU.64 R162, [R1+0x918] ;  /* 0x0009180001a27983 */ /* 0x000ea80000300a00 */
[----:B------:R-:W-:Y:S04]  /*632c0*/  STL [R1+0x6a64], R176 ;  /* 0x006a64b001007387 */ /* 0x000fe80000100800 */
[----:B------:R1:W-:Y:S04]  /*632d0*/  STL [R1+0x6a60], R177 ;  /* 0x006a60b101007387 */ /* 0x0003e80000100800 */
[----:B------:R-:W-:Y:S04]  /*632e0*/  STL [R1+0x6a5c], R178 ;  /* 0x006a5cb201007387 */ /* 0x000fe80000100800 */
[----:B------:R1:W-:Y:S04]  /*632f0*/  STL [R1+0x6a58], R179 ;  /* 0x006a58b301007387 */ /* 0x0003e80000100800 */
[----:B-1----:R-:W2:Y:S04]  /*63300*/  LDL.LU.64 R176, [R1+0x7d0] ;  /* 0x0007d00001b07983 */ /* 0x002ea80000300a00 */
[----:B------:R-:W2:Y:S01]  /*63310*/  LDL.LU.64 R178, [R1+0x7d8] ;  /* 0x0007d80001b27983 */ /* 0x000ea20000300a00 */
[C---:B---3--:R-:W-:Y:S08]  /*63320*/  HMMA.1688.F32.TF32 R120, R180.reuse, R16, R120 ;  /* 0x00000010b478723c */ /* 0x048ff00000081078 */
[C---:B----4-:R-:W-:Y:S11]  /*63330*/  HMMA.1688.F32.TF32 R124, R180.reuse, R20, R124 ;  /* 0x00000014b47c723c */ /* 0x050ff6000008107c */
[----:B------:R-:W-:Y:S04]  /*63340*/  STL.64 [R1+0x2e0], R120 ;  /* 0x0002e07801007387 */ /* 0x000fe80000100a00 */
[----:B------:R1:W-:Y:S01]  /*63350*/  STL.64 [R1+0x2e8], R122 ;  /* 0x0002e87a01007387 */ /* 0x0003e20000100a00 */
[C---:B------:R-:W-:Y:S03]  /*63360*/  HMMA.1688.F32.TF32 R248, R180.reuse, R28, R248 ;  /* 0x0000001cb4f8723c */ /* 0x040fe600000810f8 */
[----:B-1----:R-:W3:Y:S04]  /*63370*/  LDL.LU.64 R122, [R1+0x6c70] ;  /* 0x006c7000017a7983 */ /* 0x002ee80000300a00 */
[----:B------:R-:W3:Y:S04]  /*63380*/  LDL.LU.64 R120, [R1+0x6c68] ;  /* 0x006c680001787983 */ /* 0x000ee80000300a00 */
[----:B------:R-:W-:Y:S01]  /*63390*/  STL.64 [R1+0x380], R124 ;  /* 0x0003807c01007387 */ /* 0x000fe20000100a00 */
[C---:B------:R-:W-:Y:S03]  /*633a0*/  HMMA.1688.F32.TF32 R240, R180.reuse, R32, R240 ;  /* 0x00000020b4f0723c */ /* 0x040fe600000810f0 */
[----:B------:R1:W-:Y:S04]  /*633b0*/  STL.64 [R1+0x388], R126 ;  /* 0x0003887e01007387 */ /* 0x0003e80000100a00 */
[----:B-1----:R-:W4:Y:S04]  /*633c0*/  LDL.LU.64 R126, [R1+0x6c60] ;  /* 0x006c6000017e7983 */ /* 0x002f280000300a00 */
[----:B------:R-:W4:Y:S01]  /*633d0*/  LDL.LU.64 R124, [R1+0x6c58] ;  /* 0x006c5800017c7983 */ /* 0x000f220000300a00 */
[C---:B------:R-:W-:Y:S08]  /*633e0*/  HMMA.1688.F32.TF32 R228, R180.reuse, R40, R228 ;  /* 0x00000028b4e4723c */ /* 0x040ff000000810e4 */
[C---:B------:R-:W-:Y:S08]  /*633f0*/  HMMA.1688.F32.TF32 R224, R180.reuse, R44, R224 ;  /* 0x0000002cb4e0723c */ /* 0x040ff000000810e0 */
[----:B--2---:R-:W-:-:S15]  /*63400*/  HMMA.1688.F32.TF32 R176, R180, R24, R176 ;  /* 0x00000018b4b0723c */ /* 0x004fde00000810b0 */
[----:B------:R-:W-:-:S04]  /*63410*/  NOP ;  /* 0x0000000000007918 */ /* 0x000fc80000000000 */
[----:B------:R-:W-:Y:S04]  /*63420*/  STL.64 [R1+0x370], R176 ;  /* 0x000370b001007387 */ /* 0x000fe80000100a00 */
[----:B------:R1:W-:Y:S02]  /*63430*/  STL.64 [R1+0x378], R178 ;  /* 0x000378b201007387 */ /* 0x0003e40000100a00 */
[C---:B-1----:R-:W-:Y:S02]  /*63440*/  HMMA.1688.F32.TF32 R176, R180.reuse, R36, R232 ;  /* 0x00000024b4b0723c */ /* 0x042fe400000810e8 */
[----:B------:R-:W-:Y:S04]  /*63450*/  STL.64 [R1+0x360], R248 ;  /* 0x000360f801007387 */ /* 0x000fe80000100a00 */
[----:B------:R-:W-:Y:S04]  /*63460*/  STL.64 [R1+0x368], R250 ;  /* 0x000368fa01007387 */ /* 0x000fe80000100a00 */
[----:B------:R-:W-:Y:S04]  /*63470*/  STL.64 [R1+0x350], R240 ;  /* 0x000350f001007387 */ /* 0x000fe80000100a00 */
[----:B------:R-:W-:Y:S05]  /*63480*/  STL.64 [R1+0x358], R242 ;  /* 0x000358f201007387 */ /* 0x000fea0000100a00 */
[----:B------:R-:W-:Y:S04]  /*63490*/  STL.64 [R1+0x330], R176 ;  /* 0x000330b001007387 */ /* 0x000fe80000100a00 */
[----:B------:R1:W-:Y:S02]  /*634a0*/  STL.64 [R1+0x338], R178 ;  /* 0x000338b201007387 */ /* 0x0003e40000100a00 */
[C---:B-1----:R-:W-:Y:S02]  /*634b0*/  HMMA.1688.F32.TF32 R176, R180.reuse, R48, R220 ;  /* 0x00000030b4b0723c */ /* 0x042fe400000810dc */
[----:B------:R-:W-:Y:S04]  /*634c0*/  STL.64 [R1+0x310], R228 ;  /* 0x000310e401007387 */ /* 0x000fe80000100a00 */
[----:B------:R-:W-:Y:S02]  /*634d0*/  STL.64 [R1+0x318], R230 ;  /* 0x000318e601007387 */ /* 0x000fe40000100a00 */
[C---:B------:R-:W-:Y:S02]  /*634e0*/  HMMA.1688.F32.TF32 R204, R180.reuse, R52, R204 ;  /* 0x00000034b4cc723c */ /* 0x040fe400000810cc */
[----:B------:R-:W-:Y:S04]  /*634f0*/  STL.64 [R1+0x3e0], R224 ;  /* 0x0003e0e001007387 */ /* 0x000fe80000100a00 */
[----:B------:R-:W-:Y:S02]  /*63500*/  STL.64 [R1+0x3e8], R226 ;  /* 0x0003e8e201007387 */ /* 0x000fe40000100a00 */
[C---:B------:R-:W-:Y:S03]  /*63510*/  HMMA.1688.F32.TF32 R200, R180.reuse, R56, R200 ;  /* 0x00000038b4c8723c */ /* 0x040fe600000810c8 */
[----:B------:R-:W-:Y:S04]  /*63520*/  STL.64 [R1+0x3f0], R176 ;  /* 0x0003f0b001007387 */ /* 0x000fe80000100a00 */
[----:B------:R1:W-:Y:S01]  /*63530*/  STL.64 [R1+0x3f8], R178 ;  /* 0x0003f8b201007387 */ /* 0x0003e20000100a00 */
[C---:B------:R-:W-:Y:S08]  /*63540*/  HMMA.1688.F32.TF32 R160, R180.reuse, R72, R160 ;  /* 0x00000048b4a0723c */ /* 0x040ff000000810a0 */
[C---:B-1----:R-:W-:Y:S08]  /*63550*/  HMMA.1688.F32.TF32 R176, R180.reuse, R60, R172 ;  /* 0x0000003cb4b0723c */ /* 0x042ff000000810ac */
[C---:B------:R-:W-:Y:S08]  /*63560*/  HMMA.1688.F32.TF32 R172, R180.reuse, R64, R168 ;  /* 0x00000040b4ac723c */ /* 0x040ff000000810a8 */
[C---:B------:R-:W-:Y:S01]  /*63570*/  HMMA.1688.F32.TF32 R168, R180.reuse, R68, R164 ;  /* 0x00000044b4a8723c */ /* 0x040fe200000810a4 */
        /* <DEDUP_REMOVED lines=8> */
[----:B------:R-:W2:Y:S04]  /*63600*/  LDL.LU.64 R164, [R1+0x8f0] ;  /* 0x0008f00001a47983 */ /* 0x000ea80000300a00 */
[----:B------:R-:W-:Y:S04]  /*63610*/  STL.64 [R1+0x440], R168 ;  /* 0x000440a801007387 */ /* 0x000fe80000100a00 */
[----:B------:R-:W-:Y:S04]  /*63620*/  STL.64 [R1+0x448], R170 ;  /* 0x000448aa01007387 */ /* 0x000fe80000100a00 */
[----:B------:R-:W2:Y:S04]  /*63630*/  LDL.LU.64 R166, [R1+0x8f8] ;  /* 0x0008f80001a67983 */ /* 0x000ea80000300a00 */
[----:B------:R1:W-:Y:S04]  /*63640*/  STL.64 [R1+0x450], R160 ;  /* 0x000450a001007387 */ /* 0x0003e80000100a00 */
[----:B------:R1:W-:Y:S04]  /*63650*/  STL.64 [R1+0x458], R162 ;  /* 0x000458a201007387 */ /* 0x0003e80000100a00 */
        /* <DEDUP_REMOVED lines=23> */
[----:B------:R-:W4:Y:S01]  /*637d0*/  LDL.LU.64 R170, [R1+0x7e8] ;  /* 0x0007e80001aa7983 */ /* 0x000f220000300a00 */
[C---:B--2---:R-:W-:Y:S08]  /*637e0*/  HMMA.1688.F32.TF32 R164, R180.reuse, R76, R164 ;  /* 0x0000004cb4a4723c */ /* 0x044ff000000810a4 */
[C---:B---3--:R-:W-:Y:S11]  /*637f0*/  HMMA.1688.F32.TF32 R248, R180.reuse, R80, R248 ;  /* 0x00000050b4f8723c */ /* 0x048ff600000810f8 */
[----:B------:R1:W-:Y:S04]  /*63800*/  STL.64 [R1+0x460], R164 ;  /* 0x000460a401007387 */ /* 0x0003e80000100a00 */
[----:B------:R2:W-:Y:S04]  /*63810*/  STL.64 [R1+0x468], R166 ;  /* 0x000468a601007387 */ /* 0x0005e80000100a00 */
[----:B-1----:R-:W3:Y:S04]  /*63820*/  LDL.LU.64 R164, [R1+0x7c0] ;  /* 0x0007c00001a47983 */ /* 0x002ee80000300a00 */
[----:B--2---:R-:W3:Y:S04]  /*63830*/  LDL.LU.64 R166, [R1+0x7c8] ;  /* 0x0007c80001a67983 */ /* 0x004ee80000300a00 */
[----:B------:R-:W-:Y:S04]  /*63840*/  STL.64 [R1+0x470], R248 ;  /* 0x000470f801007387 */ /* 0x000fe80000100a00 */
[----:B------:R4:W-:Y:S02]  /*63850*/  STL.64 [R1+0x478], R250 ;  /* 0x000478fa01007387 */ /* 0x0009e40000100a00 */
[C---:B----4-:R-:W-:Y:S08]  /*63860*/  HMMA.1688.F32.TF32 R248, R180.reuse, R84, R240 ;  /* 0x00000054b4f8723c */ /* 0x050ff000000810f0 */
[C---:B------:R-:W-:Y:S08]  /*63870*/  HMMA.1688.F32.TF32 R240, R180.reuse, R88, R232 ;  /* 0x00000058b4f0723c */ /* 0x040ff000000810e8 */
[C---:B------:R-:W-:Y:S08]  /*63880*/  HMMA.1688.F32.TF32 R232, R180.reuse, R92, R228 ;  /* 0x0000005cb4e8723c */ /* 0x040ff000000810e4 */
[C---:B------:R-:W-:Y:S08]  /*63890*/  HMMA.1688.F32.TF32 R228, R180.reuse, R96, R224 ;  /* 0x00000060b4e4723c */ /* 0x040ff000000810e0 */
[C---:B------:R-:W-:Y:S01]  /*638a0*/  HMMA.1688.F32.TF32 R224, R180.reuse, R100, R220 ;  /* 0x00000064b4e0723c */ /* 0x040fe200000810dc */
[----:B------:R-:W-:Y:S04]  /*638b0*/  STL.64 [R1+0x480], R248 ;  /* 0x000480f801007387 */ /* 0x000fe80000100a00 */
[----:B------:R-:W-:Y:S04]  /*638c0*/  STL.64 [R1+0x488], R250 ;  /* 0x000488fa01007387 */ /* 0x000fe80000100a00 */
[----:B------:R-:W-:Y:S04]  /*638d0*/  STL.64 [R1+0x490], R240 ;  /* 0x000490f001007387 */ /* 0x000fe80000100a00 */
[----:B------:R-:W-:Y:S01]  /*638e0*/  STL.64 [R1+0x498], R242 ;  /* 0x000498f201007387 */ /* 0x000fe20000100a00 */
[C---:B------:R-:W-:Y:S03]  /*638f0*/  HMMA.1688.F32.TF32 R220, R180.reuse, R104, R160 ;  /* 0x00000068b4dc723c */ /* 0x040fe600000810a0 */
[----:B------:R-:W-:Y:S04]  /*63900*/  STL.64 [R1+0x4a0], R232 ;  /* 0x0004a0e801007387 */ /* 0x000fe80000100a00 */
[----:B------:R-:W-:Y:S04]  /*63910*/  STL.64 [R1+0x4a8], R234 ;  /* 0x0004a8ea01007387 */ /* 0x000fe80000100a00 */
[----:B------:R-:W-:Y:S04]  /*63920*/  STL.64 [R1+0x4b0], R228 ;  /* 0x0004b0e401007387 */ /* 0x000fe80000100a00 */
[----:B------:R-:W-:Y:S04]  /*63930*/  STL.64 [R1+0x4b8], R230 ;  /* 0x0004b8e601007387 */ /* 0x000fe80000100a00 */
[----:B------:R-:W2:Y:S04]  /*63940*/  LDL.LU.64 R160, [R1+0x7b0] ;  /* 0x0007b00001a07983 */ /* 0x000ea80000300a00 */
[----:B------:R-:W-:Y:S04]  /*63950*/  STL.64 [R1+0x4c0], R224 ;  /* 0x0004c0e001007387 */ /* 0x000fe80000100a00 */
[----:B------:R-:W-:Y:S04]  /*63960*/  STL.64 [R1+0x4c8], R226 ;  /* 0x0004c8e201007387 */ /* 0x000fe80000100a00 */
[----:B------:R-:W2:Y:S01]  /*63970*/  LDL.LU.64 R162, [R1+0x7b8] ;  /* 0x0007b80001a27983 */ /* 0x000ea20000300a00 */
[C---:B------:R-:W-:Y:S08]  /*63980*/  HMMA.1688.F32.TF32 R204, R180.reuse, R108, R204 ;  /* 0x0000006cb4cc723c */ /* 0x040ff000000810cc */
[C---:B------:R-:W-:Y:S08]  /*63990*/  HMMA.1688.F32.TF32 R200, R180.reuse, R136, R200 ;  /* 0x00000088b4c8723c */ /* 0x040ff000000810c8 */
[C---:B------:R-:W-:Y:S08]  /*639a0*/  HMMA.1688.F32.TF32 R176, R180.reuse, R140, R176 ;  /* 0x0000008cb4b0723c */ /* 0x040ff000000810b0 */
[C---:B------:R-:W-:Y:S01]  /*639b0*/  HMMA.1688.F32.TF32 R172, R180.reuse, R144, R172 ;  /* 0x00000090b4ac723c */ /* 0x040fe200000810ac */
[----:B------:R-:W-:Y:S07]  /*639c0*/  STL.64 [R1+0x4d0], R220 ;  /* 0x0004d0dc01007387 */ /* 0x000fee0000100a00 */
[----:B------:R-:W-:Y:S01]  /*639d0*/  HMMA.1688.F32.TF32 R168, R180, R148, R168 ;  /* 0x00000094b4a8723c */ /* 0x000fe200000810a8 */
[----:B------:R-:W-:Y:S04]  /*639e0*/  STL.64 [R1+0x4d8], R222 ;  /* 0x0004d8de01007387 */ /* 0x000fe80000100a00 */
[----:B------:R-:W-:Y:S04]  /*639f0*/  STL.64 [R1+0x4e0], R204 ;  /* 0x0004e0cc01007387 */ /* 0x000fe80000100a00 */
[----:B------:R-:W-:Y:S04]  /*63a00*/  STL.64 [R1+0x4e8], R206 ;  /* 0x0004e8ce01007387 */ /* 0x000fe80000100a00 */
[----:B------:R1:W-:Y:S04]  /*63a10*/  STL.64 [R1+0x4f0], R200 ;  /* 0x0004f0c801007387 */ /* 0x0003e80000100a00 */
[----:B------:R4:W-:Y:S04]  /*63a20*/  STL.64 [R1+0x4f8], R202 ;  /* 0x0004f8ca01007387 */ /* 0x0009e80000100a00 */
[----:B------:R4:W-:Y:S04]  /*63a30*/  STL.64 [R1+0x500], R176 ;  /* 0x000500b001007387 */ /* 0x0009e80000100a00 */
[----:B------:R4:W-:Y:S04]  /*63a40*/  STL.64 [R1+0x508], R178 ;  /* 0x000508b201007387 */ /* 0x0009e80000100a00 */
[----:B-1----:R-:W2:Y:S04]  /*63a50*/  LDL.LU.64 R200, [R1+0x280] ;  /* 0x0002800001c87983 */ /* 0x002ea80000300a00 */
[----:B------:R1:W-:Y:S04]  /*63a60*/  STL.64 [R1+0x520], R172 ;  /* 0x000520ac01007387 */ /* 0x0003e80000100a00 */
[----:B------:R1:W-:Y:S04]  /*63a70*/  STL.64 [R1+0x528], R174 ;  /* 0x000528ae01007387 */ /* 0x0003e80000100a00 */
[----:B----4-:R-:W4:Y:S04]  /*63a80*/  LDL.LU.64 R202, [R1+0x288] ;  /* 0x0002880001ca7983 */ /* 0x010f280000300a00 */
[----:B------:R1:W-:Y:S04]  /*63a90*/  STL.64 [R1+0x540], R168 ;  /* 0x000540a801007387 */ /* 0x0003e80000100a00 */
[----:B------:R1:W-:Y:S04]  /*63aa0*/  STL.64 [R1+0x548], R170 ;  /* 0x000548aa01007387 */ /* 0x0003e80000100a00 */
[----:B------:R-:W4:Y:S04]  /*63ab0*/  LDL.LU.64 R176, [R1+0x290] ;  /* 0x0002900001b07983 */ /* 0x000f280000300a00 */
[----:B------:R-:W4:Y:S01]  /*63ac0*/  LDL.LU.64 R178, [R1+0x298] ;  /* 0x0002980001b27983 */ /* 0x000f220000300a00 */
[----:B------:R-:W-:Y:S03]  /*63ad0*/  HMMA.1688.F32.TF32 R184, R236, R80, R184 ;  /* 0x00000050ecb8723c */ /* 0x000fe600000810b8 */
[----:B------:R-:W-:Y:S04]  /*63ae0*/  LDS R241, [R0+UR11+0x80800] ;  /* 0x0808000b00f17984 */ /* 0x000fe80008000800 */
[----:B------:R-:W-:Y:S01]  /*63af0*/  LDS R243, [R0+UR11+0x80c00] ;  /* 0x080c000b00f37984 */ /* 0x000fe20008000800 */
[----:B---3--:R-:W-:Y:S08]  /*63b00*/  HMMA.1688.F32.TF32 R164, R180, R152, R164 ;  /* 0x00000098b4a4723c */ /* 0x008ff000000810a4 */
[C---:B------:R-:W-:Y:S08]  /*63b10*/  HMMA.1688.F32.TF32 R188, R236.reuse, R84, R188 ;  /* 0x00000054ecbc723c */ /* 0x040ff000000810bc */
[C---:B------:R-:W-:Y:S08]  /*63b20*/  HMMA.1688.F32.TF32 R192, R236.reuse, R88, R192 ;  /* 0x00000058ecc0723c */ /* 0x040ff000000810c0 */
[C---:B------:R-:W-:Y:S01]  /*63b30*/  HMMA.1688.F32.TF32 R196, R236.reuse, R92, R196 ;  /* 0x0000005cecc4723c */ /* 0x040fe200000810c4 */
[----:B------:R3:W-:Y:S04]  /*63b40*/  STL.64 [R1+0x570], R164 ;  /* 0x000570a401007387 */ /* 0x0007e80000100a00 */
[----:B------:R3:W-:Y:S04]  /*63b50*/  STL.64 [R1+0x578], R166 ;  /* 0x000578a601007387 */ /* 0x0007e80000100a00 */
[----:B-1----:R-:W4:Y:S04]  /*63b60*/  LDL.LU.64 R172, [R1+0x780] ;  /* 0x0007800001ac7983 */ /* 0x002f280000300a00 */
[----:B------:R-:W4:Y:S04]  /*63b70*/  LDL.LU.64 R174, [R1+0x788] ;  /* 0x0007880001ae7983 */ /* 0x000f280000300a00 */
[----:B------:R-:W4:Y:S04]  /*63b80*/  LDL.LU.64 R168, [R1+0x270] ;  /* 0x0002700001a87983 */ /* 0x000f280000300a00 */
[----:B------:R-:W4:Y:S04]  /*63b90*/  LDL.LU.64 R170, [R1+0x278] ;  /* 0x0002780001aa7983 */ /* 0x000f280000300a00 */
[----:B---3--:R-:W3:Y:S04]  /*63ba0*/  LDL.LU.64 R164, [R1+0x770] ;  /* 0x0007700001a47983 */ /* 0x008ee80000300a00 */
[----:B------:R-:W3:Y:S01]  /*63bb0*/  LDL.LU.64 R166, [R1+0x778] ;  /* 0x0007780001a67983 */ /* 0x000ee20000300a00 */
[C---:B------:R-:W-:Y:S08]  /*63bc0*/  HMMA.1688.F32.TF32 R208, R236.reuse, R104, R208 ;  /* 0x00000068ecd0723c */ /* 0x040ff000000810d0 */
[C---:B------:R-:W-:Y:S08]  /*63bd0*/  HMMA.1688.F32.TF32 R212, R236.reuse, R108, R212 ;  /* 0x0000006cecd4723c */ /* 0x040ff000000810d4 */
[-C--:B------:R-:W-:Y:S01]  /*63be0*/  HMMA.1688.F32.TF32 R216, R236, R136.reuse, R216 ;  /* 0x00000088ecd8723c */ /* 0x080fe200000810d8 */
[----:B------:R-:W-:Y:S01]  /*63bf0*/  MOV R248, R129 ;  /* 0x0000008100f87202 */ /* 0x000fe20000000f00 */
[----:B------:R-:W-:Y:S01]  /*63c00*/  IMAD.MOV.U32 R249, RZ, RZ, R130 ;  /* 0x000000fffff97224 */ /* 0x000fe200078e0082 */
[----:B------:R-:W-:Y:S01]  /*63c10*/  MOV R251, R132 ;  /* 0x0000008400fb7202 */ /* 0x000fe20000000f00 */
[----:B------:R-:W-:Y:S01]  /*63c20*/  IMAD.MOV.U32 R250, RZ, RZ, R131 ;  /* 0x000000fffffa7224 */ /* 0x000fe200078e0083 */
[----:B------:R-:W-:Y:S03]  /*63c30*/  LDS R240, [R252+UR11+0x80800] ;  /* 0x0808000bfcf07984 */ /* 0x000fe60008000800 */
[----:B------:R-:W-:Y:S01]  /*63c40*/  HMMA.1688.F32.TF32 R112, R4, R136, R112 ;  /* 0x000000880470723c */ /* 0x000fe20000081070 */
[----:B------:R-:W1:Y:S07]  /*63c50*/  LDS R242, [R252+UR11+0x80c00] ;  /* 0x080c000bfcf27984 */ /* 0x000e6e0008000800 */
[----:B--2---:R-:W-:-:S15]  /*63c60*/  HMMA.1688.F32.TF32 R160, R180, R156, R160 ;  /* 0x0000009cb4a0723c */ /* 0x004fde00000810a0 */
[----:B------:R-:W-:-:S04]  /*63c70*/  NOP ;  /* 0x0000000000007918 */ /* 0x000fc80000000000 */
[----:B------:R2:W-:Y:S01]  /*63c80*/  STL.64 [R1+0x560], R160 ;  /* 0x000560a001007387 */ /* 0x0005e20000100a00 */
[----:B------:R-:W-:Y:S01]  /*63c90*/  IMAD.MOV.U32 R13, RZ, RZ, R162 ;  /* 0x000000ffff0d7224 */ /* 0x000fe200078e00a2 */
[----:B------:R-:W-:Y:S02]  /*63ca0*/  MOV R12, R163 ;  /* 0x000000a3000c7202 */ /* 0x000fe40000000f00 */
[----:B--2---:R-:W2:Y:S04]  /*63cb0*/  LDL.LU.64 R160, [R1+0x250] ;  /* 0x0002500001a07983 */ /* 0x004ea80000300a00 */
[----:B------:R-:W2:Y:S04]  /*63cc0*/  LDL.LU.64 R162, [R1+0x258] ;  /* 0x0002580001a27983 */ /* 0x000ea80000300a00 */
[----:B------:R-:W-:Y:S04]  /*63cd0*/  STL [R1+0x6964], R12 ;  /* 0x0069640c01007387 */ /* 0x000fe80000100800 */
[----:B------:R-:W-:Y:S01]  /*63ce0*/  STL [R1+0x6960], R13 ;  /* 0x0069600d01007387 */ /* 0x000fe20000100800 */
[C---:B----4-:R-:W-:Y:S08]  /*63cf0*/  HMMA.1688.F32.TF32 R180, R236.reuse, R16, R200 ;  /* 0x00000010ecb4723c */ /* 0x050ff000000810c8 */
[C---:B------:R-:W-:Y:S11]  /*63d00*/  HMMA.1688.F32.TF32 R176, R236.reuse, R20, R176 ;  /* 0x00000014ecb0723c */ /* 0x040ff600000810b0 */
[----:B------:R-:W-:Y:S04]  /*63d10*/  STL [R1+0x6a2c], R180 ;  /* 0x006a2cb401007387 */ /* 0x000fe80000100800 */
[----:B------:R-:W-:Y:S04]  /*63d20*/  STL [R1+0x6a28], R181 ;  /* 0x006a28b501007387 */ /* 0x000fe80000100800 */
[----:B------:R-:W-:Y:S04]  /*63d30*/  STL [R1+0x6a24], R182 ;  /* 0x006a24b601007387 */ /* 0x000fe80000100800 */
[----:B------:R-:W-:Y:S04]  /*63d40*/  STL [R1+0x6a20], R183 ;  /* 0x006a20b701007387 */ /* 0x000fe80000100800 */
[----:B------:R4:W-:Y:S04]  /*63d50*/  STL.64 [R1+0x290], R176 ;  /* 0x000290b001007387 */ /* 0x0009e80000100a00 */
[----:B------:R1:W-:Y:S04]  /*63d60*/  STL.64 [R1+0x298], R178 ;  /* 0x000298b201007387 */ /* 0x0003e80000100a00 */
[----:B----4-:R-:W4:Y:S01]  /*63d70*/  LDL.LU.64 R176, [R1+0x240] ;  /* 0x0002400001b07983 */ /* 0x010f220000300a00 */
[C---:B------:R-:W-:Y:S08]  /*63d80*/  HMMA.1688.F32.TF32 R172, R236.reuse, R24, R172 ;  /* 0x00000018ecac723c */ /* 0x040ff000000810ac */
[C---:B------:R-:W-:Y:S08]  /*63d90*/  HMMA.1688.F32.TF32 R168, R236.reuse, R28, R168 ;  /* 0x0000001ceca8723c */ /* 0x040ff000000810a8 */
[C---:B---3--:R-:W-:Y:S03]  /*63da0*/  HMMA.1688.F32.TF32 R164, R236.reuse, R32, R164 ;  /* 0x00000020eca4723c */ /* 0x048fe600000810a4 */
[----:B------:R3:W-:Y:S04]  /*63db0*/  STL.64 [R1+0x280], R172 ;  /* 0x000280ac01007387 */ /* 0x0007e80000100a00 */
[----:B------:R3:W-:Y:S04]  /*63dc0*/  STL.64 [R1+0x288], R174 ;  /* 0x000288ae01007387 */ /* 0x0007e80000100a00 */
[----:B-1----:R-:W4:Y:S04]  /*63dd0*/  LDL.LU.64 R178, [R1+0x248] ;  /* 0x0002480001b27983 */ /* 0x002f280000300a00 */
[----:B------:R1:W-:Y:S04]  /*63de0*/  STL.64 [R1+0x270], R168 ;  /* 0x000270a801007387 */ /* 0x0003e80000100a00 */
[----:B------:R-:W-:Y:S01]  /*63df0*/  IMAD.MOV.U32 R180, RZ, RZ, R164 ;  /* 0x000000ffffb47224 */ /* 0x000fe200078e00a4 */
[----:B------:R1:W-:Y:S01]  /*63e00*/  STL.64 [R1+0x278], R170 ;  /* 0x000278aa01007387 */ /* 0x0003e20000100a00 */
[----:B------:R-:W-:Y:S01]  /*63e10*/  IMAD.MOV.U32 R181, RZ, RZ, R165 ;  /* 0x000000ffffb57224 */ /* 0x000fe200078e00a5 */
[----:B------:R-:W-:Y:S01]  /*63e20*/  MOV R182, R166 ;  /* 0x000000a600b67202 */ /* 0x000fe20000000f00 */
[----:B------:R-:W-:Y:S01]  /*63e30*/  IMAD.MOV.U32 R183, RZ, RZ, R167 ;  /* 0x000000ffffb77224 */ /* 0x000fe200078e00a7 */
[----:B---3--:R-:W3:Y:S04]  /*63e40*/  LDL.LU.64 R172, [R1+0x230] ;  /* 0x0002300001ac7983 */ /* 0x008ee80000300a00 */
[----:B------:R-:W3:Y:S04]  /*63e50*/  LDL.LU.64 R174, [R1+0x238] ;  /* 0x0002380001ae7983 */ /* 0x000ee80000300a00 */
[----:B------:R-:W-:Y:S04]  /*63e60*/  STL [R1+0x6a3c], R180 ;  /* 0x006a3cb401007387 */ /* 0x000fe80000100800 */
[----:B------:R-:W-:Y:S04]  /*63e70*/  STL [R1+0x6a38], R181 ;  /* 0x006a38b501007387 */ /* 0x000fe80000100800 */
[----:B------:R-:W-:Y:S04]  /*63e80*/  STL [R1+0x6a34], R182 ;  /* 0x006a34b601007387 */ /* 0x000fe80000100800 */
[----:B------:R-:W-:Y:S04]  /*63e90*/  STL [R1+0x6a30], R183 ;  /* 0x006a30b701007387 */ /* 0x000fe80000100800 */
[----:B-1----:R-:W3:Y:S04]  /*63ea0*/  LDL.LU.64 R168, [R1+0x220] ;  /* 0x0002200001a87983 */ /* 0x002ee80000300a00 */
        /* <DEDUP_REMOVED lines=8> */
[----:B--2---:R-:W2:Y:S04]  /*63f30*/  LDL.LU.64 R162, [R1+0x1f8] ;  /* 0x0001f80001a27983 */ /* 0x004ea80000300a00 */
[----:B------:R-:W2:Y:S04]  /*63f40*/  LDL.LU.64 R200, [R1+0x1e0] ;  /* 0x0001e00001c87983 */ /* 0x000ea80000300a00 */
[----:B------:R-:W2:Y:S01]  /*63f50*/  LDL.LU.64 R202, [R1+0x1e8] ;  /* 0x0001e80001ca7983 */ /* 0x000ea20000300a00 */
[C---:B----4-:R-:W-:Y:S08]  /*63f60*/  HMMA.1688.F32.TF32 R176, R236.reuse, R40, R176 ;  /* 0x00000028ecb0723c */ /* 0x050ff000000810b0 */
[----:B---3--:R-:W-:Y:S11]  /*63f70*/  HMMA.1688.F32.TF32 R172, R236, R44, R172 ;  /* 0x0000002cecac723c */ /* 0x008ff600000810ac */
[----:B------:R-:W-:Y:S01]  /*63f80*/  IMAD.MOV.U32 R183, RZ, RZ, R179 ;  /* 0x000000ffffb77224 */ /* 0x000fe200078e00b3 */
[----:B------:R-:W-:Y:S01]  /*63f90*/  MOV R181, R177 ;  /* 0x000000b100b57202 */ /* 0x000fe20000000f00 */
[----:B------:R-:W-:-:S02]  /*63fa0*/  IMAD.MOV.U32 R182, RZ, RZ, R178 ;  /* 0x000000ffffb67224 */ /* 0x000fc400078e00b2 */
[----:B------:R-:W-:Y:S01]  /*63fb0*/  IMAD.MOV.U32 R180, RZ, RZ, R176 ;  /* 0x000000ffffb47224 */ /* 0x000fe200078e00b0 */
[----:B------:R-:W-:Y:S04]  /*63fc0*/  STL [R1+0x6a4c], R183 ;  /* 0x006a4cb701007387 */ /* 0x000fe80000100800 */
[----:B------:R-:W-:Y:S01]  /*63fd0*/  STL [R1+0x6a48], R182 ;  /* 0x006a48b601007387 */ /* 0x000fe20000100800 */
[C---:B------:R-:W-:Y:S01]  /*63fe0*/  HMMA.1688.F32.TF32 R168, R236.reuse, R48, R168 ;  /* 0x00000030eca8723c */ /* 0x040fe200000810a8 */
[----:B------:R-:W-:Y:S01]  /*63ff0*/  IMAD.MOV.U32 R177, RZ, RZ, R175 ;  /* 0x000000ffffb17224 */ /* 0x000fe200078e00af */
[----:B------:R-:W-:Y:S01]  /*64000*/  MOV R176, R174 ;  /* 0x000000ae00b07202 */ /* 0x000fe20000000f00 */
[----:B------:R-:W-:Y:S04]  /*64010*/  STL [R1+0x6a44], R181 ;  /* 0x006a44b501007387 */ /* 0x000fe80000100800 */
[----:B------:R-:W-:Y:S04]  /*64020*/  STL [R1+0x6a40], R180 ;  /* 0x006a40b401007387 */ /* 0x000fe80000100800 */
[----:B------:R1:W-:Y:S04]  /*64030*/  STL.64 [R1+0x230], R172 ;  /* 0x000230ac01007387 */ /* 0x0003e80000100a00 */
[----:B------:R-:W-:Y:S04]  /*64040*/  STL [R1+0x6a6c], R177 ;  /* 0x006a6cb101007387 */ /* 0x000fe80000100800 */
[----:B------:R3:W-:Y:S04]  /*64050*/  STL [R1+0x6a68], R176 ;  /* 0x006a68b001007387 */ /* 0x0007e80000100800 */
[----:B-1----:R-:W4:Y:S04]  /*64060*/  LDL.LU.64 R172, [R1+0x1d0] ;  /* 0x0001d00001ac7983 */ /* 0x002f280000300a00 */
[----:B------:R-:W4:Y:S04]  /*64070*/  LDL.LU.64 R174, [R1+0x1d8] ;  /* 0x0001d80001ae7983 */ /* 0x000f280000300a00 */
[----:B------:R1:W-:Y:S04]  /*64080*/  STL.64 [R1+0x220], R168 ;  /* 0x000220a801007387 */ /* 0x0003e80000100a00 */
[----:B------:R1:W-:Y:S01]  /*64090*/  STL.64 [R1+0x228], R170 ;  /* 0x000228aa01007387 */ /* 0x0003e20000100a00 */
[C---:B------:R-:W-:Y:S08]  /*640a0*/  HMMA.1688.F32.TF32 R164, R236.reuse, R52, R164 ;  /* 0x00000034eca4723c */ /* 0x040ff000000810a4 */
[C---:B--2---:R-:W-:Y:S11]  /*640b0*/  HMMA.1688.F32.TF32 R160, R236.reuse, R56, R160 ;  /* 0x00000038eca0723c */ /* 0x044ff600000810a0 */
[----:B---3--:R-:W-:Y:S01]  /*640c0*/  MOV R176, R167 ;  /* 0x000000a700b07202 */ /* 0x008fe20000000f00 */
[----:B------:R-:W-:Y:S01]  /*640d0*/  IMAD.MOV.U32 R177, RZ, RZ, R166 ;  /* 0x000000ffffb17224 */ /* 0x000fe200078e00a6 */
[----:B------:R-:W-:Y:S04]  /*640e0*/  STL.64 [R1+0x200], R164 ;  /* 0x000200a401007387 */ /* 0x000fe80000100a00 */
[----:B------:R-:W-:Y:S04]  /*640f0*/  STL [R1+0x6a74], R176 ;  /* 0x006a74b001007387 */ /* 0x000fe80000100800 */
[----:B------:R-:W-:Y:S04]  /*64100*/  STL [R1+0x6a70], R177 ;  /* 0x006a70b101007387 */ /* 0x000fe80000100800 */
[----:B-1----:R-:W2:Y:S04]  /*64110*/  LDL.LU.64 R168, [R1+0x1c0] ;  /* 0x0001c00001a87983 */ /* 0x002ea80000300a00 */
[----:B------:R-:W2:Y:S04]  /*64120*/  LDL.LU.64 R170, [R1+0x1c8] ;  /* 0x0001c80001aa7983 */ /* 0x000ea80000300a00 */
[----:B------:R1:W-:Y:S04]  /*64130*/  STL.64 [R1+0x1f0], R160 ;  /* 0x0001f0a001007387 */ /* 0x0003e80000100a00 */
[----:B------:R3:W-:Y:S04]  /*64140*/  STL.64 [R1+0x1f8], R162 ;  /* 0x0001f8a201007387 */ /* 0x0007e80000100a00 */
[----:B-1----:R-:W2:Y:S04]  /*64150*/  LDL.LU.64 R160, [R1+0x1b0] ;  /* 0x0001b00001a07983 */ /* 0x002ea80000300a00 */
[----:B---3--:R-:W2:Y:S04]  /*64160*/  LDL.LU.64 R162, [R1+0x1b8] ;  /* 0x0001b80001a27983 */ /* 0x008ea80000300a00 */
[----:B------:R-:W3:Y:S04]  /*64170*/  LDL.LU.64 R164, [R1+0x1a0] ;  /* 0x0001a00001a47983 */ /* 0x000ee80000300a00 */
[----:B------:R-:W3:Y:S01]  /*64180*/  LDL.LU.64 R166, [R1+0x1a8] ;  /* 0x0001a80001a67983 */ /* 0x000ee20000300a00 */
[----:B------:R-:W-:-:S15]  /*64190*/  HMMA.1688.F32.TF32 R180, R236, R60, R200 ;  /* 0x0000003cecb4723c */ /* 0x000fde00000810c8 */
[----:B------:R-:W-:-:S04]  /*641a0*/  NOP ;  /* 0x0000000000007918 */ /* 0x000fc80000000000 */
[----:B------:R-:W-:Y:S01]  /*641b0*/  IMAD.MOV.U32 R159, RZ, RZ, R183 ;  /* 0x000000ffff9f7224 */ /* 0x000fe200078e00b7 */
[----:B------:R-:W-:Y:S01]  /*641c0*/  MOV R158, R182 ;  /* 0x000000b6009e7202 */ /* 0x000fe20000000f00 */
[----:B------:R-:W-:Y:S02]  /*641d0*/  IMAD.MOV.U32 R179, RZ, RZ, R181 ;  /* 0x000000ffffb37224 */ /* 0x000fe400078e00b5 */
[----:B------:R-:W-:Y:S01]  /*641e0*/  IMAD.MOV.U32 R178, RZ, RZ, R180 ;  /* 0x000000ffffb27224 */ /* 0x000fe200078e00b4 */
[----:B------:R-:W-:Y:S04]  /*641f0*/  STL [R1+0x6a84], R159 ;  /* 0x006a849f01007387 */ /* 0x000fe80000100800 */
[----:B------:R-:W-:Y:S04]  /*64200*/  STL [R1+0x6a80], R158 ;  /* 0x006a809e01007387 */ /* 0x000fe80000100800 */
[----:B------:R-:W-:Y:S04]  /*64210*/  STL [R1+0x6a7c], R179 ;  /* 0x006a7cb301007387 */ /* 0x000fe80000100800 */
[----:B------:R-:W-:Y:S01]  /*64220*/  STL [R1+0x6a78], R178 ;  /* 0x006a78b201007387 */ /* 0x000fe20000100800 */
[----:B----4-:R-:W-:-:S15]  /*64230*/  HMMA.1688.F32.TF32 R172, R236, R64, R172 ;  /* 0x00000040ecac723c */ /* 0x010fde00000810ac */
[----:B------:R-:W-:-:S04]  /*64240*/  NOP ;  /* 0x0000000000007918 */ /* 0x000fc80000000000 */
[----:B------:R-:W-:Y:S01]  /*64250*/  MOV R177, R175 ;  /* 0x000000af00b17202 */ /* 0x000fe20000000f00 */
[----:B------:R-:W-:Y:S01]  /*64260*/  IMAD.MOV.U32 R176, RZ, RZ, R174 ;  /* 0x000000ffffb07224 */ /* 0x000fe200078e00ae */
[----:B------:R-:W-:Y:S04]  /*64270*/  STL.64 [R1+0x1d0], R172 ;  /* 0x0001d0ac01007387 */ /* 0x000fe80000100a00 */
[----:B------:R1:W-:Y:S04]  /*64280*/  STL [R1+0x6a8c], R177 ;  /* 0x006a8cb101007387 */ /* 0x0003e80000100800 */
[----:B------:R4:W-:Y:S01]  /*64290*/  STL [R1+0x6a88], R176 ;  /* 0x006a88b001007387 */ /* 0x0009e20000100800 */
[----:B--2---:R-:W-:-:S15]  /*642a0*/  HMMA.1688.F32.TF32 R160, R236, R72, R160 ;  /* 0x00000048eca0723c */ /* 0x004fde00000810a0 */
[----:B------:R-:W-:-:S04]  /*642b0*/  NOP ;  /* 0x0000000000007918 */ /* 0x000fc80000000000 */
[----:B------:R2:W-:Y:S04]  /*642c0*/  STL.64 [R1+0x1b0], R160 ;  /* 0x0001b0a001007387 */ /* 0x0005e80000100a00 */
[----:B------:R-:W3:Y:S01]  /*642d0*/  LDL.LU.64 R200, [R1+0x760] ;  /* 0x0007600001c87983 */ /* 0x000ee20000300a00 */
[----:B-1----:R-:W-:-:S03]  /*642e0*/  IMAD.MOV.U32 R177, RZ, RZ, R162 ;  /* 0x000000ffffb17224 */ /* 0x002fc600078e00a2 */
[----:B------:R-:W3:Y:S01]  /*642f0*/  LDL.LU.64 R202, [R1+0x768] ;  /* 0x0007680001ca7983 */ /* 0x000ee20000300a00 */
[----:B----4-:R-:W-:-:S03]  /*64300*/  MOV R176, R163 ;  /* 0x000000a300b07202 */ /* 0x010fc60000000f00 */
[----:B------:R-:W4:Y:S04]  /*64310*/  LDL.LU.64 R204, [R1+0x750] ;  /* 0x0007500001cc7983 */ /* 0x000f280000300a00 */
[----:B------:R-:W4:Y:S04]  /*64320*/  LDL.LU.64 R206, [R1+0x758] ;  /* 0x0007580001ce7983 */ /* 0x000f280000300a00 */
[----:B--2---:R-:W2:Y:S04]  /*64330*/  LDL.LU.64 R160, [R1+0x740] ;  /* 0x0007400001a07983 */ /* 0x004ea80000300a00 */
[----:B------:R-:W2:Y:S01]  /*64340*/  LDL.LU.64 R162, [R1+0x748] ;  /* 0x0007480001a27983 */ /* 0x000ea20000300a00 */
[C---:B------:R-:W-:Y:S08]  /*64350*/  HMMA.1688.F32.TF32 R168, R236.reuse, R68, R168 ;  /* 0x00000044eca8723c */ /* 0x040ff000000810a8 */
[----:B---3--:R-:W-:Y:S11]  /*64360*/  HMMA.1688.F32.TF32 R164, R236, R76, R164 ;  /* 0x0000004ceca4723c */ /* 0x008ff600000810a4 */
[----:B------:R-:W-:Y:S01]  /*64370*/  MOV R179, R170 ;  /* 0x000000aa00b37202 */ /* 0x000fe20000000f00 */
[----:B------:R-:W-:-:S02]  /*64380*/  IMAD.MOV.U32 R178, RZ, RZ, R171 ;  /* 0x000000ffffb27224 */ /* 0x000fc400078e00ab */
[----:B------:R-:W-:-:S03]  /*64390*/  IMAD.MOV.U32 R159, RZ, RZ, R168 ;  /* 0x000000ffff9f7224 */ /* 0x000fc600078e00a8 */
[----:B------:R-:W-:Y:S01]  /*643a0*/  STL.64 [R1+0x6ae8], R178 ;  /* 0x006ae8b201007387 */ /* 0x000fe20000100a00 */
[----:B------:R-:W-:-:S03]  /*643b0*/  IMAD.MOV.U32 R158, RZ, RZ, R169 ;  /* 0x000000ffff9e7224 */ /* 0x000fc600078e00a9 */
[----:B------:R1:W-:Y:S04]  /*643c0*/  STL.64 [R1+0x6ae0], R176 ;  /* 0x006ae0b001007387 */ /* 0x0003e80000100a00 */
[----:B------:R-:W3:Y:S04]  /*643d0*/  LDL.LU.64 R224, [R1+0x730] ;  /* 0x0007300001e07983 */ /* 0x000ee80000300a00 */
[----:B------:R-:W3:Y:S01]  /*643e0*/  LDL.LU.64 R226, [R1+0x738] ;  /* 0x0007380001e27983 */ /* 0x000ee20000300a00 */
[----:B------:R-:W-:-:S03]  /*643f0*/  IMAD.MOV.U32 R183, RZ, RZ, R164 ;  /* 0x000000ffffb77224 */ /* 0x000fc600078e00a4 */
[----:B------:R-:W3:Y:S01]  /*64400*/  LDL.LU.64 R168, [R1+0x720] ;  /* 0x0007200001a87983 */ /* 0x000ee20000300a00 */
[----:B------:R-:W-:-:S03]  /*64410*/  IMAD.MOV.U32 R182, RZ, RZ, R165 ;  /* 0x000000ffffb67224 */ /* 0x000fc600078e00a5 */
[----:B------:R-:W3:Y:S01]  /*64420*/  LDL.LU.64 R170, [R1+0x728] ;  /* 0x0007280001aa7983 */ /* 0x000ee20000300a00 */
[----:B------:R-:W-:Y:S01]  /*64430*/  MOV R181, R166 ;  /* 0x000000a600b57202 */ /* 0x000fe20000000f00 */
[----:B------:R-:W-:Y:S02]  /*64440*/  IMAD.MOV.U32 R180, RZ, RZ, R167 ;  /* 0x000000ffffb47224 */ /* 0x000fe400078e00a7 */
[----:B-1----:R-:W3:Y:S04]  /*64450*/  LDL.LU.64 R176, [R1+0x710] ;  /* 0x0007100001b07983 */ /* 0x002ee80000300a00 */
[----:B------:R-:W3:Y:S04]  /*64460*/  LDL.LU.64 R178, [R1+0x718] ;  /* 0x0007180001b27983 */ /* 0x000ee80000300a00 */
[----:B------:R-:W3:Y:S04]  /*64470*/  LDL.LU.64 R164, [R1+0x700] ;  /* 0x0007000001a47983 */ /* 0x000ee80000300a00 */
[----:B------:R-:W3:Y:S04]  /*64480*/  LDL.LU.64 R166, [R1+0x708] ;  /* 0x0007080001a67983 */ /* 0x000ee80000300a00 */
[----:B------:R-:W3:Y:S04]  /*64490*/  LDL.LU.64 R172, [R1+0x6f0] ;  /* 0x0006f00001ac7983 */ /* 0x000ee80000300a00 */
[----:B------:R-:W3:Y:S04]  /*644a0*/  LDL.LU.64 R174, [R1+0x6f8] ;  /* 0x0006f80001ae7983 */ /* 0x000ee80000300a00 */
[----:B------:R-:W-:Y:S04]  /*644b0*/  STL.64 [R1+0x6af8], R182 ;  /* 0x006af8b601007387 */ /* 0x000fe80000100a00 */
[----:B------:R-:W-:Y:S04]  /*644c0*/  STL.64 [R1+0x6af0], R180 ;  /* 0x006af0b401007387 */ /* 0x000fe80000100a00 */
[----:B------:R-:W-:Y:S04]  /*644d0*/  STL.64 [R1+0x6a18], R186 ;  /* 0x006a18ba01007387 */ /* 0x000fe80000100a00 */
[----:B------:R-:W-:Y:S01]  /*644e0*/  STL.64 [R1+0x6a10], R184 ;  /* 0x006a10b801007387 */ /* 0x000fe20000100a00 */
[C---:B--2---:R-:W-:Y:S03]  /*644f0*/  HMMA.1688.F32.TF32 R220, R236.reuse, R140, R160 ;  /* 0x0000008cecdc723c */ /* 0x044fe600000810a0 */
[----:B------:R-:W2:Y:S04]  /*64500*/  LDL.LU.64 R160, [R1+0x660] ;  /* 0x0006600001a07983 */ /* 0x000ea80000300a00 */
[----:B------:R-:W2:Y:S01]  /*64510*/  LDL.LU.64 R162, [R1+0x668] ;  /* 0x0006680001a27983 */ /* 0x000ea20000300a00 */
[C---:B------:R-:W-:Y:S08]  /*64520*/  HMMA.1688.F32.TF32 R200, R236.reuse, R96, R200 ;  /* 0x00000060ecc8723c */ /* 0x040ff000000810c8 */
[C---:B----4-:R-:W-:Y:S08]  /*64530*/  HMMA.1688.F32.TF32 R204, R236.reuse, R100, R204 ;  /* 0x00000064eccc723c */ /* 0x050ff000000810cc */
[C---:B---3--:R-:W-:Y:S08]  /*64540*/  HMMA.1688.F32.TF32 R224, R236.reuse, R144, R224 ;  /* 0x00000090ece0723c */ /* 0x048ff000000810e0 */
[C---:B------:R-:W-:Y:S01]  /*64550*/  HMMA.1688.F32.TF32 R228, R236.reuse, R148, R168 ;  /* 0x00000094ece4723c */ /* 0x040fe200000810a8 */
[----:B------:R-:W3:Y:S04]  /*64560*/  LDL.LU.64 R168, [R1+0x650] ;  /* 0x0006500001a87983 */ /* 0x000ee80000300a00 */
[----:B------:R-:W3:Y:S03]  /*64570*/  LDL.LU.64 R170, [R1+0x658] ;  /* 0x0006580001aa7983 */ /* 0x000ee60000300a00 */
[C---:B------:R-:W-:Y:S08]  /*64580*/  HMMA.1688.F32.TF32 R232, R236.reuse, R152, R176 ;  /* 0x00000098ece8723c */ /* 0x040ff000000810b0 */
[----:B------:R-:W-:Y:S01]  /*64590*/  HMMA.1688.F32.TF32 R236, R236, R156, R164 ;  /* 0x0000009cecec723c */ /* 0x000fe200000810a4 */
[----:B------:R-:W4:Y:S04]  /*645a0*/  LDL.LU.64 R164, [R1+0x6e0] ;  /* 0x0006e00001a47983 */ /* 0x000f280000300a00 */
[----:B------:R-:W4:Y:S03]  /*645b0*/  LDL.LU.64 R166, [R1+0x6e8] ;  /* 0x0006e80001a67983 */ /* 0x000f260000300a00 */
        /* <DEDUP_REMOVED lines=9> */
[----:B------:R1:W-:Y:S01]  /*64650*/  STL [R1+0x6968], R17 ;  /* 0x0069681101007387 */ /* 0x0003e20000100800 */
[----:B--2---:R-:W-:Y:S03]  /*64660*/  HMMA.1688.F32.TF32 R172, R4, R20, R160 ;  /* 0x0000001404ac723c */ /* 0x004fe600000810a0 */
[----:B------:R-:W2:Y:S04]  /*64670*/  LDL.LU.64 R160, [R1+0x6d0] ;  /* 0x0006d00001a07983 */ /* 0x000ea80000300a00 */
[----:B------:R-:W2:-:S12]  /*64680*/  LDL.LU.64 R162, [R1+0x6d8] ;  /* 0x0006d80001a27983 */ /* 0x000e980000300a00 */
[----:B------:R1:W-:Y:S04]  /*64690*/  STL.64 [R1+0x660], R172 ;  /* 0x000660ac01007387 */ /* 0x0003e80000100a00 */
[----:B------:R1:W-:Y:S01]  /*646a0*/  STL.64 [R1+0x668], R174 ;  /* 0x000668ae01007387 */ /* 0x0003e20000100a00 */
[C---:B---3--:R-:W-:Y:S08]  /*646b0*/  HMMA.1688.F32.TF32 R168, R4.reuse, R24, R168 ;  /* 0x0000001804a8723c */ /* 0x048ff000000810a8 */
[----:B----4-:R-:W-:Y:S11]  /*646c0*/  HMMA.1688.F32.TF32 R164, R4, R28, R164 ;  /* 0x0000001c04a4723c */ /* 0x010ff600000810a4 */
[----:B-1----:R-:W-:Y:S01]  /*646d0*/  MOV R17, R168 ;  /* 0x000000a800117202 */ /* 0x002fe20000000f00 */
[----:B------:R-:W-:Y:S04]  /*646e0*/  STL [R1+0x654], R169 ;  /* 0x000654a901007387 */ /* 0x000fe80000100800 */
[----:B------:R-:W-:Y:S04]  /*646f0*/  STL.64 [R1+0x658], R170 ;  /* 0x000658aa01007387 */ /* 0x000fe80000100a00 */
[----:B------:R-:W3:Y:S04]  /*64700*/  LDL.LU.64 R172, [R1+0x6c0] ;  /* 0x0006c00001ac7983 */ /* 0x000ee80000300a00 */
[----:B------:R-:W3:Y:S01]  /*64710*/  LDL.LU.64 R174, [R1+0x6c8] ;  /* 0x0006c80001ae7983 */ /* 0x000ee20000300a00 */
[----:B------:R-:W-:-:S03]  /*64720*/  IMAD.MOV.U32 R16, RZ, RZ, R165 ;  /* 0x000000ffff107224 */ /* 0x000fc600078e00a5 */
[----:B------:R-:W-:Y:S01]  /*64730*/  STL [R1+0x6978], R17 ;  /* 0x0069781101007387 */ /* 0x000fe20000100800 */
[----:B------:R-:W-:Y:S01]  /*64740*/  IMAD.MOV.U32 R12, RZ, RZ, R166 ;  /* 0x000000ffff0c7224 */ /* 0x000fe200078e00a6 */
[----:B------:R-:W-:Y:S02]  /*64750*/  MOV R13, R167 ;  /* 0x000000a7000d7202 */ /* 0x000fe40000000f00 */
[----:B------:R1:W-:Y:S04]  /*64760*/  STL [R1+0x640], R164 ;  /* 0x000640a401007387 */ /* 0x0003e80000100800 */
[----:B-1----:R-:W4:Y:S04]  /*64770*/  LDL.LU.64 R164, [R1+0x6b0] ;  /* 0x0006b00001a47983 */ /* 0x002f280000300a00 */
[----:B------:R-:W4:Y:S04]  /*64780*/  LDL.LU.64 R166, [R1+0x6b8] ;  /* 0x0006b80001a67983 */ /* 0x000f280000300a00 */
[----:B------:R-:W-:Y:S04]  /*64790*/  STL [R1+0x6984], R13 ;  /* 0x0069840d01007387 */ /* 0x000fe80000100800 */
[----:B------:R-:W-:Y:S04]  /*647a0*/  STL [R1+0x6980], R12 ;  /* 0x0069800c01007387 */ /* 0x000fe80000100800 */
[----:B------:R-:W-:Y:S01]  /*647b0*/  STL [R1+0x697c], R16 ;  /* 0x00697c1001007387 */ /* 0x000fe20000100800 */
[----:B--2---:R-:W-:-:S15]  /*647c0*/  HMMA.1688.F32.TF32 R160, R4, R32, R160 ;  /* 0x0000002004a0723c */ /* 0x004fde00000810a0 */
[----:B------:R-:W-:-:S04]  /*647d0*/  NOP ;  /* 0x0000000000007918 */ /* 0x000fc80000000000 */
[----:B------:R1:W-:Y:S04]  /*647e0*/  STL.64 [R1+0x630], R160 ;  /* 0x000630a001007387 */ /* 0x0003e80000100a00 */
[----:B------:R2:W-:Y:S04]  /*647f0*/  STL [R1+0x63c], R163 ;  /* 0x00063ca301007387 */ /* 0x0005e80000100800 */
[----:B------:R-:W4:Y:S04]  /*64800*/  LDL.LU.64 R168, [R1+0x6a0] ;  /* 0x0006a00001a87983 */ /* 0x000f280000300a00 */
[----:B------:R-:W4:Y:S01]  /*64810*/  LDL.LU.64 R170, [R1+0x6a8] ;  /* 0x0006a80001aa7983 */ /* 0x000f220000300a00 */
[----:B------:R-:W-:-:S03]  /*64820*/  IMAD.MOV.U32 R17, RZ, RZ, R162 ;  /* 0x000000ffff117224 */ /* 0x000fc600078e00a2 */
[----:B-1----:R-:W4:Y:S04]  /*64830*/  LDL.LU.64 R160, [R1+0x690] ;  /* 0x0006900001a07983 */ /* 0x002f280000300a00 */
[----:B--2---:R-:W2:Y:S04]  /*64840*/  LDL.LU.64 R162, [R1+0x698] ;  /* 0x0006980001a27983 */ /* 0x004ea80000300a00 */
[----:B------:R-:W-:Y:S01]  /*64850*/  STL [R1+0x6988], R17 ;  /* 0x0069881101007387 */ /* 0x000fe20000100800 */
[C---:B---3--:R-:W-:Y:S08]  /*64860*/  HMMA.1688.F32.TF32 R172, R4.reuse, R36, R172 ;  /* 0x0000002404ac723c */ /* 0x048ff000000810ac */
[----:B----4-:R-:W-:Y:S11]  /*64870*/  HMMA.1688.F32.TF32 R164, R4, R40, R164 ;  /* 0x0000002804a4723c */ /* 0x010ff600000810a4 */
[----:B------:R1:W-:Y:S04]  /*64880*/  STL.64 [R1+0x620], R172 ;  /* 0x000620ac01007387 */ /* 0x0003e80000100a00 */
[----:B------:R3:W-:Y:S04]  /*64890*/  STL.64 [R1+0x628], R174 ;  /* 0x000628ae01007387 */ /* 0x0007e80000100a00 */
[----:B-1----:R-:W4:Y:S04]  /*648a0*/  LDL.LU.64 R172, [R1+0x580] ;  /* 0x0005800001ac7983 */ /* 0x002f280000300a00 */
[----:B---3--:R-:W4:Y:S01]  /*648b0*/  LDL.LU.64 R174, [R1+0x588] ;  /* 0x0005880001ae7983 */ /* 0x008f220000300a00 */
[----:B------:R-:W-:Y:S01]  /*648c0*/  IMAD.MOV.U32 R17, RZ, RZ, R164 ;  /* 0x000000ffff117224 */ /* 0x000fe200078e00a4 */
[----:B------:R-:W-:Y:S01]  /*648d0*/  MOV R13, R165 ;  /* 0x000000a5000d7202 */ /* 0x000fe20000000f00 */
[----:B------:R-:W-:Y:S01]  /*648e0*/  IMAD.MOV.U32 R12, RZ, RZ, R166 ;  /* 0x000000ffff0c7224 */ /* 0x000fe200078e00a6 */
[----:B------:R-:W3:Y:S01]  /*648f0*/  LDL.LU.64 R164, [R1+0x550] ;  /* 0x0005500001a47983 */ /* 0x000ee20000300a00 */
[----:B------:R-:W-:-:S03]  /*64900*/  IMAD.MOV.U32 R16, RZ, RZ, R167 ;  /* 0x000000ffff107224 */ /* 0x000fc600078e00a7 */
[----:B------:R-:W3:Y:S04]  /*64910*/  LDL.LU.64 R166, [R1+0x558] ;  /* 0x0005580001a67983 */ /* 0x000ee80000300a00 */
[----:B------:R-:W-:Y:S04]  /*64920*/  STL [R1+0x6998], R16 ;  /* 0x0069981001007387 */ /* 0x000fe80000100800 */
[----:B------:R-:W-:Y:S04]  /*64930*/  STL [R1+0x6994], R12 ;  /* 0x0069940c01007387 */ /* 0x000fe80000100800 */
[----:B------:R-:W-:Y:S04]  /*64940*/  STL [R1+0x6990], R17 ;  /* 0x0069901101007387 */ /* 0x000fe80000100800 */
[----:B------:R-:W-:Y:S01]  /*64950*/  STL [R1+0x698c], R13 ;  /* 0x00698c0d01007387 */ /* 0x000fe20000100800 */
[C---:B------:R-:W-:Y:S08]  /*64960*/  HMMA.1688.F32.TF32 R168, R4.reuse, R44, R168 ;  /* 0x0000002c04a8723c */ /* 0x040ff000000810a8 */
[C---:B--2---:R-:W-:Y:S11]  /*64970*/  HMMA.1688.F32.TF32 R160, R4.reuse, R48, R160 ;  /* 0x0000003004a0723c */ /* 0x044ff600000810a0 */
[----:B------:R1:W-:Y:S04]  /*64980*/  STL.64 [R1+0x600], R168 ;  /* 0x000600a801007387 */ /* 0x0003e80000100a00 */
[----:B------:R2:W-:Y:S04]  /*64990*/  STL.64 [R1+0x608], R170 ;  /* 0x000608aa01007387 */ /* 0x0005e80000100a00 */
[----:B-1----:R-:W3:Y:S04]  /*649a0*/  LDL.LU.64 R168, [R1+0x530] ;  /* 0x0005300001a87983 */ /* 0x002ee80000300a00 */
[----:B--2---:R-:W2:Y:S01]  /*649b0*/  LDL.LU.64 R170, [R1+0x538] ;  /* 0x0005380001aa7983 */ /* 0x004ea20000300a00 */
[----:B------:R-:W-:Y:S01]  /*649c0*/  MOV R16, R160 ;  /* 0x000000a000107202 */ /* 0x000fe20000000f00 */
[----:B------:R-:W-:Y:S01]  /*649d0*/  IMAD.MOV.U32 R12, RZ, RZ, R161 ;  /* 0x000000ffff0c7224 */ /* 0x000fe200078e00a1 */
[----:B------:R-:W-:Y:S01]  /*649e0*/  MOV R13, R163 ;  /* 0x000000a3000d7202 */ /* 0x000fe20000000f00 */
[----:B------:R-:W-:Y:S01]  /*649f0*/  IMAD.MOV.U32 R17, RZ, RZ, R162 ;  /* 0x000000ffff117224 */ /* 0x000fe200078e00a2 */
[----:B------:R-:W2:Y:S04]  /*64a00*/  LDL.LU.64 R160, [R1+0x510] ;  /* 0x0005100001a07983 */ /* 0x000ea80000300a00 */
[----:B------:R-:W2:Y:S04]  /*64a10*/  LDL.LU.64 R162, [R1+0x518] ;  /* 0x0005180001a27983 */ /* 0x000ea80000300a00 */
[----:B------:R-:W-:Y:S04]  /*64a20*/  STL [R1+0x69a8], R16 ;  /* 0x0069a81001007387 */ /* 0x000fe80000100800 */
[----:B------:R-:W-:Y:S04]  /*64a30*/  STL [R1+0x69a4], R12 ;  /* 0x0069a40c01007387 */ /* 0x000fe80000100800 */
[----:B------:R1:W-:Y:S04]  /*64a40*/  STL [R1+0x69a0], R17 ;  /* 0x0069a01101007387 */ /* 0x0003e80000100800 */
[----:B------:R1:W-:Y:S01]  /*64a50*/  STL [R1+0x699c], R13 ;  /* 0x00699c0d01007387 */ /* 0x0003e20000100800 */
[C---:B----4-:R-:W-:Y:S08]  /*64a60*/  HMMA.1688.F32.TF32 R172, R4.reuse, R52, R172 ;  /* 0x0000003404ac723c */ /* 0x050ff000000810ac */
[----:B---3--:R-:W-:Y:S11]  /*64a70*/  HMMA.1688.F32.TF32 R164, R4, R56, R164 ;  /* 0x0000003804a4723c */ /* 0x008ff600000810a4 */
[----:B------:R3:W-:Y:S04]  /*64a80*/  STL.64 [R1+0x5e0], R172 ;  /* 0x0005e0ac01007387 */ /* 0x0007e80000100a00 */
[----:B------:R4:W-:Y:S04]  /*64a90*/  STL.64 [R1+0x5e8], R174 ;  /* 0x0005e8ae01007387 */ /* 0x0009e80000100a00 */
[----:B------:R3:W-:Y:S01]  /*64aa0*/  STL.64 [R1+0x5d8], R166 ;  /* 0x0005d8a601007387 */ /* 0x0007e20000100a00 */
[----:B-1----:R-:W-:-:S02]  /*64ab0*/  IMAD.MOV.U32 R17, RZ, RZ, R164 ;  /* 0x000000ffff117224 */ /* 0x002fc400078e00a4 */
[----:B------:R-:W-:Y:S01]  /*64ac0*/  IMAD.MOV.U32 R13, RZ, RZ, R165 ;  /* 0x000000ffff0d7224 */ /* 0x000fe200078e00a5 */
[----:B---3--:R-:W3:Y:S04]  /*64ad0*/  LDL.LU.64 R172, [R1+0x3d0] ;  /* 0x0003d00001ac7983 */ /* 0x008ee80000300a00 */
[----:B----4-:R-:W3:Y:S04]  /*64ae0*/  LDL.LU.64 R174, [R1+0x3d8] ;  /* 0x0003d80001ae7983 */ /* 0x010ee80000300a00 */
[----:B------:R-:W4:Y:S04]  /*64af0*/  LDL.LU.64 R164, [R1+0x3a0] ;  /* 0x0003a00001a47983 */ /* 0x000f280000300a00 */
[----:B------:R-:W4:Y:S04]  /*64b00*/  LDL.LU.64 R166, [R1+0x3a8] ;  /* 0x0003a80001a67983 */ /* 0x000f280000300a00 */
[----:B------:R1:W-:Y:S04]  /*64b10*/  STL [R1+0x69b0], R17 ;  /* 0x0069b01101007387 */ /* 0x0003e80000100800 */
[----:B------:R1:W-:Y:S01]  /*64b20*/  STL [R1+0x69ac], R13 ;  /* 0x0069ac0d01007387 */ /* 0x0003e20000100800 */
[C---:B--2---:R-:W-:Y:S08]  /*64b30*/  HMMA.1688.F32.TF32 R168, R4.reuse, R60, R168 ;  /* 0x0000003c04a8723c */ /* 0x044ff000000810a8 */
[----:B------:R-:W-:Y:S11]  /*64b40*/  HMMA.1688.F32.TF32 R160, R4, R64, R160 ;  /* 0x0000004004a0723c */ /* 0x000ff600000810a0 */
[----:B------:R-:W-:Y:S01]  /*64b50*/  IMAD.MOV.U32 R12, RZ, RZ, R171 ;  /* 0x000000ffff0c7224 */ /* 0x000fe200078e00ab */
[----:B------:R-:W-:Y:S01]  /*64b60*/  MOV R16, R170 ;  /* 0x000000aa00107202 */ /* 0x000fe20000000f00 */
[----:B------:R-:W-:Y:S04]  /*64b70*/  STL.64 [R1+0x5c0], R168 ;  /* 0x0005c0a801007387 */ /* 0x000fe80000100a00 */
[----:B------:R-:W-:Y:S04]  /*64b80*/  STL [R1+0x69b8], R12 ;  /* 0x0069b80c01007387 */ /* 0x000fe80000100800 */
[----:B------:R-:W-:Y:S01]  /*64b90*/  STL [R1+0x69b4], R16 ;  /* 0x0069b41001007387 */ /* 0x000fe20000100800 */
[----:B-1----:R-:W-:Y:S01]  /*64ba0*/  IMAD.MOV.U32 R17, RZ, RZ, R162 ;  /* 0x000000ffff117224 */ /* 0x002fe200078e00a2 */
[----:B------:R-:W-:-:S02]  /*64bb0*/  MOV R13, R163 ;  /* 0x000000a3000d7202 */ /* 0x000fc40000000f00 */
[----:B------:R1:W-:Y:S04]  /*64bc0*/  STL.64 [R1+0x5b0], R160 ;  /* 0x0005b0a001007387 */ /* 0x0003e80000100a00 */
[----:B-1----:R-:W2:Y:S04]  /*64bd0*/  LDL.LU.64 R160, [R1+0x390] ;  /* 0x0003900001a07983 */ /* 0x002ea80000300a00 */
[----:B------:R-:W2:Y:S04]  /*64be0*/  LDL.LU.64 R162, [R1+0x398] ;  /* 0x0003980001a27983 */ /* 0x000ea80000300a00 */
[----:B------:R-:W2:Y:S04]  /*64bf0*/  LDL.LU.64 R168, [R1+0x340] ;  /* 0x0003400001a87983 */ /* 0x000ea80000300a00 */
[----:B------:R-:W2:Y:S04]  /*64c00*/  LDL.LU.64 R170, [R1+0x348] ;  /* 0x0003480001aa7983 */ /* 0x000ea80000300a00 */
[----:B------:R1:W-:Y:S01]  /*64c10*/  STL [R1+0x69c0], R17 ;  /* 0x0069c01101007387 */ /* 0x0003e20000100800 */
[C---:B---3--:R-:W-:Y:S08]  /*64c20*/  HMMA.1688.F32.TF32 R172, R4.reuse, R68, R172 ;  /* 0x0000004404ac723c */ /* 0x048ff000000810ac */
[----:B----4-:R-:W-:Y:S01]  /*64c30*/  HMMA.1688.F32.TF32 R164, R4, R72, R164 ;  /* 0x0000004804a4723c */ /* 0x010fe200000810a4 */
[----:B------:R3:W-:Y:S10]  /*64c40*/  STL [R1+0x69bc], R13 ;  /* 0x0069bc0d01007387 */ /* 0x0007f40000100800 */
[----:B------:R-:W-:Y:S04]  /*64c50*/  STL.64 [R1+0x590], R172 ;  /* 0x000590ac01007387 */ /* 0x000fe80000100a00 */
[----:B------:R2:W-:Y:S04]  /*64c60*/  STL.64 [R1+0x598], R174 ;  /* 0x000598ae01007387 */ /* 0x0005e80000100a00 */
[----:B-1----:R-:W-:Y:S01]  /*64c70*/  IMAD.MOV.U32 R17, RZ, RZ, R164 ;  /* 0x000000ffff117224 */ /* 0x002fe200078e00a4 */
[----:B------:R-:W-:Y:S01]  /*64c80*/  MOV R12, R166 ;  /* 0x000000a6000c7202 */ /* 0x000fe20000000f00 */
[----:B---3--:R-:W-:-:S02]  /*64c90*/  IMAD.MOV.U32 R13, RZ, RZ, R165 ;  /* 0x000000ffff0d7224 */ /* 0x008fc400078e00a5 */
[----:B------:R-:W-:Y:S01]  /*64ca0*/  IMAD.MOV.U32 R16, RZ, RZ, R167 ;  /* 0x000000ffff107224 */ /* 0x000fe200078e00a7 */
[----:B------:R-:W3:Y:S04]  /*64cb0*/  LDL.LU.64 R164, [R1+0x320] ;  /* 0x0003200001a47983 */ /* 0x000ee80000300a00 */
[----:B------:R-:W3:Y:S04]  /*64cc0*/  LDL.LU.64 R166, [R1+0x328] ;  /* 0x0003280001a67983 */ /* 0x000ee80000300a00 */
[----:B------:R-:W-:Y:S04]  /*64cd0*/  STL [R1+0x69d0], R16 ;  /* 0x0069d01001007387 */ /* 0x000fe80000100800 */
[----:B------:R-:W-:Y:S04]  /*64ce0*/  STL [R1+0x69cc], R12 ;  /* 0x0069cc0c01007387 */ /* 0x000fe80000100800 */
[----:B------:R-:W-:Y:S04]  /*64cf0*/  STL [R1+0x69c8], R17 ;  /* 0x0069c81101007387 */ /* 0x000fe80000100800 */
[----:B------:R-:W-:Y:S01]  /*64d00*/  STL [R1+0x69c4], R13 ;  /* 0x0069c40d01007387 */ /* 0x000fe20000100800 */
[C---:B--2---:R-:W-:Y:S03]  /*64d10*/  HMMA.1688.F32.TF32 R172, R4.reuse, R76, R160 ;  /* 0x0000004c04ac723c */ /* 0x044fe600000810a0 */
[----:B------:R-:W2:Y:S04]  /*64d20*/  LDL.LU.64 R160, [R1+0x300] ;  /* 0x0003000001a07983 */ /* 0x000ea80000300a00 */
[----:B------:R-:W2:Y:S01]  /*64d30*/  LDL.LU.64 R162, [R1+0x308] ;  /* 0x0003080001a27983 */ /* 0x000ea20000300a00 */
[----:B------:R-:W-:Y:S11]  /*64d40*/  HMMA.1688.F32.TF32 R168, R4, R80, R168 ;  /* 0x0000005004a8723c */ /* 0x000ff600000810a8 */
[----:B------:R1:W-:Y:S04]  /*64d50*/  STL.64 [R1+0x550], R172 ;  /* 0x000550ac01007387 */ /* 0x0003e80000100a00 */
[----:B------:R4:W-:Y:S04]  /*64d60*/  STL.64 [R1+0x558], R174 ;  /* 0x000558ae01007387 */ /* 0x0009e80000100a00 */
[----:B------:R-:W-:-:S02]  /*64d70*/  IMAD.MOV.U32 R0, RZ, RZ, R171 ;  /* 0x000000ffff007224 */ /* 0x000fc400078e00ab */
[----:B------:R-:W-:Y:S01]  /*64d80*/  IMAD.MOV.U32 R3, RZ, RZ, R170 ;  /* 0x000000ffff037224 */ /* 0x000fe200078e00aa */
[----:B------:R-:W-:Y:S01]  /*64d90*/  MOV R8, R169 ;  /* 0x000000a900087202 */ /* 0x000fe20000000f00 */
[----:B------:R-:W-:Y:S01]  /*64da0*/  IMAD.MOV.U32 R9, RZ, RZ, R168 ;  /* 0x000000ffff097224 */ /* 0x000fe200078e00a8 */
[----:B-1----:R-:W2:Y:S04]  /*64db0*/  LDL.LU.64 R172, [R1+0x2c0] ;  /* 0x0002c00001ac7983 */ /* 0x002ea80000300a00 */
[----:B----4-:R-:W4:Y:S04]  /*64dc0*/  LDL.LU.64 R174, [R1+0x2c8] ;  /* 0x0002c80001ae7983 */ /* 0x010f280000300a00 */
[----:B------:R1:W-:Y:S04]  /*64dd0*/  STL [R1+0x69d4], R0 ;  /* 0x0069d40001007387 */ /* 0x0003e80000100800 */
[----:B------:R-:W-:Y:S04]  /*64de0*/  STL [R1+0x695c], R3 ;  /* 0x00695c0301007387 */ /* 0x000fe80000100800 */
[----:B------:R-:W-:Y:S01]  /*64df0*/  STL [R1+0x6958], R9 ;  /* 0x0069580901007387 */ /* 0x000fe20000100800 */
[----:B---3--:R-:W-:Y:S03]  /*64e00*/  HMMA.1688.F32.TF32 R164, R4, R84, R164 ;  /* 0x0000005404a4723c */ /* 0x008fe600000810a4 */
[----:B------:R-:W-:Y:S04]  /*64e10*/  STL [R1+0x6954], R8 ;  /* 0x0069540801007387 */ /* 0x000fe80000100800 */
[----:B------:R-:W3:Y:S04]  /*64e20*/  LDL.LU.64 R168, [R1+0x210] ;  /* 0x0002100001a87983 */ /* 0x000ee80000300a00 */
[----:B------:R-:W3:Y:S08]  /*64e30*/  LDL.LU.64 R170, [R1+0x218] ;  /* 0x0002180001aa7983 */ /* 0x000ef00000300a00 */
[----:B------:R-:W-:Y:S01]  /*64e40*/  MOV R13, R167 ;  /* 0x000000a7000d7202 */ /* 0x000fe20000000f00 */
[----:B------:R-:W-:Y:S01]  /*64e50*/  IMAD.MOV.U32 R17, RZ, RZ, R166 ;  /* 0x000000ffff117224 */ /* 0x000fe200078e00a6 */
[----:B------:R-:W-:Y:S01]  /*64e60*/  MOV R16, R164 ;  /* 0x000000a400107202 */ /* 0x000fe20000000f00 */
[----:B------:R-:W-:-:S02]  /*64e70*/  IMAD.MOV.U32 R12, RZ, RZ, R165 ;  /* 0x000000ffff0c7224 */ /* 0x000fc400078e00a5 */
[----:B------:R-:W3:Y:S04]  /*64e80*/  LDL.LU.64 R164, [R1+0x180] ;  /* 0x0001800001a47983 */ /* 0x000ee80000300a00 */
[----:B------:R-:W3:Y:S04]  /*64e90*/  LDL.LU.64 R166, [R1+0x188] ;  /* 0x0001880001a67983 */ /* 0x000ee80000300a00 */
[----:B------:R-:W-:Y:S04]  /*64ea0*/  STL [R1+0x69e4], R13 ;  /* 0x0069e40d01007387 */ /* 0x000fe80000100800 */
[----:B------:R-:W-:Y:S04]  /*64eb0*/  STL [R1+0x69e0], R17 ;  /* 0x0069e01101007387 */ /* 0x000fe80000100800 */
[----:B------:R-:W-:Y:S04]  /*64ec0*/  STL [R1+0x69dc], R16 ;  /* 0x0069dc1001007387 */ /* 0x000fe80000100800 */
[----:B------:R-:W-:Y:S01]  /*64ed0*/  STL [R1+0x69d8], R12 ;  /* 0x0069d80c01007387 */ /* 0x000fe20000100800 */
[----:B--2---:R-:W-:-:S15]  /*64ee0*/  HMMA.1688.F32.TF32 R160, R4, R88, R160 ;  /* 0x0000005804a0723c */ /* 0x004fde00000810a0 */
[----:B------:R-:W-:-:S04]  /*64ef0*/  NOP ;  /* 0x0000000000007918 */ /* 0x000fc80000000000 */
[----:B------:R2:W-:Y:S01]  /*64f00*/  STL.64 [R1+0x3d0], R160 ;  /* 0x0003d0a001007387 */ /* 0x0005e20000100a00 */
[----:B-1----:R-:W-:-:S03]  /*64f10*/  IMAD.MOV.U32 R0, RZ, RZ, R163 ;  /* 0x000000ffff007224 */ /* 0x002fc600078e00a3 */
[----:B------:R1:W-:Y:S04]  /*64f20*/  STL [R1+0x3d8], R162 ;  /* 0x0003d8a201007387 */ /* 0x0003e80000100800 */
[----:B--2---:R-:W2:Y:S04]  /*64f30*/  LDL.LU.64 R160, [R1+0x100] ;  /* 0x0001000001a07983 */ /* 0x004ea80000300a00 */
[----:B-1----:R-:W2:Y:S01]  /*64f40*/  LDL.LU.64 R162, [R1+0x108] ;  /* 0x0001080001a27983 */ /* 0x002ea20000300a00 */
[----:B----4-:R-:W-:Y:S03]  /*64f50*/  HMMA.1688.F32.TF32 R172, R4, R92, R172 ;  /* 0x0000005c04ac723c */ /* 0x010fe600000810ac */
[----:B------:R1:W-:-:S15]  /*64f60*/  STL [R1+0x69e8], R0 ;  /* 0x0069e80001007387 */ /* 0x0003de0000100800 */
[----:B------:R-:W-:Y:S01]  /*64f70*/  NOP ;  /* 0x0000000000007918 */ /* 0x000fe20000000000 */
[----:B------:R-:W-:Y:S02]  /*64f80*/  IMAD.MOV.U32 R12, RZ, RZ, R175 ;  /* 0x000000ffff0c7224 */ /* 0x000fe400078e00af */
[----:B------:R-:W-:Y:S01]  /*64f90*/  IMAD.MOV.U32 R16, RZ, RZ, R174 ;  /* 0x000000ffff107224 */ /* 0x000fe200078e00ae */
[----:B------:R-:W-:Y:S01]  /*64fa0*/  MOV R17, R173 ;  /* 0x000000ad00117202 */ /* 0x000fe20000000f00 */
[----:B------:R-:W-:Y:S01]  /*64fb0*/  IMAD.MOV.U32 R13, RZ, RZ, R172 ;  /* 0x000000ffff0d7224 */ /* 0x000fe200078e00ac */
[----:B------:R-:W-:Y:S04]  /*64fc0*/  STL [R1+0x69f8], R12 ;  /* 0x0069f80c01007387 */ /* 0x000fe80000100800 */
[----:B------:R4:W-:Y:S01]  /*64fd0*/  STL [R1+0x69f4], R16 ;  /* 0x0069f41001007387 */ /* 0x0009e20000100800 */
[C---:B---3--:R-:W-:Y:S03]  /*64fe0*/  HMMA.1688.F32.TF32 R168, R4.reuse, R96, R168 ;  /* 0x0000006004a8723c */ /* 0x048fe600000810a8 */
[----:B------:R3:W-:Y:S04]  /*64ff0*/  STL [R1+0x69f0], R13 ;  /* 0x0069f00d01007387 */ /* 0x0007e80000100800 */
[----:B------:R1:W-:Y:S01]  /*65000*/  STL [R1+0x69ec], R17 ;  /* 0x0069ec1101007387 */ /* 0x0003e20000100800 */
[----:B------:R-:W-:Y:S11]  /*65010*/  HMMA.1688.F32.TF32 R164, R4, R100, R164 ;  /* 0x0000006404a4723c */ /* 0x000ff600000810a4 */
[----:B-1----:R-:W-:Y:S01]  /*65020*/  MOV R0, R171 ;  /* 0x000000ab00007202 */ /* 0x002fe20000000f00 */
[----:B------:R-:W-:Y:S04]  /*65030*/  STL.64 [R1+0x390], R168 ;  /* 0x000390a801007387 */ /* 0x000fe80000100a00 */
[----:B------:R-:W-:Y:S04]  /*65040*/  STL [R1+0x398], R170 ;  /* 0x000398aa01007387 */ /* 0x000fe80000100800 */
[----:B------:R1:W-:Y:S01]  /*65050*/  STL [R1+0x69fc], R0 ;  /* 0x0069fc0001007387 */ /* 0x0003e20000100800 */
[----:B------:R-:W-:Y:S01]  /*65060*/  IMAD.MOV.U32 R2, RZ, RZ, R167 ;  /* 0x000000ffff027224 */ /* 0x000fe200078e00a7 */
[----:B------:R-:W-:Y:S01]  /*65070*/  MOV R8, R166 ;  /* 0x000000a600087202 */ /* 0x000fe20000000f00 */
[----:B------:R-:W-:-:S02]  /*65080*/  IMAD.MOV.U32 R9, RZ, RZ, R165 ;  /* 0x000000ffff097224 */ /* 0x000fc400078e00a5 */
[----:B------:R-:W-:Y:S01]  /*65090*/  IMAD.MOV.U32 R3, RZ, RZ, R164 ;  /* 0x000000ffff037224 */ /* 0x000fe200078e00a4 */
[----:B------:R1:W-:Y:S04]  /*650a0*/  STL [R1+0x6a0c], R2 ;  /* 0x006a0c0201007387 */ /* 0x0003e80000100800 */
[----:B------:R1:W-:Y:S04]  /*650b0*/  STL [R1+0x6a08], R8 ;  /* 0x006a080801007387 */ /* 0x0003e80000100800 */
[----:B------:R1:W-:Y:S04]  /*650c0*/  STL [R1+0x6a04], R9 ;  /* 0x006a040901007387 */ /* 0x0003e80000100800 */
[----:B------:R1:W-:Y:S04]  /*650d0*/  STL [R1+0x6a00], R3 ;  /* 0x006a000301007387 */ /* 0x0003e80000100800 */
[----:B------:R-:W3:Y:S04]  /*650e0*/  LDL.LU R129, [R1+0x6c54] ;  /* 0x006c540001817983 */ /* 0x000ee80000300800 */
[----:B------:R-:W3:Y:S04]  /*650f0*/  LDL.LU R130, [R1+0x6c50] ;  /* 0x006c500001827983 */ /* 0x000ee80000300800 */
[----:B------:R-:W3:Y:S04]  /*65100*/  LDL.LU R131, [R1+0x6c4c] ;  /* 0x006c4c0001837983 */ /* 0x000ee80000300800 */
[----:B------:R-:W3:Y:S01]  /*65110*/  LDL.LU R132, [R1+0x6c48] ;  /* 0x006c480001847983 */ /* 0x000ee20000300800 */
[----:B--2---:R-:W-:-:S15]  /*65120*/  HMMA.1688.F32.TF32 R160, R4, R104, R160 ;  /* 0x0000006804a0723c */ /* 0x004fde00000810a0 */
[----:B------:R-:W-:-:S04]  /*65130*/  NOP ;  /* 0x0000000000007918 */ /* 0x000fc80000000000 */
[----:B----4-:R-:W-:Y:S01]  /*65140*/  IMAD.MOV.U32 R16, RZ, RZ, R160 ;  /* 0x000000ffff107224 */ /* 0x010fe200078e00a0 */
[----:B---3--:R-:W-:Y:S01]  /*65150*/  MOV R13, R161 ;  /* 0x000000a1000d7202 */ /* 0x008fe20000000f00 */
[----:B------:R-:W-:Y:S02]  /*65160*/  IMAD.MOV.U32 R17, RZ, RZ, R162 ;  /* 0x000000ffff117224 */ /* 0x000fe400078e00a2 */
[----:B------:R-:W-:Y:S02]  /*65170*/  IMAD.MOV.U32 R105, RZ, RZ, R163 ;  /* 0x000000ffff697224 */ /* 0x000fe400078e00a3 */
[----:B------:R-:W-:-:S15]  /*65180*/  HMMA.1688.F32.TF32 R160, R4, R108, R244 ;  /* 0x0000006c04a0723c */ /* 0x000fde00000810f4 */
[----:B------:R-:W-:-:S04]  /*65190*/  NOP ;  /* 0x0000000000007918 */ /* 0x000fc80000000000 */
[----:B-1----:R-:W-:Y:S01]  /*651a0*/  IMAD.MOV.U32 R0, RZ, RZ, R160 ;  /* 0x000000ffff007224 */ /* 0x002fe200078e00a0 */
[----:B------:R-:W-:Y:S01]  /*651b0*/  MOV R109, R162 ;  /* 0x000000a2006d7202 */ /* 0x000fe20000000f00 */
[----:B------:R-:W-:Y:S02]  /*651c0*/  IMAD.MOV.U32 R12, RZ, RZ, R161 ;  /* 0x000000ffff0c7224 */ /* 0x000fe400078e00a1 */
[----:B------:R-:W-:Y:S01]  /*651d0*/  IMAD.MOV.U32 R160, RZ, RZ, R133 ;  /* 0x000000ffffa07224 */ /* 0x000fe200078e0085 */
[----:B------:R-:W-:Y:S01]  /*651e0*/  MOV R162, R135 ;  /* 0x0000008700a27202 */ /* 0x000fe20000000f00 */
[----:B------:R-:W2:Y:S01]  /*651f0*/  LDL.LU R133, [R1+0x6c44] ;  /* 0x006c440001857983 */ /* 0x000ea20000300800 */
[----:B------:R-:W-:-:S03]  /*65200*/  IMAD.MOV.U32 R161, RZ, RZ, R134 ;  /* 0x000000ffffa17224 */ /* 0x000fc600078e0086 */
[----:B------:R-:W2:Y:S04]  /*65210*/  LDL.LU R134, [R1+0x6c40] ;  /* 0x006c400001867983 */ /* 0x000ea80000300800 */
[----:B------:R-:W2:Y:S01]  /*65220*/  LDL.LU R135, [R1+0x6c3c] ;  /* 0x006c3c0001877983 */ /* 0x000ea20000300800 */
[----:B------:R-:W-:Y:S02]  /*65230*/  IMAD.MOV.U32 R108, RZ, RZ, R163 ;  /* 0x000000ffff6c7224 */ /* 0x000fe400078e00a3 */
[----:B------:R-:W-:Y:S02]  /*65240*/  IMAD.MOV.U32 R163, RZ, RZ, R11 ;  /* 0x000000ffffa37224 */ /* 0x000fe400078e000b */
[----:B------:R-:W3:Y:S01]  /*65250*/  LDL.LU R11, [R1+0x6c38] ;  /* 0x006c3800010b7983 */ /* 0x000ee20000300800 */
[----:B------:R-:W-:Y:S01]  /*65260*/  HMMA.1688.F32.TF32 R244, R4, R144, R120 ;  /* 0x0000009004f4723c */ /* 0x000fe20000081078 */
[----:B------:R-:W-:Y:S01]  /*65270*/  IMAD.MOV.U32 R2, RZ, RZ, R112 ;  /* 0x000000ffff027224 */ /* 0x000fe200078e0070 */
[----:B------:R-:W-:Y:S01]  /*65280*/  MOV R8, R113 ;  /* 0x0000007100087202 */ /* 0x000fe20000000f00 */
[----:B------:R-:W-:-:S02]  /*65290*/  IMAD.MOV.U32 R9, RZ, RZ, R114 ;  /* 0x000000ffff097224 */ /* 0x000fc400078e0072 */
[----:B------:R-:W-:-:S03]  /*652a0*/  IMAD.MOV.U32 R3, RZ, RZ, R115 ;  /* 0x000000ffff037224 */ /* 0x000fc600078e0073 */
[C---:B------:R-:W-:Y:S08]  /*652b0*/  HMMA.1688.F32.TF32 R124, R4.reuse, R148, R124 ;  /* 0x00000094047c723c */ /* 0x040ff0000008107c */
[C---:B------:R-:W-:Y:S03]  /*652c0*/  HMMA.1688.F32.TF32 R112, R4.reuse, R140, R116 ;  /* 0x0000008c0470723c */ /* 0x040fe60000081074 */
[----:B------:R-:W-:Y:S04]  /*652d0*/  STL.64 [R1+0x6848], R246 ;  /* 0x006848f601007387 */ /* 0x000fe80000100a00 */
[----:B------:R-:W-:Y:S01]  /*652e0*/  STL.64 [R1+0x6840], R244 ;  /* 0x006840f401007387 */ /* 0x000fe20000100a00 */
[----:B------:R-:W-:Y:S03]  /*652f0*/  HMMA.1688.F32.TF32 R128, R4, R152, R128 ;  /* 0x000000980480723c */ /* 0x000fe60000081080 */
[----:B------:R-:W-:Y:S08]  /*65300*/  STL.64 [R1+0x6858], R126 ;  /* 0x0068587e01007387 */ /* 0x000ff00000100a00 */
[----:B------:R-:W-:Y:S01]  /*65310*/  MOV R104, R112 ;  /* 0x0000007000687202 */ /* 0x000fe20000000f00 */
[----:B------:R1:W-:Y:S01]  /*65320*/  STL.64 [R1+0x6850], R124 ;  /* 0x0068507c01007387 */ /* 0x0003e20000100a00 */
[----:B------:R-:W-:Y:S01]  /*65330*/  IMAD.MOV.U32 R101, RZ, RZ, R113 ;  /* 0x000000ffff657224 */ /* 0x000fe200078e0071 */
[----:B------:R-:W-:Y:S01]  /*65340*/  MOV R60, R115 ;  /* 0x00000073003c7202 */ /* 0x000fe20000000f00 */
[----:B------:R-:W-:-:S02]  /*65350*/  IMAD.MOV.U32 R100, RZ, RZ, R114 ;  /* 0x000000ffff647224 */ /* 0x000fc400078e0072 */
[----:B------:R-:W-:Y:S02]  /*65360*/  IMAD.MOV.U32 R180, RZ, RZ, R15 ;  /* 0x000000ffffb47224 */ /* 0x000fe400078e000f */
[----:B------:R-:W-:Y:S04]  /*65370*/  STL.64 [R1+0x6868], R130 ;  /* 0x0068688201007387 */ /* 0x000fe80000100a00 */
[----:B------:R4:W-:Y:S01]  /*65380*/  STL.64 [R1+0x6860], R128 ;  /* 0x0068608001007387 */ /* 0x0009e20000100a00 */
[----:B------:R-:W-:Y:S01]  /*65390*/  MOV R164, R38 ;  /* 0x0000002600a47202 */ /* 0x000fe20000000f00 */
[----:B------:R-:W-:Y:S02]  /*653a0*/  IMAD.MOV.U32 R165, RZ, RZ, R18 ;  /* 0x000000ffffa57224 */ /* 0x000fe400078e0012 */
[----:B------:R-:W-:Y:S01]  /*653b0*/  IMAD.MOV.U32 R166, RZ, RZ, R19 ;  /* 0x000000ffffa67224 */ /* 0x000fe200078e0013 */
[----:B--2---:R-:W-:Y:S08]  /*653c0*/  HMMA.1688.F32.TF32 R120, R4, R156, R132 ;  /* 0x0000009c0478723c */ /* 0x004ff00000081084 */
[----:B---3--:R-:W-:Y:S01]  /*653d0*/  HMMA.1688.F32.TF32 R112, R240, R10, R248 ;  /* 0x0000000af070723c */ /* 0x008fe200000810f8 */
[----:B------:R-:W-:-:S02]  /*653e0*/  MOV R251, R14 ;  /* 0x0000000e00fb7202 */ /* 0x000fc40000000f00 */
[----:B------:R-:W-:Y:S01]  /*653f0*/  MOV R167, R39 ;  /* 0x0000002700a77202 */ /* 0x000fe20000000f00 */
[----:B-1----:R-:W-:Y:S01]  /*65400*/  IMAD.MOV.U32 R124, RZ, RZ, R110 ;  /* 0x000000ffff7c7224 */ /* 0x002fe200078e006e */
[----:B------:R-:W-:Y:S01]  /*65410*/  MOV R126, R151 ;  /* 0x00000097007e7202 */ /* 0x000fe20000000f00 */
[----:B------:R-:W-:Y:S02]  /*65420*/  IMAD.MOV.U32 R125, RZ, RZ, R111 ;  /* 0x000000ffff7d7224 */ /* 0x000fe400078e006f */
[----:B------:R-:W-:Y:S01]  /*65430*/  IMAD.MOV.U32 R127, RZ, RZ, R150 ;  /* 0x000000ffff7f7224 */ /* 0x000fe200078e0096 */
[----:B----4-:R-:W-:Y:S01]  /*65440*/  MOV R129, R143 ;  /* 0x0000008f00817202 */ /* 0x010fe20000000f00 */
[----:B------:R-:W-:Y:S01]  /*65450*/  IMAD.MOV.U32 R128, RZ, RZ, R142 ;  /* 0x000000ffff807224 */ /* 0x000fe200078e008e */
[----:B------:R-:W-:Y:S04]  /*65460*/  STL.64 [R1+0x6878], R122 ;  /* 0x0068787a01007387 */ /* 0x000fe80000100a00 */
[----:B------:R1:W-:Y:S04]  /*65470*/  STL.64 [R1+0x6870], R120 ;  /* 0x0068707801007387 */ /* 0x0003e80000100a00 */
[----:B------:R-:W2:Y:S04]  /*65480*/  LDL.LU R248, [R1+0x190] ;  /* 0x0001900001f87983 */ /* 0x000ea80000300800 */
[----:B------:R-:W2:Y:S04]  /*65490*/  LDL.LU R249, [R1+0x194] ;  /* 0x0001940001f97983 */ /* 0x000ea80000300800 */
[----:B------:R-:W2:Y:S04]  /*654a0*/  LDL.LU R250, [R1+0x198] ;  /* 0x0001980001fa7983 */ /* 0x000ea80000300800 */
[----:B------:R-:W3:Y:S04]  /*654b0*/  LDL.LU R14, [R1+0x6c34] ;  /* 0x006c3400010e7983 */ /* 0x000ee80000300800 */
[----:B------:R-:W3:Y:S04]  /*654c0*/  LDL.LU R15, [R1+0x6c30] ;  /* 0x006c3000010f7983 */ /* 0x000ee80000300800 */
[----:B------:R-:W4:Y:S04]  /*654d0*/  LDL.LU R181, [R1+0x174] ;  /* 0x0001740001b57983 */ /* 0x000f280000300800 */
[----:B------:R-:W4:Y:S04]  /*654e0*/  LDL.LU R182, [R1+0x178] ;  /* 0x0001780001b67983 */ /* 0x000f280000300800 */
[----:B------:R-:W4:Y:S04]  /*654f0*/  LDL.LU R183, [R1+0x17c] ;  /* 0x00017c0001b77983 */ /* 0x000f280000300800 */
        /* <DEDUP_REMOVED lines=15> */
[----:B------:R-:W-:Y:S01]  /*655f0*/  IMAD.MOV.U32 R44, RZ, RZ, R112 ;  /* 0x000000ffff2c7224 */ /* 0x000fe200078e0070 */
[----:B------:R-:W-:Y:S01]  /*65600*/  MOV R45, R113 ;  /* 0x00000071002d7202 */ /* 0x000fe20000000f00 */
[----:B------:R-:W-:Y:S01]  /*65610*/  IMAD.MOV.U32 R76, RZ, RZ, R114 ;  /* 0x000000ffff4c7224 */ /* 0x000fe200078e0072 */
[----:B------:R-:W4:Y:S01]  /*65620*/  LDL.LU R39, [R1+0x6c20] ;  /* 0x006c200001277983 */ /* 0x000f220000300800 */
[----:B------:R-:W-:-:S02]  /*65630*/  IMAD.MOV.U32 R73, RZ, RZ, R115 ;  /* 0x000000ffff497224 */ /* 0x000fc400078e0073 */
[----:B------:R-:W-:Y:S02]  /*65640*/  IMAD.MOV.U32 R130, RZ, RZ, R155 ;  /* 0x000000ffff827224 */ /* 0x000fe400078e009b */
[----:B------:R-:W-:Y:S01]  /*65650*/  IMAD.MOV.U32 R116, RZ, RZ, R78 ;  /* 0x000000ffff747224 */ /* 0x000fe200078e004e */
[----:B------:R-:W-:Y:S01]  /*65660*/  MOV R118, R74 ;  /* 0x0000004a00767202 */ /* 0x000fe20000000f00 */
[----:B------:R-:W-:Y:S02]  /*65670*/  IMAD.MOV.U32 R131, RZ, RZ, R154 ;  /* 0x000000ffff837224 */ /* 0x000fe400078e009a */
[----:B------:R-:W-:Y:S02]  /*65680*/  IMAD.MOV.U32 R117, RZ, RZ, R79 ;  /* 0x000000ffff757224 */ /* 0x000fe400078e004f */
[----:B------:R-:W-:Y:S01]  /*65690*/  IMAD.MOV.U32 R119, RZ, RZ, R75 ;  /* 0x000000ffff777224 */ /* 0x000fe200078e004b */
[----:B------:R-:W-:Y:S01]  /*656a0*/  MOV R245, R50 ;  /* 0x0000003200f57202 */ /* 0x000fe20000000f00 */
[----:B------:R-:W-:Y:S01]  /*656b0*/  IMAD.MOV.U32 R244, RZ, RZ, R70 ;  /* 0x000000fffff47224 */ /* 0x000fe200078e0046 */
[----:B------:R-:W-:Y:S01]  /*656c0*/  LOP3.LUT R96, R252, 0x20, RZ, 0x3c, !PT ;  /* 0x00000020fc607812 */ /* 0x000fe200078e3cff */
[----:B-1----:R-:W-:Y:S01]  /*656d0*/  IMAD.MOV.U32 R120, RZ, RZ, R94 ;  /* 0x000000ffff787224 */ /* 0x002fe200078e005e */
[----:B------:R-:W-:Y:S01]  /*656e0*/  MOV R121, R95 ;  /* 0x0000005f00797202 */ /* 0x000fe20000000f00 */
[----:B------:R-:W-:Y:S01]  /*656f0*/  IMAD.MOV.U32 R122, RZ, RZ, R90 ;  /* 0x000000ffff7a7224 */ /* 0x000fe200078e005a */
[----:B------:R-:W-:Y:S01]  /*65700*/  MOV R132, R86 ;  /* 0x0000005600847202 */ /* 0x000fe20000000f00 */
[----:B------:R-:W-:Y:S01]  /*65710*/  IMAD.MOV.U32 R123, RZ, RZ, R91 ;  /* 0x000000ffff7b7224 */ /* 0x000fe200078e005b */
[----:B------:R-:W-:Y:S01]  /*65720*/  LDS R4, [R252+UR11+0x80880] ;  /* 0x0808800bfc047984 */ /* 0x000fe20008000800 */
[----:B------:R-:W-:Y:S01]  /*65730*/  IMAD.MOV.U32 R133, RZ, RZ, R87 ;  /* 0x000000ffff857224 */ /* 0x000fe200078e0057 */
[----:B------:R-:W-:Y:S01]  /*65740*/  MOV R135, R83 ;  /* 0x0000005300877202 */ /* 0x000fe20000000f00 */
[----:B------:R-:W-:Y:S01]  /*65750*/  IMAD.MOV.U32 R134, RZ, RZ, R82 ;  /* 0x000000ffff867224 */ /* 0x000fe200078e0052 */
[----:B------:R-:W-:Y:S01]  /*65760*/  LDS R6, [R252+UR11+0x80c80] ;  /* 0x080c800bfc067984 */ /* 0x000fe20008000800 */
[----:B------:R-:W-:-:S02]  /*65770*/  IMAD.MOV.U32 R246, RZ, RZ, R51 ;  /* 0x000000fffff67224 */ /* 0x000fc400078e0033 */
[----:B------:R-:W-:Y:S01]  /*65780*/  IMAD.MOV.U32 R247, RZ, RZ, R71 ;  /* 0x000000fffff77224 */ /* 0x000fe200078e0047 */
[----:B------:R-:W-:Y:S04]  /*65790*/  LDS R5, [R96+UR11+0x80880] ;  /* 0x0808800b60057984 */ /* 0x000fe80008000800 */
[----:B------:R-:W1:Y:S01]  /*657a0*/  LDS R7, [R96+UR11+0x80c80] ;  /* 0x080c800b60077984 */ /* 0x000e620008000800 */
[----:B---3--:R-:W-:Y:S01]  /*657b0*/  HMMA.1688.F32.TF32 R112, R240, R14, R160 ;  /* 0x0000000ef070723c */ /* 0x008fe200000810a0 */
[----:B------:R-:W-:Y:S01]  /*657c0*/  IMAD.MOV.U32 R160, RZ, RZ, R34 ;  /* 0x000000ffffa07224 */ /* 0x000fe200078e0022 */
[----:B------:R-:W-:Y:S01]  /*657d0*/  MOV R162, R22 ;  /* 0x0000001600a27202 */ /* 0x000fe20000000f00 */
[----:B------:R-:W3:Y:S01]  /*657e0*/  LDL.LU R34, [R1+0x6c1c] ;  /* 0x006c1c0001227983 */ /* 0x000ee20000300800 */
[----:B------:R-:W-:-:S02]  /*657f0*/  IMAD.MOV.U32 R161, RZ, RZ, R26 ;  /* 0x000000ffffa17224 */ /* 0x000fc400078e001a */
[----:B------:R-:W-:Y:S01]  /*65800*/  IMAD.MOV.U32 R163, RZ, RZ, R23 ;  /* 0x000000ffffa37224 */ /* 0x000fe200078e0017 */
[----:B------:R-:W3:Y:S04]  /*65810*/  LDL.LU R26, [R1+0x6c18] ;  /* 0x006c1800011a7983 */ /* 0x000ee80000300800 */
[----:B------:R-:W4:Y:S04]  /*65820*/  LDL.LU R22, [R1+0x6c14] ;  /* 0x006c140001167983 */ /* 0x000f280000300800 */
[----:B------:R-:W4:Y:S04]  /*65830*/  LDL.LU R23, [R1+0x6c10] ;  /* 0x006c100001177983 */ /* 0x000f280000300800 */
[----:B------:R-:W-:Y:S01]  /*65840*/  IMAD.MOV.U32 R72, RZ, RZ, R112 ;  /* 0x000000ffff487224 */ /* 0x000fe200078e0070 */
[----:B------:R-:W-:Y:S01]  /*65850*/  MOV R69, R113 ;  /* 0x0000007100457202 */ /* 0x000fe20000000f00 */
[----:B------:R-:W-:-:S02]  /*65860*/  IMAD.MOV.U32 R68, RZ, RZ, R114 ;  /* 0x000000ffff447224 */ /* 0x000fc400078e0072 */
[----:B------:R-:W-:Y:S02]  /*65870*/  IMAD.MOV.U32 R65, RZ, RZ, R115 ;  /* 0x000000ffff417224 */ /* 0x000fe400078e0073 */
[----:B--2---:R-:W-:Y:S01]  /*65880*/  HMMA.1688.F32.TF32 R112, R240, R18, R248 ;  /* 0x00000012f070723c */ /* 0x004fe200000810f8 */
[----:B------:R-:W-:Y:S02]  /*65890*/  MOV R248, R27 ;  /* 0x0000001b00f87202 */ /* 0x000fe40000000f00 */
[----:B------:R-:W3:Y:S01]  /*658a0*/  LDL.LU R27, [R1+0x6c0c] ;  /* 0x006c0c00011b7983 */ /* 0x000ee20000300800 */
[----:B------:R-:W-:Y:S01]  /*658b0*/  IMAD.MOV.U32 R249, RZ, RZ, R35 ;  /* 0x000000fffff97224 */ /* 0x000fe200078e0023 */
[----:B------:R-:W-:Y:S01]  /*658c0*/  MOV R251, R31 ;  /* 0x0000001f00fb7202 */ /* 0x000fe20000000f00 */
[----:B------:R-:W-:Y:S01]  /*658d0*/  IMAD.MOV.U32 R250, RZ, RZ, R30 ;  /* 0x000000fffffa7224 */ /* 0x000fe200078e001e */
[----:B------:R-:W2:Y:S04]  /*658e0*/  LDL.LU R35, [R1+0x6c08] ;  /* 0x006c080001237983 */ /* 0x000ea80000300800 */
[----:B------:R-:W2:Y:S04]  /*658f0*/  LDL.LU R30, [R1+0x6c04] ;  /* 0x006c0400011e7983 */ /* 0x000ea80000300800 */
[----:B------:R-:W2:Y:S04]  /*65900*/  LDL.LU R31, [R1+0x6c00] ;  /* 0x006c0000011f7983 */ /* 0x000ea80000300800 */
[----:B------:R-:W-:Y:S01]  /*65910*/  IMAD.MOV.U32 R64, RZ, RZ, R112 ;  /* 0x000000ffff407224 */ /* 0x000fe200078e0070 */
[----:B------:R-:W-:Y:S01]  /*65920*/  MOV R61, R113 ;  /* 0x00000071003d7202 */ /* 0x000fe20000000f00 */
[----:B------:R-:W-:Y:S01]  /*65930*/  IMAD.MOV.U32 R57, RZ, RZ, R114 ;  /* 0x000000ffff397224 */ /* 0x000fe200078e0072 */
[----:B------:R-:W2:Y:S01]  /*65940*/  LDL.LU R110, [R1+0x6bfc] ;  /* 0x006bfc00016e7983 */ /* 0x000ea20000300800 */
[----:B------:R-:W-:-:S02]  /*65950*/  IMAD.MOV.U32 R56, RZ, RZ, R115 ;  /* 0x000000ffff387224 */ /* 0x000fc400078e0073 */
[----:B----4-:R-:W-:-:S15]  /*65960*/  HMMA.1688.F32.TF32 R112, R240, R22, R180 ;  /* 0x00000016f070723c */ /* 0x010fde00000810b4 */
[----:B------:R-:W-:-:S04]  /*65970*/  NOP ;  /* 0x0000000000007918 */ /* 0x000fc80000000000 */
[----:B------:R-:W-:Y:S01]  /*65980*/  IMAD.MOV.U32 R53, RZ, RZ, R112 ;  /* 0x000000ffff357224 */ /* 0x000fe200078e0070 */
[----:B------:R-:W-:Y:S01]  /*65990*/  MOV R49, R114 ;  /* 0x0000007200317202 */ /* 0x000fe20000000f00 */
[----:B------:R-:W-:Y:S02]  /*659a0*/  IMAD.MOV.U32 R52, RZ, RZ, R113 ;  /* 0x000000ffff347224 */ /* 0x000fe400078e0071 */
[----:B------:R-:W-:Y:S02]  /*659b0*/  IMAD.MOV.U32 R48, RZ, RZ, R115 ;  /* 0x000000ffff307224 */ /* 0x000fe400078e0073 */
[----:B---3--:R-:W-:-:S15]  /*659c0*/  HMMA.1688.F32.TF32 R112, R240, R26, R176 ;  /* 0x0000001af070723c */ /* 0x008fde00000810b0 */
[----:B------:R-:W-:-:S04]  /*659d0*/  NOP ;  /* 0x0000000000007918 */ /* 0x000fc80000000000 */
[----:B------:R-:W-:Y:S01]  /*659e0*/  IMAD.MOV.U32 R84, RZ, RZ, R112 ;  /* 0x000000ffff547224 */ /* 0x000fe200078e0070 */
[----:B------:R-:W-:Y:S01]  /*659f0*/  MOV R81, R113 ;  /* 0x0000007100517202 */ /* 0x000fe20000000f00 */
[----:B------:R-:W-:Y:S02]  /*65a00*/  IMAD.MOV.U32 R80, RZ, RZ, R114 ;  /* 0x000000ffff507224 */ /* 0x000fe400078e0072 */
[----:B------:R-:W-:Y:S02]  /*65a10*/  IMAD.MOV.U32 R77, RZ, RZ, R115 ;  /* 0x000000ffff4d7224 */ /* 0x000fe400078e0073 */
[----:B--2---:R-:W-:-:S15]  /*65a20*/  HMMA.1688.F32.TF32 R112, R240, R30, R172 ;  /* 0x0000001ef070723c */ /* 0x004fde00000810ac */
[----:B------:R-:W-:-:S04]  /*65a30*/  NOP ;  /* 0x0000000000007918 */ /* 0x000fc80000000000 */
[----:B------:R-:W-:Y:S01]  /*65a40*/  MOV R92, R112 ;  /* 0x00000070005c7202 */ /* 0x000fe20000000f00 */
[----:B------:R-:W-:Y:S01]  /*65a50*/  IMAD.MOV.U32 R89, RZ, RZ, R113 ;  /* 0x000000ffff597224 */ /* 0x000fe200078e0071 */
[----:B------:R-:W-:Y:S01]  /*65a60*/  MOV R85, R115 ;  /* 0x0000007300557202 */ /* 0x000fe20000000f00 */
[----:B------:R-:W-:Y:S02]  /*65a70*/  IMAD.MOV.U32 R88, RZ, RZ, R114 ;  /* 0x000000ffff587224 */ /* 0x000fe400078e0072 */
[----:B------:R-:W-:-:S15]  /*65a80*/  HMMA.1688.F32.TF32 R112, R240, R34, R168 ;  /* 0x00000022f070723c */ /* 0x000fde00000810a8 */
[----:B------:R-:W-:-:S04]  /*65a90*/  NOP ;  /* 0x0000000000007918 */ /* 0x000fc80000000000 */
[----:B------:R-:W-:Y:S01]  /*65aa0*/  IMAD.MOV.U32 R25, RZ, RZ, R112 ;  /* 0x000000ffff197224 */ /* 0x000fe200078e0070 */
[----:B------:R-:W-:Y:S01]  /*65ab0*/  MOV R21, R114 ;  /* 0x0000007200157202 */ /* 0x000fe20000000f00 */
[----:B------:R-:W-:Y:S02]  /*65ac0*/  IMAD.MOV.U32 R24, RZ, RZ, R113 ;  /* 0x000000ffff187224 */ /* 0x000fe400078e0071 */
        /* <DEDUP_REMOVED lines=9> */
[----:B------:R-:W-:Y:S01]  /*65b60*/  MOV R41, R112 ;  /* 0x0000007000297202 */ /* 0x000fe20000000f00 */
[----:B------:R-:W-:Y:S01]  /*65b70*/  IMAD.MOV.U32 R40, RZ, RZ, R113 ;  /* 0x000000ffff287224 */ /* 0x000fe200078e0071 */
[----:B------:R-:W-:Y:S01]  /*65b80*/  MOV R36, R115 ;  /* 0x0000007300247202 */ /* 0x000fe20000000f00 */
[----:B------:R-:W-:Y:S02]  /*65b90*/  IMAD.MOV.U32 R37, RZ, RZ, R114 ;  /* 0x000000ffff257224 */ /* 0x000fe400078e0072 */
[----:B------:R-:W-:Y:S01]  /*65ba0*/  HMMA.1688.F32.TF32 R112, R240, R46, R248 ;  /* 0x0000002ef070723c */ /* 0x000fe200000810f8 */
[----:B------:R-:W-:Y:S01]  /*65bb0*/  MOV R248, R147 ;  /* 0x0000009300f87202 */ /* 0x000fe20000000f00 */
[----:B------:R-:W-:-:S15]  /*65bc0*/  IMAD.MOV.U32 R249, RZ, RZ, R146 ;  /* 0x000000fffff97224 */ /* 0x000fde00078e0092 */
[----:B------:R-:W-:Y:S02]  /*65bd0*/  NOP ;  /* 0x0000000000007918 */ /* 0x000fe40000000000 */
[----:B------:R2:W-:Y:S04]  /*65be0*/  STL.64 [R1+0x830], R112 ;  /* 0x0008307001007387 */ /* 0x0005e80000100a00 */
[----:B------:R3:W-:Y:S04]  /*65bf0*/  STL.64 [R1+0x838], R114 ;  /* 0x0008387201007387 */ /* 0x0007e80000100a00 */
[----:B------:R-:W4:Y:S04]  /*65c00*/  LDL.LU R111, [R1+0x6bf8] ;  /* 0x006bf800016f7983 */ /* 0x000f280000300800 */
[----:B------:R-:W2:Y:S04]  /*65c10*/  LDL.LU R151, [R1+0x6bf4] ;  /* 0x006bf40001977983 */ /* 0x000ea80000300800 */
[----:B------:R-:W2:Y:S04]  /*65c20*/  LDL.LU R150, [R1+0x6bf0] ;  /* 0x006bf00001967983 */ /* 0x000ea80000300800 */
[----:B------:R-:W3:Y:S04]  /*65c30*/  LDL.LU R142, [R1+0x6bec] ;  /* 0x006bec00018e7983 */ /* 0x000ee80000300800 */
[----:B------:R-:W3:Y:S04]  /*65c40*/  LDL.LU R143, [R1+0x6be8] ;  /* 0x006be800018f7983 */ /* 0x000ee80000300800 */
[----:B------:R-:W3:Y:S04]  /*65c50*/  LDL.LU R155, [R1+0x6be4] ;  /* 0x006be400019b7983 */ /* 0x000ee80000300800 */
[----:B------:R-:W3:Y:S04]  /*65c60*/  LDL.LU R154, [R1+0x6be0] ;  /* 0x006be000019a7983 */ /* 0x000ee80000300800 */
[----:B------:R-:W3:Y:S04]  /*65c70*/  LDL.LU R147, [R1+0x6bdc] ;  /* 0x006bdc0001937983 */ /* 0x000ee80000300800 */
[----:B------:R-:W3:Y:S01]  /*65c80*/  LDL.LU R146, [R1+0x6bd8] ;  /* 0x006bd80001927983 */ /* 0x000ee20000300800 */
[----:B------:R-:W-:Y:S01]  /*65c90*/  IMAD.MOV.U32 R250, RZ, RZ, R107 ;  /* 0x000000fffffa7224 */ /* 0x000fe200078e006b */
[----:B------:R-:W-:-:S02]  /*65ca0*/  MOV R251, R106 ;  /* 0x0000006a00fb7202 */ /* 0x000fc40000000f00 */
[----:B------:R-:W3:Y:S01]  /*65cb0*/  LDL.LU R107, [R1+0x6bd4] ;  /* 0x006bd400016b7983 */ /* 0x000ee20000300800 */
[----:B------:R-:W-:Y:S01]  /*65cc0*/  IMAD.MOV.U32 R165, RZ, RZ, R110 ;  /* 0x000000ffffa57224 */ /* 0x000fe200078e006e */
[----:B------:R-:W-:Y:S02]  /*65cd0*/  MOV R166, R139 ;  /* 0x0000008b00a67202 */ /* 0x000fe40000000f00 */
[----:B------:R-:W3:Y:S01]  /*65ce0*/  LDL.LU R106, [R1+0x6bd0] ;  /* 0x006bd000016a7983 */ /* 0x000ee20000300800 */
[----:B------:R-:W-:Y:S02]  /*65cf0*/  IMAD.MOV.U32 R167, RZ, RZ, R138 ;  /* 0x000000ffffa77224 */ /* 0x000fe400078e008a */
[----:B----4-:R-:W-:Y:S02]  /*65d00*/  IMAD.MOV.U32 R164, RZ, RZ, R111 ;  /* 0x000000ffffa47224 */ /* 0x010fe400078e006f */
[----:B------:R-:W4:Y:S04]  /*65d10*/  LDL.LU R111, [R1+0x6bcc] ;  /* 0x006bcc00016f7983 */ /* 0x000f280000300800 */
[----:B------:R-:W4:Y:S04]  /*65d20*/  LDL.LU R110, [R1+0x6bc8] ;  /* 0x006bc800016e7983 */ /* 0x000f280000300800 */
[----:B------:R-:W4:Y:S01]  /*65d30*/  LDL.LU R139, [R1+0x6bc4] ;  /* 0x006bc400018b7983 */ /* 0x000f220000300800 */
[----:B--2---:R-:W-:Y:S01]  /*65d40*/  IMAD.MOV.U32 R170, RZ, RZ, R150 ;  /* 0x000000ffffaa7224 */ /* 0x004fe200078e0096 */
[----:B---3--:R-:W-:-:S02]  /*65d50*/  MOV R169, R142 ;  /* 0x0000008e00a97202 */ /* 0x008fc40000000f00 */
[----:B------:R-:W2:Y:S01]  /*65d60*/  LDL.LU R138, [R1+0x6bc0] ;  /* 0x006bc000018a7983 */ /* 0x000ea20000300800 */
[----:B------:R-:W-:-:S03]  /*65d70*/  IMAD.MOV.U32 R168, RZ, RZ, R143 ;  /* 0x000000ffffa87224 */ /* 0x000fc600078e008f */
[----:B------:R-:W3:Y:S01]  /*65d80*/  LDL.LU R143, [R1+0x6bbc] ;  /* 0x006bbc00018f7983 */ /* 0x000ee20000300800 */
[----:B------:R-:W-:-:S03]  /*65d90*/  IMAD.MOV.U32 R171, RZ, RZ, R151 ;  /* 0x000000ffffab7224 */ /* 0x000fc600078e0097 */
[----:B------:R-:W3:Y:S04]  /*65da0*/  LDL.LU R142, [R1+0x6bb8] ;  /* 0x006bb800018e7983 */ /* 0x000ee80000300800 */
[----:B------:R-:W3:Y:S01]  /*65db0*/  LDL.LU R150, [R1+0x6bb4] ;  /* 0x006bb40001967983 */ /* 0x000ee20000300800 */
[----:B------:R-:W-:-:S03]  /*65dc0*/  IMAD.MOV.U32 R173, RZ, RZ, R147 ;  /* 0x000000ffffad7224 */ /* 0x000fc600078e0093 */
[----:B------:R-:W3:Y:S01]  /*65dd0*/  LDL.LU R151, [R1+0x6bb0] ;  /* 0x006bb00001977983 */ /* 0x000ee20000300800 */
[----:B------:R-:W-:-:S03]  /*65de0*/  MOV R172, R146 ;  /* 0x0000009200ac7202 */ /* 0x000fc60000000f00 */
[----:B------:R-:W3:Y:S04]  /*65df0*/  LDL.LU R146, [R1+0x6bac] ;  /* 0x006bac0001927983 */ /* 0x000ee80000300800 */
[----:B------:R-:W3:Y:S01]  /*65e00*/  LDL.LU R147, [R1+0x6ba8] ;  /* 0x006ba80001937983 */ /* 0x000ee20000300800 */
[----:B------:R-:W-:Y:S01]  /*65e10*/  IMAD.MOV.U32 R174, RZ, RZ, R154 ;  /* 0x000000ffffae7224 */ /* 0x000fe200078e009a */
[----:B------:R-:W-:Y:S02]  /*65e20*/  MOV R175, R155 ;  /* 0x0000009b00af7202 */ /* 0x000fe40000000f00 */
[----:B------:R-:W3:Y:S04]  /*65e30*/  LDL.LU R154, [R1+0x6ba4] ;  /* 0x006ba400019a7983 */ /* 0x000ee80000300800 */
[----:B------:R-:W3:Y:S01]  /*65e40*/  LDL.LU R155, [R1+0x6ba0] ;  /* 0x006ba000019b7983 */ /* 0x000ee20000300800 */
[----:B------:R-:W-:Y:S01]  /*65e50*/  IMAD.MOV.U32 R178, RZ, RZ, R106 ;  /* 0x000000ffffb27224 */ /* 0x000fe200078e006a */
[----:B------:R-:W-:Y:S01]  /*65e60*/  MOV R179, R107 ;  /* 0x0000006b00b37202 */ /* 0x000fe20000000f00 */
[----:B------:R-:W-:Y:S01]  /*65e70*/  IMAD.MOV.U32 R160, RZ, RZ, R102 ;  /* 0x000000ffffa07224 */ /* 0x000fe200078e0066 */
[----:B------:R-:W-:Y:S01]  /*65e80*/  MOV R162, R98 ;  /* 0x0000006200a27202 */ /* 0x000fe20000000f00 */
[----:B------:R-:W-:-:S02]  /*65e90*/  IMAD.MOV.U32 R161, RZ, RZ, R103 ;  /* 0x000000ffffa17224 */ /* 0x000fc400078e0067 */
[----:B------:R-:W-:Y:S02]  /*65ea0*/  IMAD.MOV.U32 R163, RZ, RZ, R99 ;  /* 0x000000ffffa37224 */ /* 0x000fe400078e0063 */
[----:B----4-:R-:W-:Y:S01]  /*65eb0*/  IMAD.MOV.U32 R177, RZ, RZ, R111 ;  /* 0x000000ffffb17224 */ /* 0x010fe200078e006f */
[----:B------:R-:W-:Y:S01]  /*65ec0*/  MOV R176, R110 ;  /* 0x0000006e00b07202 */ /* 0x000fe20000000f00 */
[----:B------:R-:W-:Y:S02]  /*65ed0*/  IMAD.MOV.U32 R183, RZ, RZ, R139 ;  /* 0x000000ffffb77224 */ /* 0x000fe400078e008b */
[----:B--2---:R-:W-:Y:S01]  /*65ee0*/  IMAD.MOV.U32 R182, RZ, RZ, R138 ;  /* 0x000000ffffb67224 */ /* 0x004fe200078e008a */
[----:B---3--:R-:W-:Y:S01]  /*65ef0*/  MOV R181, R143 ;  /* 0x0000008f00b57202 */ /* 0x008fe20000000f00 */
[----:B------:R-:W-:Y:S02]  /*65f00*/  IMAD.MOV.U32 R180, RZ, RZ, R142 ;  /* 0x000000ffffb47224 */ /* 0x000fe400078e008e */
[----:B------:R-:W-:-:S02]  /*65f10*/  IMAD.MOV.U32 R184, RZ, RZ, R150 ;  /* 0x000000ffffb87224 */ /* 0x000fc400078e0096 */
[----:B------:R-:W2:Y:S01]  /*65f20*/  LDL.LU R150, [R1+0x6b9c] ;  /* 0x006b9c0001967983 */ /* 0x000ea20000300800 */
[----:B------:R-:W-:-:S03]  /*65f30*/  IMAD.MOV.U32 R185, RZ, RZ, R151 ;  /* 0x000000ffffb97224 */ /* 0x000fc600078e0097 */
[----:B------:R-:W2:Y:S01]  /*65f40*/  LDL.LU R151, [R1+0x6b98] ;  /* 0x006b980001977983 */ /* 0x000ea20000300800 */
[----:B------:R-:W-:-:S03]  /*65f50*/  MOV R186, R146 ;  /* 0x0000009200ba7202 */ /* 0x000fc60000000f00 */
[----:B------:R-:W3:Y:S01]  /*65f60*/  LDL.LU R146, [R1+0x6b94] ;  /* 0x006b940001927983 */ /* 0x000ee20000300800 */
[----:B------:R-:W-:-:S03]  /*65f70*/  IMAD.MOV.U32 R187, RZ, RZ, R147 ;  /* 0x000000ffffbb7224 */ /* 0x000fc600078e0093 */
[----:B------:R-:W3:Y:S04]  /*65f80*/  LDL.LU R147, [R1+0x6b90] ;  /* 0x006b900001937983 */ /* 0x000ee80000300800 */
        /* <DEDUP_REMOVED lines=27> */
[----:B------:R-:W-:Y:S01]  /*66140*/  MOV R112, R66 ;  /* 0x0000004200707202 */ /* 0x000fe20000000f00 */
[----:B------:R-:W-:-:S02]  /*66150*/  IMAD.MOV.U32 R113, RZ, RZ, R58 ;  /* 0x000000ffff717224 */ /* 0x000fc400078e003a */
[----:B------:R-:W3:Y:S01]  /*66160*/  LDL.LU R71, [R1+0x6b20] ;  /* 0x006b200001477983 */ /* 0x000ee20000300800 */
[----:B------:R-:W-:Y:S01]  /*66170*/  IMAD.MOV.U32 R114, RZ, RZ, R54 ;  /* 0x000000ffff727224 */ /* 0x000fe200078e0036 */
[----:B------:R-:W-:Y:S02]  /*66180*/  MOV R115, R55 ;  /* 0x0000003700737202 */ /* 0x000fe40000000f00 */
[----:B------:R-:W3:Y:S04]  /*66190*/  LDL.LU R66, [R1+0x6b1c] ;  /* 0x006b1c0001427983 */ /* 0x000ee80000300800 */
[----:B------:R-:W3:Y:S04]  /*661a0*/  LDL.LU R58, [R1+0x6b18] ;  /* 0x006b1800013a7983 */ /* 0x000ee80000300800 */
[----:B------:R-:W3:Y:S04]  /*661b0*/  LDL.LU R54, [R1+0x6b14] ;  /* 0x006b140001367983 */ /* 0x000ee80000300800 */
[----:B------:R-:W3:Y:S01]  /*661c0*/  LDL.LU R55, [R1+0x6b10] ;  /* 0x006b100001377983 */ /* 0x000ee20000300800 */
[----:B--2---:R-:W-:-:S15]  /*661d0*/  HMMA.1688.F32.TF32 R184, R240, R50, R184 ;  /* 0x00000032f0b8723c */ /* 0x004fde00000810b8 */
[----:B------:R-:W-:-:S04]  /*661e0*/  NOP ;  /* 0x0000000000007918 */ /* 0x000fc80000000000 */
[----:B------:R2:W-:Y:S04]  /*661f0*/  STL.64 [R1+0x820], R184 ;  /* 0x000820b801007387 */ /* 0x0005e80000100a00 */
[----:B------:R1:W-:Y:S01]  /*66200*/  STL.64 [R1+0x828], R186 ;  /* 0x000828ba01007387 */ /* 0x0003e20000100a00 */
[----:B--2---:R-:W-:-:S03]  /*66210*/  IMAD.MOV.U32 R184, RZ, RZ, R59 ;  /* 0x000000ffffb87224 */ /* 0x004fc600078e003b */
[----:B------:R-:W2:Y:S01]  /*66220*/  LDL.LU R59, [R1+0x6b0c] ;  /* 0x006b0c00013b7983 */ /* 0x000ea20000300800 */
[----:B------:R-:W-:Y:S01]  /*66230*/  IMAD.MOV.U32 R185, RZ, RZ, R67 ;  /* 0x000000ffffb97224 */ /* 0x000fe200078e0043 */
[----:B-1----:R-:W-:Y:S01]  /*66240*/  MOV R186, R62 ;  /* 0x0000003e00ba7202 */ /* 0x002fe20000000f00 */
[----:B------:R-:W-:Y:S01]  /*66250*/  IMAD.MOV.U32 R187, RZ, RZ, R63 ;  /* 0x000000ffffbb7224 */ /* 0x000fe200078e003f */
[----:B------:R-:W4:Y:S04]  /*66260*/  LDL.LU R67, [R1+0x6b08] ;  /* 0x006b080001437983 */ /* 0x000f280000300800 */
[----:B------:R-:W4:Y:S04]  /*66270*/  LDL.LU R62, [R1+0x6b04] ;  /* 0x006b0400013e7983 */ /* 0x000f280000300800 */
[----:B------:R-:W4:Y:S01]  /*66280*/  LDL.LU R63, [R1+0x6b00] ;  /* 0x006b0000013f7983 */ /* 0x000f220000300800 */
[C---:B---3--:R-:W-:Y:S08]  /*66290*/  HMMA.1688.F32.TF32 R180, R240.reuse, R54, R180 ;  /* 0x00000036f0b4723c */ /* 0x048ff000000810b4 */
[C---:B------:R-:W-:Y:S08]  /*662a0*/  HMMA.1688.F32.TF32 R164, R240.reuse, R70, R164 ;  /* 0x00000046f0a4723c */ /* 0x040ff000000810a4 */
[C---:B------:R-:W-:Y:S03]  /*662b0*/  HMMA.1688.F32.TF32 R160, R240.reuse, R74, R160 ;  /* 0x0000004af0a0723c */ /* 0x040fe600000810a0 */
[----:B------:R-:W-:Y:S04]  /*662c0*/  STL.64 [R1+0x810], R180 ;  /* 0x000810b401007387 */ /* 0x000fe80000100a00 */
[----:B------:R1:W-:Y:S01]  /*662d0*/  STL.64 [R1+0x818], R182 ;  /* 0x000818b601007387 */ /* 0x0003e20000100a00 */
[----:B------:R-:W-:Y:S03]  /*662e0*/  HMMA.1688.F32.TF32 R248, R240, R78, R248 ;  /* 0x0000004ef0f8723c */ /* 0x000fe600000810f8 */
[----:B-1----:R-:W3:Y:S04]  /*662f0*/  LDL.LU.64 R182, [R1+0x6af8] ;  /* 0x006af80001b67983 */ /* 0x002ee80000300a00 */
[----:B------:R-:W3:-:S12]  /*66300*/  LDL.LU.64 R180, [R1+0x6af0] ;  /* 0x006af00001b47983 */ /* 0x000ed80000300a00 */
[----:B------:R-:W-:Y:S01]  /*66310*/  IMAD.MOV.U32 R148, RZ, RZ, R248 ;  /* 0x000000ffff947224 */ /* 0x000fe200078e00f8 */
[----:B------:R-:W-:Y:S01]  /*66320*/  MOV R149, R249 ;  /* 0x000000f900957202 */ /* 0x000fe20000000f00 */
[C---:B--2---:R-:W-:Y:S08]  /*66330*/  HMMA.1688.F32.TF32 R176, R240.reuse, R58, R176 ;  /* 0x0000003af0b0723c */ /* 0x044ff000000810b0 */
[C---:B----4-:R-:W-:Y:S08]  /*66340*/  HMMA.1688.F32.TF32 R168, R240.reuse, R66, R168 ;  /* 0x00000042f0a8723c */ /* 0x050ff000000810a8 */
[C---:B------:R-:W-:Y:S03]  /*66350*/  HMMA.1688.F32.TF32 R172, R240.reuse, R62, R172 ;  /* 0x0000003ef0ac723c */ /* 0x040fe600000810ac */
[----:B------:R-:W-:Y:S04]  /*66360*/  STL.64 [R1+0x800], R176 ;  /* 0x000800b001007387 */ /* 0x000fe80000100a00 */
[----:B------:R1:W-:Y:S04]  /*66370*/  STL.64 [R1+0x808], R178 ;  /* 0x000808b201007387 */ /* 0x0003e80000100a00 */
[----:B-1----:R-:W2:Y:S04]  /*66380*/  LDL.LU.64 R178, [R1+0x6ae8] ;  /* 0x006ae80001b27983 */ /* 0x002ea80000300a00 */
[----:B------:R-:W4:Y:S04]  /*66390*/  LDL.LU.64 R176, [R1+0x6ae0] ;  /* 0x006ae00001b07983 */ /* 0x000f280000300a00 */
[----:B------:R-:W-:Y:S04]  /*663a0*/  STL.64 [R1+0x7f0], R172 ;  /* 0x0007f0ac01007387 */ /* 0x000fe80000100a00 */
[----:B------:R1:W-:Y:S04]  /*663b0*/  STL.64 [R1+0x7f8], R174 ;  /* 0x0007f8ae01007387 */ /* 0x0003e80000100a00 */
[----:B-1----:R-:W2:Y:S04]  /*663c0*/  LDL.LU.64 R174, [R1+0x6ad8] ;  /* 0x006ad80001ae7983 */ /* 0x002ea80000300a00 */
[----:B------:R-:W2:Y:S04]  /*663d0*/  LDL.LU.64 R172, [R1+0x6ad0] ;  /* 0x006ad00001ac7983 */ /* 0x000ea80000300a00 */
[----:B------:R-:W-:Y:S04]  /*663e0*/  STL.64 [R1+0x7e0], R168 ;  /* 0x0007e0a801007387 */ /* 0x000fe80000100a00 */
[----:B------:R1:W-:Y:S04]  /*663f0*/  STL.64 [R1+0x7e8], R170 ;  /* 0x0007e8aa01007387 */ /* 0x0003e80000100a00 */
[----:B-1----:R-:W2:Y:S04]  /*66400*/  LDL.LU.64 R170, [R1+0x6ac8] ;  /* 0x006ac80001aa7983 */ /* 0x002ea80000300a00 */
[----:B------:R-:W2:Y:S04]  /*66410*/  LDL.LU.64 R168, [R1+0x6ac0] ;  /* 0x006ac00001a87983 */ /* 0x000ea80000300a00 */
[----:B------:R-:W-:Y:S04]  /*66420*/  STL.64 [R1+0x7d0], R164 ;  /* 0x0007d0a401007387 */ /* 0x000fe80000100a00 */
[----:B------:R1:W-:Y:S04]  /*66430*/  STL.64 [R1+0x7d8], R166 ;  /* 0x0007d8a601007387 */ /* 0x0003e80000100a00 */
[----:B-1----:R-:W3:Y:S04]  /*66440*/  LDL.LU.64 R166, [R1+0x6ab8] ;  /* 0x006ab80001a67983 */ /* 0x002ee80000300a00 */
[----:B------:R-:W3:Y:S04]  /*66450*/  LDL.LU.64 R164, [R1+0x6ab0] ;  /* 0x006ab00001a47983 */ /* 0x000ee80000300a00 */
[----:B------:R-:W-:Y:S04]  /*66460*/  STL.64 [R1+0x7c0], R160 ;  /* 0x0007c0a001007387 */ /* 0x000fe80000100a00 */
[----:B------:R1:W-:Y:S04]  /*66470*/  STL.64 [R1+0x7c8], R162 ;  /* 0x0007c8a201007387 */ /* 0x0003e80000100a00 */
[----:B-1----:R-:W3:Y:S04]  /*66480*/  LDL.LU.64 R162, [R1+0x6aa8] ;  /* 0x006aa80001a27983 */ /* 0x002ee80000300a00 */
[----:B------:R-:W3:Y:S04]  /*66490*/  LDL.LU.64 R160, [R1+0x6aa0] ;  /* 0x006aa00001a07983 */ /* 0x000ee80000300a00 */
[----:B------:R1:W-:Y:S04]  /*664a0*/  STL.64 [R1+0x7b8], R250 ;  /* 0x0007b8fa01007387 */ /* 0x0003e80000100a00 */
[----:B-1----:R-:W3:Y:S04]  /*664b0*/  LDL.LU.64 R250, [R1+0x6a98] ;  /* 0x006a980001fa7983 */ /* 0x002ee80000300a00 */
[----:B------:R-:W3:Y:S01]  /*664c0*/  LDL.LU.64 R248, [R1+0x6a90] ;  /* 0x006a900001f87983 */ /* 0x000ee20000300a00 */
[C---:B------:R-:W-:Y:S08]  /*664d0*/  HMMA.1688.F32.TF32 R120, R240.reuse, R82, R120 ;  /* 0x00000052f078723c */ /* 0x040ff00000081078 */
[C---:B------:R-:W-:Y:S08]  /*664e0*/  HMMA.1688.F32.TF32 R132, R240.reuse, R86, R132 ;  /* 0x00000056f084723c */ /* 0x040ff00000081084 */
[----:B------:R-:W-:Y:S03]  /*664f0*/  HMMA.1688.F32.TF32 R128, R240, R90, R128 ;  /* 0x0000005af080723c */ /* 0x000fe60000081080 */
[----:B------:R-:W-:Y:S01]  /*66500*/  IMAD.MOV.U32 R144, RZ, RZ, R120 ;  /* 0x000000ffff907224 */ /* 0x000fe200078e0078 */
[----:B------:R1:W-:Y:S01]  /*66510*/  STL.64 [R1+0x7a8], R122 ;  /* 0x0007a87a01007387 */ /* 0x0003e20000100a00 */
[----:B------:R-:W-:-:S03]  /*66520*/  IMAD.MOV.U32 R145, RZ, RZ, R121 ;  /* 0x000000ffff917224 */ /* 0x000fc600078e0079 */
[----:B-1----:R-:W-:Y:S02]  /*66530*/  HMMA.1688.F32.TF32 R120, R240, R94, R124 ;  /* 0x0000005ef078723c */ /* 0x002fe4000008107c */
[----:B------:R-:W-:Y:S04]  /*66540*/  STL [R1+0x683c], R145 ;  /* 0x00683c9101007387 */ /* 0x000fe80000100800 */
[----:B------:R-:W-:Y:S04]  /*66550*/  STL [R1+0x6838], R144 ;  /* 0x0068389001007387 */ /* 0x000fe80000100800 */
[----:B------:R-:W-:Y:S04]  /*66560*/  STL.64 [R1+0x790], R132 ;  /* 0x0007908401007387 */ /* 0x000fe80000100a00 */
[----:B------:R-:W-:Y:S04]  /*66570*/  STL.64 [R1+0x798], R134 ;  /* 0x0007988601007387 */ /* 0x000fe80000100a00 */
[----:B------:R-:W-:Y:S01]  /*66580*/  STL.64 [R1+0x780], R128 ;  /* 0x0007808001007387 */ /* 0x000fe20000100a00 */
[----:B------:R-:W-:Y:S01]  /*66590*/  MOV R140, R120 ;  /* 0x00000078008c7202 */ /* 0x000fe20000000f00 */
[----:B------:R-:W-:-:S02]  /*665a0*/  IMAD.MOV.U32 R141, RZ, RZ, R121 ;  /* 0x000000ffff8d7224 */ /* 0x000fc400078e0079 */
[----:B------:R-:W-:Y:S01]  /*665b0*/  STL.64 [R1+0x788], R130 ;  /* 0x0007888201007387 */ /* 0x000fe20000100a00 */
[C---:B------:R-:W-:Y:S03]  /*665c0*/  HMMA.1688.F32.TF32 R116, R240.reuse, R102, R116 ;  /* 0x00000066f074723c */ /* 0x040fe60000081074 */
[----:B------:R1:W-:Y:S05]  /*665d0*/  STL.64 [R1+0x778], R122 ;  /* 0x0007787a01007387 */ /* 0x0003ea0000100a00 */
[C---:B------:R-:W-:Y:S08]  /*665e0*/  HMMA.1688.F32.TF32 R112, R240.reuse, R106, R112 ;  /* 0x0000006af070723c */ /* 0x040ff00000081070 */
[----:B-1----:R-:W-:Y:S01]  /*665f0*/  HMMA.1688.F32.TF32 R120, R240, R98, R244 ;  /* 0x00000062f078723c */ /* 0x002fe200000810f4 */
[----:B------:R1:W-:Y:S04]  /*66600*/  STL [R1+0x6834], R141 ;  /* 0x0068348d01007387 */ /* 0x0003e80000100800 */
[----:B------:R1:W-:Y:S06]  /*66610*/  STL [R1+0x6830], R140 ;  /* 0x0068308c01007387 */ /* 0x0003ec0000100800 */
[----:B------:R-:W-:Y:S01]  /*66620*/  IMAD.MOV.U32 R145, RZ, RZ, R112 ;  /* 0x000000ffff917224 */ /* 0x000fe200078e0070 */
[----:B-1----:R-:W-:Y:S01]  /*66630*/  MOV R141, R114 ;  /* 0x00000072008d7202 */ /* 0x002fe20000000f00 */
[----:B------:R-:W-:-:S02]  /*66640*/  IMAD.MOV.U32 R144, RZ, RZ, R113 ;  /* 0x000000ffff907224 */ /* 0x000fc400078e0071 */
[----:B------:R-:W-:-:S04]  /*66650*/  IMAD.MOV.U32 R140, RZ, RZ, R115 ;  /* 0x000000ffff8c7224 */ /* 0x000fc800078e0073 */
[----:B------:R-:W-:Y:S04]  /*66660*/  STL.64 [R1+0x768], R122 ;  /* 0x0007687a01007387 */ /* 0x000fe80000100a00 */
[----:B------:R-:W-:Y:S04]  /*66670*/  STL.64 [R1+0x750], R116 ;  /* 0x0007507401007387 */ /* 0x000fe80000100a00 */
[----:B------:R1:W-:Y:S02]  /*66680*/  STL.64 [R1+0x758], R118 ;  /* 0x0007587601007387 */ /* 0x0003e40000100a00 */
[----:B-1----:R-:W-:Y:S01]  /*66690*/  HMMA.1688.F32.TF32 R116, R240, R110, R184 ;  /* 0x0000006ef074723c */ /* 0x002fe200000810b8 */
[----:B------:R-:W-:Y:S01]  /*666a0*/  IMAD.MOV.U32 R136, RZ, RZ, R120 ;  /* 0x000000ffff887224 */ /* 0x000fe200078e0078 */
[----:B------:R-:W-:-:S15]  /*666b0*/  MOV R137, R121 ;  /* 0x0000007900897202 */ /* 0x000fde0000000f00 */
[----:B------:R-:W-:Y:S02]  /*666c0*/  NOP ;  /* 0x0000000000007918 */ /* 0x000fe40000000000 */
[----:B------:R-:W-:Y:S04]  /*666d0*/  STL.64 [R1+0x730], R116 ;  /* 0x0007307401007387 */ /* 0x000fe80000100a00 */
[----:B------:R2:W-:Y:S01]  /*666e0*/  STL.64 [R1+0x738], R118 ;  /* 0x0007387601007387 */ /* 0x0005e20000100a00 */
[----:B----4-:R-:W-:Y:S01]  /*666f0*/  MOV R246, R177 ;  /* 0x000000b100f67202 */ /* 0x010fe20000000f00 */
[----:B------:R-:W-:Y:S01]  /*66700*/  IMAD.MOV.U32 R247, RZ, RZ, R176 ;  /* 0x000000fffff77224 */ /* 0x000fe200078e00b0 */
[C---:B--2---:R-:W-:Y:S08]  /*66710*/  HMMA.1688.F32.TF32 R116, R240.reuse, R150, R168 ;  /* 0x00000096f074723c */ /* 0x044ff000000810a8 */
[C---:B---3--:R-:W-:Y:S08]  /*66720*/  HMMA.1688.F32.TF32 R120, R240.reuse, R146, R164 ;  /* 0x00000092f078723c */ /* 0x048ff000000810a4 */
[----:B------:R-:W-:-:S15]  /*66730*/  HMMA.1688.F32.TF32 R112, R240, R138, R248 ;  /* 0x0000008af070723c */ /* 0x000fde00000810f8 */
[----:B------:R-:W-:-:S04]  /*66740*/  NOP ;  /* 0x0000000000007918 */ /* 0x000fc80000000000 */
[----:B------:R-:W-:Y:S01]  /*66750*/  IMAD.MOV.U32 R153, RZ, RZ, R114 ;  /* 0x000000ffff997224 */ /* 0x000fe200078e0072 */
[----:B------:R1:W-:Y:S01]  /*66760*/  STL.64 [R1+0x720], R112 ;  /* 0x0007207001007387 */ /* 0x0003e20000100a00 */
[----:B------:R-:W-:Y:S02]  /*66770*/  MOV R152, R115 ;  /* 0x0000007300987202 */ /* 0x000fe40000000f00 */
[----:B-1----:R-:W-:-:S15]  /*66780*/  HMMA.1688.F32.TF32 R112, R240, R142, R160 ;  /* 0x0000008ef070723c */ /* 0x002fde00000810a0 */
[----:B------:R-:W-:-:S04]  /*66790*/  NOP ;  /* 0x0000000000007918 */ /* 0x000fc80000000000 */
[----:B------:R-:W-:Y:S01]  /*667a0*/  IMAD.MOV.U32 R156, RZ, RZ, R112 ;  /* 0x000000ffff9c7224 */ /* 0x000fe200078e0070 */
[----:B------:R1:W-:Y:S01]  /*667b0*/  STL.64 [R1+0x718], R114 ;  /* 0x0007187201007387 */ /* 0x0003e20000100a00 */
[----:B------:R-:W-:Y:S02]  /*667c0*/  IMAD.MOV.U32 R157, RZ, RZ, R113 ;  /* 0x000000ffff9d7224 */ /* 0x000fe400078e0071 */
[----:B-1----:R-:W-:Y:S03]  /*667d0*/  HMMA.1688.F32.TF32 R112, R240, R154, R172 ;  /* 0x0000009af070723c */ /* 0x002fe600000810ac */
[----:B------:R-:W-:Y:S04]  /*667e0*/  STL [R1+0x682c], R157 ;  /* 0x00682c9d01007387 */ /* 0x000fe80000100800 */
[----:B------:R-:W-:Y:S04]  /*667f0*/  STL [R1+0x6828], R156 ;  /* 0x0068289c01007387 */ /* 0x000fe80000100800 */
[----:B------:R-:W-:Y:S04]  /*66800*/  STL.64 [R1+0x700], R120 ;  /* 0x0007007801007387 */ /* 0x000fe80000100a00 */
[----:B------:R-:W-:Y:S04]  /*66810*/  STL.64 [R1+0x708], R122 ;  /* 0x0007087a01007387 */ /* 0x000fe80000100a00 */
[----:B------:R-:W2:Y:S04]  /*66820*/  LDL.LU R244, [R1+0x1b0] ;  /* 0x0001b00001f47983 */ /* 0x000ea80000300800 */
[----:B------:R-:W-:Y:S04]  /*66830*/  STL.64 [R1+0x6f0], R116 ;  /* 0x0006f07401007387 */ /* 0x000fe80000100a00 */
[----:B------:R-:W-:Y:S04]  /*66840*/  STL.64 [R1+0x6f8], R118 ;  /* 0x0006f87601007387 */ /* 0x000fe80000100a00 */
[----:B------:R1:W-:Y:S04]  /*66850*/  STL.64 [R1+0x6e0], R112 ;  /* 0x0006e07001007387 */ /* 0x0003e80000100a00 */
[----:B------:R3:W-:Y:S04]  /*66860*/  STL.64 [R1+0x6e8], R114 ;  /* 0x0006e87201007387 */ /* 0x0007e80000100a00 */
[----:B------:R-:W2:Y:S04]  /*66870*/  LDL.LU R245, [R1+0x1b4] ;  /* 0x0001b40001f57983 */ /* 0x000ea80000300800 */
[----:B------:R-:W4:Y:S04]  /*66880*/  LDL.LU R177, [R1+0x6a8c] ;  /* 0x006a8c0001b17983 */ /* 0x000f280000300800 */
[----:B------:R-:W2:Y:S01]  /*66890*/  LDL.LU R176, [R1+0x6a88] ;  /* 0x006a880001b07983 */ /* 0x000ea20000300800 */
[----:B------:R-:W-:Y:S01]  /*668a0*/  IMAD.MOV.U32 R124, RZ, RZ, R159 ;  /* 0x000000ffff7c7224 */ /* 0x000fe200078e009f */
[----:B------:R-:W-:Y:S01]  /*668b0*/  MOV R125, R158 ;  /* 0x0000009e007d7202 */ /* 0x000fe20000000f00 */
[----:B------:R-:W-:Y:S01]  /*668c0*/  IMAD.MOV.U32 R126, RZ, RZ, R179 ;  /* 0x000000ffff7e7224 */ /* 0x000fe200078e00b3 */
[----:B------:R-:W3:Y:S01]  /*668d0*/  LDL.LU R159, [R1+0x6a84] ;  /* 0x006a8400019f7983 */ /* 0x000ee20000300800 */
[----:B------:R-:W-:-:S03]  /*668e0*/  IMAD.MOV.U32 R127, RZ, RZ, R178 ;  /* 0x000000ffff7f7224 */ /* 0x000fc600078e00b2 */
[----:B------:R-:W3:Y:S04]  /*668f0*/  LDL.LU R158, [R1+0x6a80] ;  /* 0x006a8000019e7983 */ /* 0x000ee80000300800 */
[----:B------:R-:W3:Y:S04]  /*66900*/  LDL.LU R179, [R1+0x6a7c] ;  /* 0x006a7c0001b37983 */ /* 0x000ee80000300800 */
[----:B------:R-:W3:Y:S04]  /*66910*/  LDL.LU R178, [R1+0x6a78] ;  /* 0x006a780001b27983 */ /* 0x000ee80000300800 */
[----:B------:R-:W3:Y:S04]  /*66920*/  LDL.LU R128, [R1+0x1d0] ;  /* 0x0001d00001807983 */ /* 0x000ee80000300800 */
[----:B------:R-:W3:Y:S01]  /*66930*/  LDL.LU R129, [R1+0x1d4] ;  /* 0x0001d40001817983 */ /* 0x000ee20000300800 */
[----:B----4-:R-:W-:Y:S01]  /*66940*/  IMAD.MOV.U32 R131, RZ, RZ, R177 ;  /* 0x000000ffff837224 */ /* 0x010fe200078e00b1 */
[----:B--2---:R-:W-:-:S02]  /*66950*/  MOV R130, R176 ;  /* 0x000000b000827202 */ /* 0x004fc40000000f00 */
[----:B------:R-:W2:Y:S04]  /*66960*/  LDL.LU R176, [R1+0x6a74] ;  /* 0x006a740001b07983 */ /* 0x000ea80000300800 */
[----:B------:R-:W4:Y:S04]  /*66970*/  LDL.LU R177, [R1+0x6a70] ;  /* 0x006a700001b17983 */ /* 0x000f280000300800 */
[----:B------:R-:W3:Y:S04]  /*66980*/  LDL.LU R248, [R1+0x1f0] ;  /* 0x0001f00001f87983 */ /* 0x000ee80000300800 */
[----:B------:R-:W3:Y:S04]  /*66990*/  LDL.LU R249, [R1+0x1f4] ;  /* 0x0001f40001f97983 */ /* 0x000ee80000300800 */
[----:B------:R-:W3:Y:S04]  /*669a0*/  LDL.LU R250, [R1+0x1f8] ;  /* 0x0001f80001fa7983 */ /* 0x000ee80000300800 */
[----:B------:R-:W3:Y:S04]  /*669b0*/  LDL.LU R251, [R1+0x1fc] ;  /* 0x0001fc0001fb7983 */ /* 0x000ee80000300800 */
[----:B------:R-:W3:Y:S04]  /*669c0*/  LDL.LU R164, [R1+0x200] ;  /* 0x0002000001a47983 */ /* 0x000ee80000300800 */
[----:B------:R-:W3:Y:S01]  /*669d0*/  LDL.LU R165, [R1+0x204] ;  /* 0x0002040001a57983 */ /* 0x000ee20000300800 */
[----:B--2---:R-:W-:Y:S01]  /*669e0*/  MOV R167, R176 ;  /* 0x000000b000a77202 */ /* 0x004fe20000000f00 */
[----:B----4-:R-:W-:-:S02]  /*669f0*/  IMAD.MOV.U32 R166, RZ, RZ, R177 ;  /* 0x000000ffffa67224 */ /* 0x010fc400078e00b1 */
[----:B------:R-:W2:Y:S04]  /*66a00*/  LDL.LU R177, [R1+0x6a6c] ;  /* 0x006a6c0001b17983 */ /* 0x000ea80000300800 */
[----:B------:R-:W4:Y:S04]  /*66a10*/  LDL.LU R176, [R1+0x6a68] ;  /* 0x006a680001b07983 */ /* 0x000f280000300800 */
[----:B------:R-:W4:Y:S04]  /*66a20*/  LDL.LU R168, [R1+0x220] ;  /* 0x0002200001a87983 */ /* 0x000f280000300800 */
[----:B------:R-:W4:Y:S04]  /*66a30*/  LDL.LU R169, [R1+0x224] ;  /* 0x0002240001a97983 */ /* 0x000f280000300800 */
[----:B------:R-:W4:Y:S04]  /*66a40*/  LDL.LU R170, [R1+0x228] ;  /* 0x0002280001aa7983 */ /* 0x000f280000300800 */
[----:B------:R-:W4:Y:S04]  /*66a50*/  LDL.LU R171, [R1+0x22c] ;  /* 0x00022c0001ab7983 */ /* 0x000f280000300800 */
[----:B-1----:R-:W4:Y:S04]  /*66a60*/  LDL.LU R112, [R1+0x2b0] ;  /* 0x0002b00001707983 */ /* 0x002f280000300800 */
[----:B------:R-:W4:Y:S04]  /*66a70*/  LDL.LU R113, [R1+0x2b4] ;  /* 0x0002b40001717983 */ /* 0x000f280000300800 */
[----:B---3--:R-:W3:Y:S04]  /*66a80*/  LDL.LU R114, [R1+0x2b8] ;  /* 0x0002b80001727983 */ /* 0x008ee80000300800 */
[----:B------:R-:W3:Y:S01]  /*66a90*/  LDL.LU R115, [R1+0x2bc] ;  /* 0x0002bc0001737983 */ /* 0x000ee20000300800 */
[----:B------:R-:W-:-:S03]  /*66aa0*/  MOV R120, R178 ;  /* 0x000000b200787202 */ /* 0x000fc60000000f00 */
[----:B------:R-:W3:Y:S01]  /*66ab0*/  LDL.LU R172, [R1+0x230] ;  /* 0x0002300001ac7983 */ /* 0x000ee20000300800 */
[----:B------:R-:W-:-:S03]  /*66ac0*/  IMAD.MOV.U32 R121, RZ, RZ, R179 ;  /* 0x000000ffff797224 */ /* 0x000fc600078e00b3 */
[----:B------:R-:W3:Y:S01]  /*66ad0*/  LDL.LU R173, [R1+0x234] ;  /* 0x0002340001ad7983 */ /* 0x000ee20000300800 */
[----:B------:R-:W-:Y:S01]  /*66ae0*/  IMAD.MOV.U32 R122, RZ, RZ, R158 ;  /* 0x000000ffff7a7224 */ /* 0x000fe200078e009e */
[----:B------:R-:W-:Y:S01]  /*66af0*/  MOV R123, R159 ;  /* 0x0000009f007b7202 */ /* 0x000fe20000000f00 */
[----:B------:R-:W-:Y:S01]  /*66b00*/  IMAD.MOV.U32 R116, RZ, RZ, R183 ;  /* 0x000000ffff747224 */ /* 0x000fe200078e00b7 */
[----:B------:R-:W-:Y:S01]  /*66b10*/  MOV R118, R181 ;  /* 0x000000b500767202 */ /* 0x000fe20000000f00 */
[----:B------:R-:W-:Y:S02]  /*66b20*/  IMAD.MOV.U32 R117, RZ, RZ, R182 ;  /* 0x000000ffff757224 */ /* 0x000fe400078e00b6 */
[----:B------:R-:W-:Y:S02]  /*66b30*/  IMAD.MOV.U32 R119, RZ, RZ, R180 ;  /* 0x000000ffff777224 */ /* 0x000fe400078e00b4 */
[----:B--2---:R-:W-:Y:S02]  /*66b40*/  IMAD.MOV.U32 R175, RZ, RZ, R177 ;  /* 0x000000ffffaf7224 */ /* 0x004fe400078e00b1 */
[----:B----4-:R-:W-:-:S02]  /*66b50*/  IMAD.MOV.U32 R174, RZ, RZ, R176 ;  /* 0x000000ffffae7224 */ /* 0x010fc400078e00b0 */
[----:B------:R-:W2:Y:S04]  /*66b60*/  LDL.LU R176, [R1+0x6a64] ;  /* 0x006a640001b07983 */ /* 0x000ea80000300800 */
[----:B------:R-:W2:Y:S04]  /*66b70*/  LDL.LU R177, [R1+0x6a60] ;  /* 0x006a600001b17983 */ /* 0x000ea80000300800 */
[----:B------:R-:W2:Y:S04]  /*66b80*/  LDL.LU R178, [R1+0x6a5c] ;  /* 0x006a5c0001b27983 */ /* 0x000ea80000300800 */
[----:B------:R-:W2:Y:S04]  /*66b90*/  LDL.LU R179, [R1+0x6a58] ;  /* 0x006a580001b37983 */ /* 0x000ea80000300800 */
[----:B------:R-:W2:Y:S04]  /*66ba0*/  LDL.LU R158, [R1+0x6a54] ;  /* 0x006a5400019e7983 */ /* 0x000ea80000300800 */
[----:B------:R-:W2:Y:S04]  /*66bb0*/  LDL.LU R159, [R1+0x6a50] ;  /* 0x006a5000019f7983 */ /* 0x000ea80000300800 */
[----:B------:R-:W4:Y:S04]  /*66bc0*/  LDL.LU R132, [R1+0x2a0] ;  /* 0x0002a00001847983 */ /* 0x000f280000300800 */
[----:B------:R-:W4:Y:S04]  /*66bd0*/  LDL.LU R133, [R1+0x2a4] ;  /* 0x0002a40001857983 */ /* 0x000f280000300800 */
[----:B------:R-:W4:Y:S04]  /*66be0*/  LDL.LU R134, [R1+0x2a8] ;  /* 0x0002a80001867983 */ /* 0x000f280000300800 */
[----:B------:R-:W4:Y:S04]  /*66bf0*/  LDL.LU R135, [R1+0x2ac] ;  /* 0x0002ac0001877983 */ /* 0x000f280000300800 */
[----:B------:R-:W3:Y:S04]  /*66c00*/  LDL.LU R183, [R1+0x6a4c] ;  /* 0x006a4c0001b77983 */ /* 0x000ee80000300800 */
[----:B------:R-:W3:Y:S04]  /*66c10*/  LDL.LU R182, [R1+0x6a48] ;  /* 0x006a480001b67983 */ /* 0x000ee80000300800 */
[----:B------:R-:W3:Y:S04]  /*66c20*/  LDL.LU R181, [R1+0x6a44] ;  /* 0x006a440001b57983 */ /* 0x000ee80000300800 */
[----:B------:R-:W3:Y:S01]  /*66c30*/  LDL.LU R180, [R1+0x6a40] ;  /* 0x006a400001b47983 */ /* 0x000ee20000300800 */
[----:B--2---:R-:W-:Y:S03]  /*66c40*/  HMMA.1688.F32.TF32 R160, R240, R158, R176 ;  /* 0x0000009ef0a0723c */ /* 0x004fe600000810b0 */
[----:B------:R-:W2:-:S15]  /*66c50*/  LDL.LU R240, [R1+0x250] ;  /* 0x0002500001f07983 */ /* 0x000e9e0000300800 */
[----:B------:R-:W-:Y:S01]  /*66c60*/  NOP ;  /* 0x0000000000007918 */ /* 0x000fe20000000000 */
[----:B------:R-:W-:Y:S04]  /*66c70*/  STL.64 [R1+0x6d0], R160 ;  /* 0x0006d0a001007387 */ /* 0x000fe80000100a00 */
[----:B------:R1:W-:Y:S04]  /*66c80*/  STL.64 [R1+0x6d8], R162 ;  /* 0x0006d8a201007387 */ /* 0x0003e80000100a00 */
[----:B------:R-:W2:Y:S04]  /*66c90*/  LDL.LU R241, [R1+0x254] ;  /* 0x0002540001f17983 */ /* 0x000ea80000300800 */
[----:B------:R-:W2:Y:S04]  /*66ca0*/  LDL.LU R242, [R1+0x258] ;  /* 0x0002580001f27983 */ /* 0x000ea80000300800 */
[----:B------:R-:W2:Y:S01]  /*66cb0*/  LDL.LU R243, [R1+0x25c] ;  /* 0x00025c0001f37983 */ /* 0x000ea20000300800 */
[----:B---3--:R-:W-:-:S03]  /*66cc0*/  IMAD.MOV.U32 R176, RZ, RZ, R180 ;  /* 0x000000ffffb07224 */ /* 0x008fc600078e00b4 */
[----:B------:R-:W3:Y:S01]  /*66cd0*/  LDL.LU R184, [R1+0x290] ;  /* 0x0002900001b87983 */ /* 0x000ee20000300800 */
[----:B------:R-:W-:-:S03]  /*66ce0*/  MOV R177, R181 ;  /* 0x000000b500b17202 */ /* 0x000fc60000000f00 */
[----:B------:R-:W3:Y:S01]  /*66cf0*/  LDL.LU R185, [R1+0x294] ;  /* 0x0002940001b97983 */ /* 0x000ee20000300800 */
[----:B------:R-:W-:-:S03]  /*66d00*/  IMAD.MOV.U32 R178, RZ, RZ, R182 ;  /* 0x000000ffffb27224 */ /* 0x000fc600078e00b6 */
[----:B------:R-:W3:Y:S01]  /*66d10*/  LDL.LU R186, [R1+0x298] ;  /* 0x0002980001ba7983 */ /* 0x000ee20000300800 */
[----:B------:R-:W-:-:S03]  /*66d20*/  IMAD.MOV.U32 R179, RZ, RZ, R183 ;  /* 0x000000ffffb37224 */ /* 0x000fc600078e00b7 */
[----:B------:R-:W3:Y:S04]  /*66d30*/  LDL.LU R187, [R1+0x29c] ;  /* 0x00029c0001bb7983 */ /* 0x000ee80000300800 */
[----:B------:R-:W2:Y:S04]  /*66d40*/  LDL.LU R180, [R1+0x6a3c] ;  /* 0x006a3c0001b47983 */ /* 0x000ea80000300800 */
[----:B------:R-:W3:Y:S04]  /*66d50*/  LDL.LU R181, [R1+0x6a38] ;  /* 0x006a380001b57983 */ /* 0x000ee80000300800 */
[----:B------:R-:W4:Y:S04]  /*66d60*/  LDL.LU R182, [R1+0x6a34] ;  /* 0x006a340001b67983 */ /* 0x000f280000300800 */
[----:B------:R-:W4:Y:S01]  /*66d70*/  LDL.LU R183, [R1+0x6a30] ;  /* 0x006a300001b77983 */ /* 0x000f220000300800 */
[----:B-1----:R-:W-:-:S15]  /*66d80*/  HMMA.1688.F32.TF32 R160, R4, R10, R112 ;  /* 0x0000000a04a0723c */ /* 0x002fde0000081070 */
[----:B------:R-:W-:-:S04]  /*66d90*/  NOP ;  /* 0x0000000000007918 */ /* 0x000fc80000000000 */
[----:B------:R-:W-:Y:S04]  /*66da0*/  STL.64 [R1+0x6888], R162 ;  /* 0x006888a201007387 */ /* 0x000fe80000100a00 */
[----:B------:R2:W-:Y:S02]  /*66db0*/  STL.64 [R1+0x6880], R160 ;  /* 0x006880a001007387 */ /* 0x0005e40000100a00 */
[----:B--2---:R-:W-:Y:S02]  /*66dc0*/  MOV R160, R180 ;  /* 0x000000b400a07202 */ /* 0x004fe40000000f00 */
[----:B------:R-:W2:Y:S01]  /*66dd0*/  LDL.LU R180, [R1+0x6a2c] ;  /* 0x006a2c0001b47983 */ /* 0x000ea20000300800 */
[----:B---3--:R-:W-:-:S03]  /*66de0*/  IMAD.MOV.U32 R161, RZ, RZ, R181 ;  /* 0x000000ffffa17224 */ /* 0x008fc600078e00b5 */
[----:B------:R-:W2:Y:S01]  /*66df0*/  LDL.LU R181, [R1+0x6a28] ;  /* 0x006a280001b57983 */ /* 0x000ea20000300800 */
[----:B----4-:R-:W-:-:S03]  /*66e00*/  IMAD.MOV.U32 R162, RZ, RZ, R182 ;  /* 0x000000ffffa27224 */ /* 0x010fc600078e00b6 */
[----:B------:R-:W2:Y:S01]  /*66e10*/  LDL.LU R182, [R1+0x6a24] ;  /* 0x006a240001b67983 */ /* 0x000ea20000300800 */
[----:B------:R-:W-:-:S03]  /*66e20*/  MOV R163, R183 ;  /* 0x000000b700a37202 */ /* 0x000fc60000000f00 */
[----:B------:R-:W2:Y:S01]  /*66e30*/  LDL.LU R183, [R1+0x6a20] ;  /* 0x006a200001b77983 */ /* 0x000ea20000300800 */
[----:B------:R-:W-:-:S15]  /*66e40*/  HMMA.1688.F32.TF32 R132, R4, R14, R132 ;  /* 0x0000000e0484723c */ /* 0x000fde0000081084 */
[----:B------:R-:W-:-:S04]  /*66e50*/  NOP ;  /* 0x0000000000007918 */ /* 0x000fc80000000000 */
[----:B------:R-:W-:Y:S04]  /*66e60*/  STL.64 [R1+0x6898], R134 ;  /* 0x0068988601007387 */ /* 0x000fe80000100a00 */
[----:B------:R1:W-:Y:S04]  /*66e70*/  STL.64 [R1+0x6890], R132 ;  /* 0x0068908401007387 */ /* 0x0003e80000100a00 */
[----:B-1----:R-:W3:Y:S04]  /*66e80*/  LDL.LU R132, [R1+0x270] ;  /* 0x0002700001847983 */ /* 0x002ee80000300800 */
[----:B------:R-:W3:Y:S04]  /*66e90*/  LDL.LU R133, [R1+0x274] ;  /* 0x0002740001857983 */ /* 0x000ee80000300800 */
[----:B------:R-:W3:Y:S04]  /*66ea0*/  LDL.LU R134, [R1+0x278] ;  /* 0x0002780001867983 */ /* 0x000ee80000300800 */
[----:B------:R-:W3:Y:S01]  /*66eb0*/  LDL.LU R135, [R1+0x27c] ;  /* 0x00027c0001877983 */ /* 0x000ee20000300800 */
[C---:B------:R-:W-:Y:S08]  /*66ec0*/  HMMA.1688.F32.TF32 R184, R4.reuse, R22, R184 ;  /* 0x0000001604b8723c */ /* 0x040ff000000810b8 */
[----:B--2---:R-:W-:-:S15]  /*66ed0*/  HMMA.1688.F32.TF32 R180, R4, R18, R180 ;  /* 0x0000001204b4723c */ /* 0x004fde00000810b4 */
[----:B------:R-:W-:-:S04]  /*66ee0*/  NOP ;  /* 0x0000000000007918 */ /* 0x000fc80000000000 */
[----:B------:R-:W-:Y:S04]  /*66ef0*/  STL.64 [R1+0x68a8], R182 ;  /* 0x0068a8b601007387 */ /* 0x000fe80000100a00 */
[----:B------:R1:W-:Y:S04]  /*66f00*/  STL.64 [R1+0x68a0], R180 ;  /* 0x0068a0b401007387 */ /* 0x0003e80000100a00 */
[----:B-1----:R-:W2:Y:S04]  /*66f10*/  LDL.LU R180, [R1+0x280] ;  /* 0x0002800001b47983 */ /* 0x002ea80000300800 */
[----:B------:R-:W2:Y:S04]  /*66f20*/  LDL.LU R181, [R1+0x284] ;  /* 0x0002840001b57983 */ /* 0x000ea80000300800 */
[----:B------:R-:W2:Y:S04]  /*66f30*/  LDL.LU R182, [R1+0x288] ;  /* 0x0002880001b67983 */ /* 0x000ea80000300800 */
[----:B------:R-:W2:Y:S04]  /*66f40*/  LDL.LU R183, [R1+0x28c] ;  /* 0x00028c0001b77983 */ /* 0x000ea80000300800 */
[----:B------:R-:W-:Y:S04]  /*66f50*/  STL.64 [R1+0xa30], R184 ;  /* 0x000a30b801007387 */ /* 0x000fe80000100a00 */
[----:B------:R1:W-:Y:S04]  /*66f60*/  STL.64 [R1+0xa38], R186 ;  /* 0x000a38ba01007387 */ /* 0x0003e80000100a00 */
[----:B-1----:R-:W4:Y:S04]  /*66f70*/  LDL.LU.64 R186, [R1+0x6a18] ;  /* 0x006a180001ba7983 */ /* 0x002f280000300a00 */
[----:B------:R-:W4:Y:S01]  /*66f80*/  LDL.LU.64 R184, [R1+0x6a10] ;  /* 0x006a100001b87983 */ /* 0x000f220000300a00 */
[C---:B------:R-:W-:Y:S08]  /*66f90*/  HMMA.1688.F32.TF32 R160, R4.reuse, R34, R160 ;  /* 0x0000002204a0723c */ /* 0x040ff000000810a0 */
[C---:B------:R-:W-:Y:S08]  /*66fa0*/  HMMA.1688.F32.TF32 R176, R4.reuse, R42, R176 ;  /* 0x0000002a04b0723c */ /* 0x040ff000000810b0 */
[C---:B------:R-:W-:Y:S08]  /*66fb0*/  HMMA.1688.F32.TF32 R164, R4.reuse, R54, R164 ;  /* 0x0000003604a4723c */ /* 0x040ff000000810a4 */
[C---:B------:R-:W-:Y:S08]  /*66fc0*/  HMMA.1688.F32.TF32 R128, R4.reuse, R66, R128 ;  /* 0x000000420480723c */ /* 0x040ff00000081080 */
[C---:B------:R-:W-:Y:S08]  /*66fd0*/  HMMA.1688.F32.TF32 R116, R4.reuse, R78, R116 ;  /* 0x0000004e0474723c */ /* 0x040ff00000081074 */
[----:B--2---:R-:W-:-:S15]  /*66fe0*/  HMMA.1688.F32.TF32 R180, R4, R26, R180 ;  /* 0x0000001a04b4723c */ /* 0x004fde00000810b4 */
[----:B------:R-:W-:-:S04]  /*66ff0*/  NOP ;  /* 0x0000000000007918 */ /* 0x000fc80000000000 */
[----:B------:R-:W-:Y:S04]  /*67000*/  STL.64 [R1+0xa20], R180 ;  /* 0x000a20b401007387 */ /* 0x000fe80000100a00 */
[----:B------:R3:W-:Y:S02]  /*67010*/  STL.64 [R1+0xa28], R182 ;  /* 0x000a28b601007387 */ /* 0x0007e40000100a00 */
[C---:B---3--:R-:W-:Y:S08]  /*67020*/  HMMA.1688.F32.TF32 R180, R4.reuse, R30, R132 ;  /* 0x0000001e04b4723c */ /* 0x048ff00000081084 */
[C---:B------:R-:W-:Y:S11]  /*67030*/  HMMA.1688.F32.TF32 R132, R4.reuse, R38, R240 ;  /* 0x000000260484723c */ /* 0x040ff600000810f0 */
[----:B------:R-:W-:Y:S04]  /*67040*/  STL.64 [R1+0xa10], R180 ;  /* 0x000a10b401007387 */ /* 0x000fe80000100a00 */
[----:B------:R-:W-:Y:S04]  /*67050*/  STL.64 [R1+0xa18], R182 ;  /* 0x000a18b601007387 */ /* 0x000fe80000100a00 */
[----:B------:R-:W-:Y:S04]  /*67060*/  STL.64 [R1+0xa00], R160 ;  /* 0x000a00a001007387 */ /* 0x000fe80000100a00 */
[----:B------:R1:W-:Y:S04]  /*67070*/  STL.64 [R1+0xa08], R162 ;  /* 0x000a08a201007387 */ /* 0x0003e80000100a00 */
[----:B------:R-:W-:Y:S04]  /*67080*/  STL.64 [R1+0x9f0], R132 ;  /* 0x0009f08401007387 */ /* 0x000fe80000100a00 */
[----:B------:R2:W-:Y:S01]  /*67090*/  STL.64 [R1+0x9f8], R134 ;  /* 0x0009f88601007387 */ /* 0x0005e20000100a00 */
[C---:B-1----:R-:W-:Y:S08]  /*670a0*/  HMMA.1688.F32.TF32 R160, R4.reuse, R46, R172 ;  /* 0x0000002e04a0723c */ /* 0x042ff000000810ac */
[C---:B--2---:R-:W-:Y:S01]  /*670b0*/  HMMA.1688.F32.TF32 R132, R4.reuse, R50, R168 ;  /* 0x000000320484723c */ /* 0x044fe200000810a8 */
[----:B------:R-:W-:Y:S04]  /*670c0*/  STL.64 [R1+0x9e0], R176 ;  /* 0x0009e0b001007387 */ /* 0x000fe80000100a00 */
[----:B------:R-:W-:Y:S06]  /*670d0*/  STL.64 [R1+0x9e8], R178 ;  /* 0x0009e8b201007387 */ /* 0x000fec0000100a00 */
[----:B------:R-:W-:Y:S04]  /*670e0*/  STL.64 [R1+0x9d0], R160 ;  /* 0x0009d0a001007387 */ /* 0x000fe80000100a00 */
[----:B------:R1:W-:Y:S04]  /*670f0*/  STL.64 [R1+0x9d8], R162 ;  /* 0x0009d8a201007387 */ /* 0x0003e80000100a00 */
[----:B------:R-:W-:Y:S04]  /*67100*/  STL.64 [R1+0x9c0], R132 ;  /* 0x0009c08401007387 */ /* 0x000fe80000100a00 */
[----:B------:R2:W-:Y:S01]  /*67110*/  STL.64 [R1+0x9c8], R134 ;  /* 0x0009c88601007387 */ /* 0x0005e20000100a00 */
[C---:B-1----:R-:W-:Y:S08]  /*67120*/  HMMA.1688.F32.TF32 R160, R4.reuse, R58, R248 ;  /* 0x0000003a04a0723c */ /* 0x042ff000000810f8 */
[C---:B--2---:R-:W-:Y:S08]  /*67130*/  HMMA.1688.F32.TF32 R132, R4.reuse, R62, R120 ;  /* 0x0000003e0484723c */ /* 0x044ff00000081078 */
[C---:B------:R-:W-:Y:S01]  /*67140*/  HMMA.1688.F32.TF32 R120, R4.reuse, R70, R124 ;  /* 0x000000460478723c */ /* 0x040fe2000008107c */
        /* <DEDUP_REMOVED lines=8> */
[----:B------:R-:W-:Y:S04]  /*671d0*/  STL.64 [R1+0x988], R130 ;  /* 0x0009888201007387 */ /* 0x000fe80000100a00 */
[----:B------:R-:W-:Y:S04]  /*671e0*/  STL.64 [R1+0x970], R120 ;  /* 0x0009707801007387 */ /* 0x000fe80000100a00 */
[----:B------:R4:W-:Y:S02]  /*671f0*/  STL.64 [R1+0x978], R122 ;  /* 0x0009787a01007387 */ /* 0x0009e40000100a00 */
[C---:B----4-:R-:W-:Y:S02]  /*67200*/  HMMA.1688.F32.TF32 R120, R4.reuse, R82, R184 ;  /* 0x000000520478723c */ /* 0x050fe400000810b8 */
[----:B------:R-:W-:Y:S04]  /*67210*/  STL.64 [R1+0x960], R124 ;  /* 0x0009607c01007387 */ /* 0x000fe80000100a00 */
[----:B------:R1:W-:Y:S04]  /*67220*/  STL.64 [R1+0x968], R126 ;  /* 0x0009687e01007387 */ /* 0x0003e80000100a00 */
[----:B------:R-:W-:Y:S04]  /*67230*/  STL.64 [R1+0x950], R116 ;  /* 0x0009507401007387 */ /* 0x000fe80000100a00 */
[----:B------:R2:W-:Y:S01]  /*67240*/  STL.64 [R1+0x958], R118 ;  /* 0x0009587601007387 */ /* 0x0005e20000100a00 */
[C---:B-1----:R-:W-:Y:S04]  /*67250*/  HMMA.1688.F32.TF32 R124, R4.reuse, R86, R188 ;  /* 0x00000056047c723c */ /* 0x042fe800000810bc */
[----:B------:R-:W-:Y:S04]  /*67260*/  STL.64 [R1+0x940], R120 ;  /* 0x0009407801007387 */ /* 0x000fe80000100a00 */
[----:B------:R1:W-:Y:S01]  /*67270*/  STL.64 [R1+0x948], R122 ;  /* 0x0009487a01007387 */ /* 0x0003e20000100a00 */
[C---:B--2---:R-:W-:Y:S08]  /*67280*/  HMMA.1688.F32.TF32 R116, R4.reuse, R90, R192 ;  /* 0x0000005a0474723c */ /* 0x044ff000000810c0 */
[C---:B-1----:R-:W-:Y:S02]  /*67290*/  HMMA.1688.F32.TF32 R120, R4.reuse, R94, R196 ;  /* 0x0000005e0478723c */ /* 0x042fe400000810c4 */
[----:B------:R-:W-:Y:S04]  /*672a0*/  STL.64 [R1+0x930], R124 ;  /* 0x0009307c01007387 */ /* 0x000fe80000100a00 */
[----:B------:R1:W-:Y:S05]  /*672b0*/  STL.64 [R1+0x938], R126 ;  /* 0x0009387e01007387 */ /* 0x0003ea0000100a00 */
[----:B------:R-:W-:Y:S04]  /*672c0*/  STL.64 [R1+0x920], R116 ;  /* 0x0009207401007387 */ /* 0x000fe80000100a00 */
[----:B------:R2:W-:Y:S01]  /*672d0*/  STL.64 [R1+0x928], R118 ;  /* 0x0009287601007387 */ /* 0x0005e20000100a00 */
[C---:B-1----:R-:W-:Y:S03]  /*672e0*/  HMMA.1688.F32.TF32 R124, R4.reuse, R98, R200 ;  /* 0x00000062047c723c */ /* 0x042fe600000810c8 */
[----:B------:R-:W-:Y:S04]  /*672f0*/  STL.64 [R1+0x910], R120 ;  /* 0x0009107801007387 */ /* 0x000fe80000100a00 */
[----:B------:R1:W-:Y:S01]  /*67300*/  STL.64 [R1+0x918], R122 ;  /* 0x0009187a01007387 */ /* 0x0003e20000100a00 */
[C---:B--2---:R-:W-:Y:S08]  /*67310*/  HMMA.1688.F32.TF32 R116, R4.reuse, R102, R204 ;  /* 0x000000660474723c */ /* 0x044ff000000810cc */
[C---:B-1----:R-:W-:Y:S03]  /*67320*/  HMMA.1688.F32.TF32 R120, R4.reuse, R106, R208 ;  /* 0x0000006a0478723c */ /* 0x042fe600000810d0 */
[----:B------:R-:W-:Y:S04]  /*67330*/  STL.64 [R1+0x900], R124 ;  /* 0x0009007c01007387 */ /* 0x000fe80000100a00 */
[----:B------:R1:W-:Y:S04]  /*67340*/  STL.64 [R1+0x908], R126 ;  /* 0x0009087e01007387 */ /* 0x0003e80000100a00 */
        /* <DEDUP_REMOVED lines=15> */
[C---:B-1----:R-:W-:Y:S08]  /*67440*/  HMMA.1688.F32.TF32 R120, R4.reuse, R154, R232 ;  /* 0x0000009a0478723c */ /* 0x042ff000000810e8 */
[----:B------:R-:W-:Y:S01]  /*67450*/  HMMA.1688.F32.TF32 R4, R4, R158, R236 ;  /* 0x0000009e0404723c */ /* 0x000fe200000810ec */
[----:B------:R-:W-:Y:S04]  /*67460*/  STL.64 [R1+0x8a0], R124 ;  /* 0x0008a07c01007387 */ /* 0x000fe80000100a00 */
[----:B------:R-:W-:Y:S04]  /*67470*/  STL.64 [R1+0x8a8], R126 ;  /* 0x0008a87e01007387 */ /* 0x000fe80000100a00 */
[----:B------:R1:W-:Y:S04]  /*67480*/  STL.64 [R1+0x890], R116 ;  /* 0x0008907401007387 */ /* 0x0003e80000100a00 */
[----:B------:R2:W-:Y:S04]  /*67490*/  STL.64 [R1+0x898], R118 ;  /* 0x0008987601007387 */ /* 0x0005e80000100a00 */
[----:B-1----:R-:W3:Y:S04]  /*674a0*/  LDL.LU R116, [R1+0x3c0] ;  /* 0x0003c00001747983 */ /* 0x002ee80000300800 */
[----:B------:R1:W-:Y:S04]  /*674b0*/  STL.64 [R1+0x880], R120 ;  /* 0x0008807801007387 */ /* 0x0003e80000100a00 */
[----:B------:R4:W-:Y:S04]  /*674c0*/  STL.64 [R1+0x888], R122 ;  /* 0x0008887a01007387 */ /* 0x0009e80000100a00 */
[----:B------:R-:W-:Y:S04]  /*674d0*/  STL.64 [R1+0x870], R4 ;  /* 0x0008700401007387 */ /* 0x000fe80000100a00 */
[----:B------:R-:W-:Y:S04]  /*674e0*/  STL.64 [R1+0x878], R6 ;  /* 0x0008780601007387 */ /* 0x000fe80000100a00 */
[----:B------:R-:W3:Y:S04]  /*674f0*/  LDL.LU R117, [R1+0x3c4] ;  /* 0x0003c40001757983 */ /* 0x000ee80000300800 */
[----:B--2---:R-:W3:Y:S04]  /*67500*/  LDL.LU R118, [R1+0x3c8] ;  /* 0x0003c80001767983 */ /* 0x004ee80000300800 */
[----:B------:R-:W3:Y:S04]  /*67510*/  LDL.LU R119, [R1+0x3cc] ;  /* 0x0003cc0001777983 */ /* 0x000ee80000300800 */
[----:B-1----:R-:W2:Y:S04]  /*67520*/  LDL.LU R120, [R1+0x360] ;  /* 0x0003600001787983 */ /* 0x002ea80000300800 */
[----:B------:R-:W2:Y:S04]  /*67530*/  LDL.LU R121, [R1+0x364] ;  /* 0x0003640001797983 */ /* 0x000ea80000300800 */
[----:B----4-:R-:W2:Y:S04]  /*67540*/  LDL.LU R122, [R1+0x368] ;  /* 0x00036800017a7983 */ /* 0x010ea80000300800 */
[----:B------:R-:W2:Y:S04]  /*67550*/  LDL.LU R123, [R1+0x36c] ;  /* 0x00036c00017b7983 */ /* 0x000ea80000300800 */
[----:B------:R-:W4:Y:S04]  /*67560*/  LDL.LU R164, [R1+0x3b0] ;  /* 0x0003b00001a47983 */ /* 0x000f280000300800 */
        /* <DEDUP_REMOVED lines=27> */
[----:B------:R-:W-:-:S02]  /*67720*/  LOP3.LUT R97, R252, 0x40, RZ, 0x3c, !PT ;  /* 0x00000040fc617812 */ /* 0x000fc400078e3cff */
[----:B------:R-:W-:-:S03]  /*67730*/  LOP3.LUT R93, R252, 0x60, RZ, 0x3c, !PT ;  /* 0x00000060fc5d7812 */ /* 0x000fc600078e3cff */
[----:B------:R-:W-:Y:S04]  /*67740*/  LDS R112, [R97+UR11+0x80800] ;  /* 0x0808000b61707984 */ /* 0x000fe80008000800 */
[----:B------:R-:W-:Y:S04]  /*67750*/  LDS R114, [R97+UR11+0x80c00] ;  /* 0x080c000b61727984 */ /* 0x000fe80008000800 */
[----:B------:R-:W-:Y:S04]  /*67760*/  LDS R113, [R93+UR11+0x80800] ;  /* 0x0808000b5d717984 */ /* 0x000fe80008000800 */
[----:B------:R-:W3:Y:S02]  /*67770*/  LDS R115, [R93+UR11+0x80c00] ;  /* 0x080c000b5d737984 */ /* 0x000ee40008000800 */
[C---:B---3--:R-:W-:Y:S02]  /*67780*/  HMMA.1688.F32.TF32 R4, R112.reuse, R10, R116 ;  /* 0x0000000a7004723c */ /* 0x048fe40000081074 */
[----:B------:R-:W-:Y:S04]  /*67790*/  LDS R116, [R97+UR11+0x80880] ;  /* 0x0808800b61747984 */ /* 0x000fe80008000800 */
[----:B------:R-:W-:Y:S04]  /*677a0*/  LDS R118, [R97+UR11+0x80c80] ;  /* 0x080c800b61767984 */ /* 0x000fe80008000800 */
[----:B------:R-:W-:Y:S04]  /*677b0*/  LDS R117, [R93+UR11+0x80880] ;  /* 0x0808800b5d757984 */ /* 0x000fe80008000800 */
[----:B------:R-:W1:Y:S05]  /*677c0*/  LDS R119, [R93+UR11+0x80c80] ;  /* 0x080c800b5d777984 */ /* 0x000e6a0008000800 */
[----:B------:R-:W-:Y:S04]  /*677d0*/  STL.64 [R1+0x68b8], R6 ;  /* 0x0068b80601007387 */ /* 0x000fe80000100a00 */
[----:B------:R3:W-:Y:S01]  /*677e0*/  STL.64 [R1+0x68b0], R4 ;  /* 0x0068b00401007387 */ /* 0x0007e20000100a00 */
[C---:B----4-:R-:W-:Y:S03]  /*677f0*/  HMMA.1688.F32.TF32 R164, R112.reuse, R14, R164 ;  /* 0x0000000e70a4723c */ /* 0x050fe600000810a4 */
[----:B------:R-:W-:Y:S05]  /*67800*/  STL.64 [R1+0x6948], R14 ;  /* 0x0069480e01007387 */ /* 0x000fea0000100a00 */
[C---:B--2---:R-:W-:Y:S11]  /*67810*/  HMMA.1688.F32.TF32 R168, R112.reuse, R18, R168 ;  /* 0x0000001270a8723c */ /* 0x044ff600000810a8 */
[----:B------:R-:W-:Y:S01]  /*67820*/  STL.64 [R1+0x68c8], R166 ;  /* 0x0068c8a601007387 */ /* 0x000fe20000100a00 */
[C---:B---3--:R-:W-:Y:S03]  /*67830*/  HMMA.1688.F32.TF32 R4, R112.reuse, R22, R172 ;  /* 0x000000167004723c */ /* 0x048fe600000810ac */
[----:B------:R-:W-:Y:S04]  /*67840*/  STL.64 [R1+0x68c0], R164 ;  /* 0x0068c0a401007387 */ /* 0x000fe80000100a00 */
[----:B------:R-:W-:Y:S04]  /*67850*/  STL.64 [R1+0x6940], R18 ;  /* 0x0069401201007387 */ /* 0x000fe80000100a00 */
[----:B------:R-:W-:Y:S04]  /*67860*/  STL.64 [R1+0x68d8], R170 ;  /* 0x0068d8aa01007387 */ /* 0x000fe80000100a00 */
[----:B------:R-:W-:Y:S04]  /*67870*/  STL.64 [R1+0x68d0], R168 ;  /* 0x0068d0a801007387 */ /* 0x000fe80000100a00 */
[----:B------:R-:W-:Y:S04]  /*67880*/  STL.64 [R1+0x6938], R22 ;  /* 0x0069381601007387 */ /* 0x000fe80000100a00 */
[----:B------:R-:W-:Y:S04]  /*67890*/  STL.64 [R1+0x6930], R20 ;  /* 0x0069301401007387 */ /* 0x000fe80000100a00 */
[----:B------:R-:W-:Y:S04]  /*678a0*/  STL.64 [R1+0x200], R4 ;  /* 0x0002000401007387 */ /* 0x000fe80000100a00 */
[----:B------:R2:W-:Y:S02]  /*678b0*/  STL.64 [R1+0x208], R6 ;  /* 0x0002080601007387 */ /* 0x0005e40000100a00 */
[----:B--2---:R-:W-:Y:S02]  /*678c0*/  HMMA.1688.F32.TF32 R4, R112, R26, R248 ;  /* 0x0000001a7004723c */ /* 0x004fe400000810f8 */
[----:B------:R-:W-:Y:S04]  /*678d0*/  STL.64 [R1+0x6928], R26 ;  /* 0x0069281a01007387 */ /* 0x000fe80000100a00 */
[----:B------:R-:W-:-:S13]  /*678e0*/  STL.64 [R1+0x6920], R24 ;  /* 0x0069201801007387 */ /* 0x000fda0000100a00 */
        /* <DEDUP_REMOVED lines=18> */
[----:B------:R-:W2:-:S15]  /*67a10*/  LDL.LU R244, [R1+0x520] ;  /* 0x0005200001f47983 */ /* 0x000e9e0000300800 */
[----:B------:R-:W-:Y:S02]  /*67a20*/  NOP ;  /* 0x0000000000007918 */ /* 0x000fe40000000000 */
[----:B------:R-:W-:Y:S04]  /*67a30*/  STL.64 [R1+0x160], R4 ;  /* 0x0001600401007387 */ /* 0x000fe80000100a00 */
[----:B------:R3:W-:Y:S04]  /*67a40*/  STL.64 [R1+0x168], R6 ;  /* 0x0001680601007387 */ /* 0x0007e80000100a00 */
[----:B------:R-:W2:Y:S04]  /*67a50*/  LDL.LU R245, [R1+0x524] ;  /* 0x0005240001f57983 */ /* 0x000ea80000300800 */
[----:B------:R-:W2:Y:S04]  /*67a60*/  LDL.LU R246, [R1+0x528] ;  /* 0x0005280001f67983 */ /* 0x000ea80000300800 */
        /* <DEDUP_REMOVED lines=77> */
[----:B------:R-:W-:Y:S04]  /*67f40*/  STL.64 [R1+0x68e8], R42 ;  /* 0x0068e82a01007387 */ /* 0x000fe80000100a00 */
[----:B------:R-:W-:Y:S01]  /*67f50*/  STL.64 [R1+0x68e0], R40 ;  /* 0x0068e02801007387 */ /* 0x000fe20000100a00 */
[C---:B--2---:R-:W-:Y:S08]  /*67f60*/  HMMA.1688.F32.TF32 R228, R112.reuse, R90, R160 ;  /* 0x0000005a70e4723c */ /* 0x044ff000000810a0 */
[C---:B---3--:R-:W-:Y:S08]  /*67f70*/  HMMA.1688.F32.TF32 R20, R112.reuse, R54, R208 ;  /* 0x000000367014723c */ /* 0x048ff000000810d0 */
[C---:B----4-:R-:W-:Y:S08]  /*67f80*/  HMMA.1688.F32.TF32 R4, R112.reuse, R46, R216 ;  /* 0x0000002e7004723c */ /* 0x050ff000000810d8 */
[C---:B------:R-:W-:Y:S11]  /*67f90*/  HMMA.1688.F32.TF32 R24, R112.reuse, R50, R212 ;  /* 0x000000327018723c */ /* 0x040ff600000810d4 */
[----:B------:R-:W-:Y:S04]  /*67fa0*/  STL.64 [R1+0x150], R4 ;  /* 0x0001500401007387 */ /* 0x000fe80000100a00 */
[----:B------:R2:W-:Y:S02]  /*67fb0*/  STL.64 [R1+0x158], R6 ;  /* 0x0001580601007387 */ /* 0x0005e40000100a00 */
[C---:B--2---:R-:W-:Y:S02]  /*67fc0*/  HMMA.1688.F32.TF32 R4, R112.reuse, R58, R204 ;  /* 0x0000003a7004723c */ /* 0x044fe400000810cc */
[----:B------:R-:W-:Y:S04]  /*67fd0*/  STL.64 [R1+0x140], R24 ;  /* 0x0001401801007387 */ /* 0x000fe80000100a00 */
[----:B------:R2:W-:Y:S04]  /*67fe0*/  STL.64 [R1+0x148], R26 ;  /* 0x0001481a01007387 */ /* 0x0005e80000100a00 */
[----:B------:R-:W-:Y:S04]  /*67ff0*/  STL.64 [R1+0x130], R20 ;  /* 0x0001301401007387 */ /* 0x000fe80000100a00 */
[----:B------:R3:W-:Y:S01]  /*68000*/  STL.64 [R1+0x138], R22 ;  /* 0x0001381601007387 */ /* 0x0007e20000100a00 */
[C---:B--2---:R-:W-:Y:S04]  /*68010*/  HMMA.1688.F32.TF32 R24, R112.reuse, R62, R200 ;  /* 0x0000003e7018723c */ /* 0x044fe800000810c8 */
[----:B------:R-:W-:Y:S04]  /*68020*/  STL.64 [R1+0x120], R4 ;  /* 0x0001200401007387 */ /* 0x000fe80000100a00 */
[----:B------:R2:W-:Y:S01]  /*68030*/  STL.64 [R1+0x128], R6 ;  /* 0x0001280601007387 */ /* 0x0005e20000100a00 */
[C---:B---3--:R-:W-:Y:S08]  /*68040*/  HMMA.1688.F32.TF32 R20, R112.reuse, R66, R196 ;  /* 0x000000427014723c */ /* 0x048ff000000810c4 */
[C---:B--2---:R-:W-:Y:S02]  /*68050*/  HMMA.1688.F32.TF32 R4, R112.reuse, R70, R192 ;  /* 0x000000467004723c */ /* 0x044fe400000810c0 */
[----:B------:R-:W-:Y:S04]  /*68060*/  STL.64 [R1+0x110], R24 ;  /* 0x0001101801007387 */ /* 0x000fe80000100a00 */
[----:B------:R2:W-:Y:S05]  /*68070*/  STL.64 [R1+0x118], R26 ;  /* 0x0001181a01007387 */ /* 0x0005ea0000100a00 */
[----:B------:R-:W-:Y:S04]  /*68080*/  STL.64 [R1+0x100], R20 ;  /* 0x0001001401007387 */ /* 0x000fe80000100a00 */
[----:B------:R3:W-:Y:S01]  /*68090*/  STL.64 [R1+0x108], R22 ;  /* 0x0001081601007387 */ /* 0x0007e20000100a00 */
[C---:B--2---:R-:W-:Y:S03]  /*680a0*/  HMMA.1688.F32.TF32 R24, R112.reuse, R74, R188 ;  /* 0x0000004a7018723c */ /* 0x044fe600000810bc */
[----:B------:R-:W-:Y:S04]  /*680b0*/  STL.64 [R1+0xf0], R4 ;  /* 0x0000f00401007387 */ /* 0x000fe80000100a00 */
[----:B------:R2:W-:Y:S01]  /*680c0*/  STL.64 [R1+0xf8], R6 ;  /* 0x0000f80601007387 */ /* 0x0005e20000100a00 */
[C---:B---3--:R-:W-:Y:S08]  /*680d0*/  HMMA.1688.F32.TF32 R20, R112.reuse, R78, R184 ;  /* 0x0000004e7014723c */ /* 0x048ff000000810b8 */
[C---:B------:R-:W-:Y:S08]  /*680e0*/  HMMA.1688.F32.TF32 R236, R112.reuse, R86, R132 ;  /* 0x0000005670ec723c */ /* 0x040ff00000081084 */
[C---:B--2---:R-:W-:Y:S08]  /*680f0*/  HMMA.1688.F32.TF32 R4, R112.reuse, R82, R180 ;  /* 0x000000527004723c */ /* 0x044ff000000810b4 */
[C---:B------:R-:W-:Y:S01]  /*68100*/  HMMA.1688.F32.TF32 R224, R112.reuse, R94, R240 ;  /* 0x0000005e70e0723c */ /* 0x040fe200000810f0 */
[----:B------:R-:W-:Y:S07]  /*68110*/  STL.64 [R1+0xe0], R24 ;  /* 0x0000e01801007387 */ /* 0x000fee0000100a00 */
[C---:B------:R-:W-:Y:S01]  /*68120*/  HMMA.1688.F32.TF32 R220, R112.reuse, R98, R176 ;  /* 0x0000006270dc723c */ /* 0x040fe200000810b0 */
[----:B------:R-:W-:Y:S04]  /*68130*/  STL.64 [R1+0xe8], R26 ;  /* 0x0000e81a01007387 */ /* 0x000fe80000100a00 */
[----:B------:R-:W-:Y:S04]  /*68140*/  STL.64 [R1+0xd0], R20 ;  /* 0x0000d01401007387 */ /* 0x000fe80000100a00 */
[----:B------:R-:W-:Y:S04]  /*68150*/  STL.64 [R1+0xd8], R22 ;  /* 0x0000d81601007387 */ /* 0x000fe80000100a00 */
[----:B------:R-:W-:Y:S04]  /*68160*/  STL [R1+0xc0], R4 ;  /* 0x0000c00401007387 */ /* 0x000fe80000100800 */
[----:B------:R-:W-:Y:S04]  /*68170*/  STL [R1+0xcc], R7 ;  /* 0x0000cc0701007387 */ /* 0x000fe80000100800 */
[----:B------:R-:W-:Y:S04]  /*68180*/  STL.64 [R1+0x67f0], R238 ;  /* 0x0067f0ee01007387 */ /* 0x000fe80000100a00 */
[----:B------:R2:W-:Y:S04]  /*68190*/  STL.64 [R1+0x67e8], R236 ;  /* 0x0067e8ec01007387 */ /* 0x0005e80000100a00 */
[----:B------:R3:W-:Y:S01]  /*681a0*/  STL.64 [R1+0x6800], R230 ;  /* 0x006800e601007387 */ /* 0x0007e20000100a00 */
[----:B------:R-:W-:Y:S03]  /*681b0*/  HMMA.1688.F32.TF32 R216, R112, R102, R172 ;  /* 0x0000006670d8723c */ /* 0x000fe600000810ac */
[----:B------:R4:W-:Y:S01]  /*681c0*/  STL.64 [R1+0x67f8], R228 ;  /* 0x0067f8e401007387 */ /* 0x0009e20000100a00 */
[----:B------:R-:W-:-:S03]  /*681d0*/  MOV R172, R2 ;  /* 0x0000000200ac7202 */ /* 0x000fc60000000f00 */
[----:B------:R-:W-:Y:S01]  /*681e0*/  STL.64 [R1+0x6810], R226 ;  /* 0x006810e201007387 */ /* 0x000fe20000100a00 */
[----:B------:R-:W-:-:S03]  /*681f0*/  IMAD.MOV.U32 R173, RZ, RZ, R8 ;  /* 0x000000ffffad7224 */ /* 0x000fc600078e0008 */
[----:B------:R1:W-:Y:S01]  /*68200*/  STL.64 [R1+0x6808], R224 ;  /* 0x006808e001007387 */ /* 0x0003e20000100a00 */
[----:B------:R-:W-:-:S03]  /*68210*/  IMAD.MOV.U32 R174, RZ, RZ, R9 ;  /* 0x000000ffffae7224 */ /* 0x000fc600078e0009 */
[----:B------:R1:W-:Y:S01]  /*68220*/  STL.64 [R1+0x6820], R222 ;  /* 0x006820de01007387 */ /* 0x0003e20000100a00 */
[----:B------:R-:W-:-:S03]  /*68230*/  MOV R175, R3 ;  /* 0x0000000300af7202 */ /* 0x000fc60000000f00 */
[----:B------:R1:W-:Y:S01]  /*68240*/  STL.64 [R1+0x6818], R220 ;  /* 0x006818dc01007387 */ /* 0x0003e20000100a00 */
[----:B------:R-:W-:-:S03]  /*68250*/  IMAD.MOV.U32 R176, RZ, RZ, R0 ;  /* 0x000000ffffb07224 */ /* 0x000fc600078e0000 */
[----:B------:R-:W3:Y:S01]  /*68260*/  LDL.LU R2, [R1+0x6a0c] ;  /* 0x006a0c0001027983 */ /* 0x000ee20000300800 */
[----:B------:R-:W-:-:S03]  /*68270*/  IMAD.MOV.U32 R177, RZ, RZ, R12 ;  /* 0x000000ffffb17224 */ /* 0x000fc600078e000c */
[----:B------:R-:W3:Y:S01]  /*68280*/  LDL.LU R8, [R1+0x6a08] ;  /* 0x006a080001087983 */ /* 0x000ee20000300800 */
[----:B------:R-:W-:-:S03]  /*68290*/  IMAD.MOV.U32 R240, RZ, RZ, R16 ;  /* 0x000000fffff07224 */ /* 0x000fc600078e0010 */
[----:B------:R-:W3:Y:S01]  /*682a0*/  LDL.LU R9, [R1+0x6a04] ;  /* 0x006a040001097983 */ /* 0x000ee20000300800 */
[----:B------:R-:W-:-:S03]  /*682b0*/  MOV R241, R13 ;  /* 0x0000000d00f17202 */ /* 0x000fc60000000f00 */
[----:B------:R-:W3:Y:S01]  /*682c0*/  LDL.LU R3, [R1+0x6a00] ;  /* 0x006a000001037983 */ /* 0x000ee20000300800 */
[----:B------:R-:W-:-:S03]  /*682d0*/  IMAD.MOV.U32 R242, RZ, RZ, R17 ;  /* 0x000000fffff27224 */ /* 0x000fc600078e0011 */
[----:B------:R-:W3:Y:S04]  /*682e0*/  LDL.LU R0, [R1+0x69fc] ;  /* 0x0069fc0001007983 */ /* 0x000ee80000300800 */
[----:B------:R-:W4:Y:S04]  /*682f0*/  LDL.LU R12, [R1+0x69f8] ;  /* 0x0069f800010c7983 */ /* 0x000f280000300800 */
[----:B------:R-:W4:Y:S04]  /*68300*/  LDL.LU R16, [R1+0x69f4] ;  /* 0x0069f40001107983 */ /* 0x000f280000300800 */
[----:B------:R-:W4:Y:S04]  /*68310*/  LDL.LU R13, [R1+0x69f0] ;  /* 0x0069f000010d7983 */ /* 0x000f280000300800 */
[----:B------:R-:W4:Y:S04]  /*68320*/  LDL.LU R17, [R1+0x69ec] ;  /* 0x0069ec0001117983 */ /* 0x000f280000300800 */
[----:B--2---:R-:W2:Y:S04]  /*68330*/  LDL.LU R236, [R1+0x390] ;  /* 0x0003900001ec7983 */ /* 0x004ea80000300800 */
[----:B------:R-:W2:Y:S04]  /*68340*/  LDL.LU R237, [R1+0x394] ;  /* 0x0003940001ed7983 */ /* 0x000ea80000300800 */
[----:B------:R-:W2:Y:S01]  /*68350*/  LDL.LU R238, [R1+0x398] ;  /* 0x0003980001ee7983 */ /* 0x000ea20000300800 */
[----:B---3--:R-:W-:-:S03]  /*68360*/  MOV R239, R0 ;  /* 0x0000000000ef7202 */ /* 0x008fc60000000f00 */
[----:B------:R-:W3:Y:S01]  /*68370*/  LDL.LU R0, [R1+0x69e8] ;  /* 0x0069e80001007983 */ /* 0x000ee20000300800 */
[----:B----4-:R-:W-:Y:S01]  /*68380*/  IMAD.MOV.U32 R231, RZ, RZ, R12 ;  /* 0x000000ffffe77224 */ /* 0x010fe200078e000c */
[----:B------:R-:W-:Y:S01]  /*68390*/  MOV R230, R16 ;  /* 0x0000001000e67202 */ /* 0x000fe20000000f00 */
[----:B------:R-:W-:Y:S02]  /*683a0*/  IMAD.MOV.U32 R228, RZ, RZ, R13 ;  /* 0x000000ffffe47224 */ /* 0x000fe400078e000d */
[----:B------:R-:W4:Y:S01]  /*683b0*/  LDL.LU R13, [R1+0x69e4] ;  /* 0x0069e400010d7983 */ /* 0x000f220000300800 */
[----:B------:R-:W-:-:S03]  /*683c0*/  IMAD.MOV.U32 R229, RZ, RZ, R17 ;  /* 0x000000ffffe57224 */ /* 0x000fc600078e0011 */
[----:B------:R-:W2:Y:S04]  /*683d0*/  LDL.LU R17, [R1+0x69e0] ;  /* 0x0069e00001117983 */ /* 0x000ea80000300800 */
[----:B------:R-:W4:Y:S04]  /*683e0*/  LDL.LU R16, [R1+0x69dc] ;  /* 0x0069dc0001107983 */ /* 0x000f280000300800 */
[----:B------:R-:W4:Y:S04]  /*683f0*/  LDL.LU R12, [R1+0x69d8] ;  /* 0x0069d800010c7983 */ /* 0x000f280000300800 */
[----:B-1----:R-:W4:Y:S04]  /*68400*/  LDL.LU R224, [R1+0x3d0] ;  /* 0x0003d00001e07983 */ /* 0x002f280000300800 */
[----:B------:R-:W4:Y:S04]  /*68410*/  LDL.LU R225, [R1+0x3d4] ;  /* 0x0003d40001e17983 */ /* 0x000f280000300800 */
[----:B------:R-:W4:Y:S01]  /*68420*/  LDL.LU R226, [R1+0x3d8] ;  /* 0x0003d80001e27983 */ /* 0x000f220000300800 */
[----:B---3--:R-:W-:-:S03]  /*68430*/  IMAD.MOV.U32 R227, RZ, RZ, R0 ;  /* 0x000000ffffe37224 */ /* 0x008fc600078e0000 */
[----:B------:R-:W3:Y:S01]  /*68440*/  LDL.LU R0, [R1+0x69d4] ;  /* 0x0069d40001007983 */ /* 0x000ee20000300800 */
[----:B--2---:R-:W-:Y:S01]  /*68450*/  IMAD.MOV.U32 R222, RZ, RZ, R17 ;  /* 0x000000ffffde7224 */ /* 0x004fe200078e0011 */
[----:B----4-:R-:W-:Y:S02]  /*68460*/  MOV R220, R16 ;  /* 0x0000001000dc7202 */ /* 0x010fe40000000f00 */
[----:B------:R-:W2:Y:S01]  /*68470*/  LDL.LU R16, [R1+0x69d0] ;  /* 0x0069d00001107983 */ /* 0x000ea20000300800 */
[----:B------:R-:W-:-:S03]  /*68480*/  IMAD.MOV.U32 R221, RZ, RZ, R12 ;  /* 0x000000ffffdd7224 */ /* 0x000fc600078e000c */
[----:B------:R-:W4:Y:S04]  /*68490*/  LDL.LU R12, [R1+0x69cc] ;  /* 0x0069cc00010c7983 */ /* 0x000f280000300800 */
[----:B------:R-:W2:Y:S01]  /*684a0*/  LDL.LU R17, [R1+0x69c8] ;  /* 0x0069c80001117983 */ /* 0x000ea20000300800 */
[----:B------:R-:W-:-:S03]  /*684b0*/  MOV R223, R13 ;  /* 0x0000000d00df7202 */ /* 0x000fc60000000f00 */
[----:B------:R-:W3:Y:S01]  /*684c0*/  LDL.LU R13, [R1+0x69c4] ;  /* 0x0069c400010d7983 */ /* 0x000ee20000300800 */
[C---:B------:R-:W-:Y:S03]  /*684d0*/  HMMA.1688.F32.TF32 R196, R112.reuse, R146, R244 ;  /* 0x0000009270c4723c */ /* 0x040fe600000810f4 */
[----:B------:R-:W4:Y:S04]  /*684e0*/  LDL.LU R244, [R1+0x550] ;  /* 0x0005500001f47983 */ /* 0x000f280000300800 */
[----:B------:R-:W4:Y:S01]  /*684f0*/  LDL.LU R245, [R1+0x554] ;  /* 0x0005540001f57983 */ /* 0x000f220000300800 */
[----:B------:R-:W-:Y:S03]  /*68500*/  HMMA.1688.F32.TF32 R200, R112, R142, R124 ;  /* 0x0000008e70c8723c */ /* 0x000fe6000008107c */
[----:B------:R-:W4:Y:S04]  /*68510*/  LDL.LU R246, [R1+0x558] ;  /* 0x0005580001f67983 */ /* 0x000f280000300800 */
[----:B------:R-:W4:Y:S01]  /*68520*/  LDL.LU R247, [R1+0x55c] ;  /* 0x00055c0001f77983 */ /* 0x000f220000300800 */
[----:B--2---:R-:W-:-:S03]  /*68530*/  IMAD.MOV.U32 R124, RZ, RZ, R17 ;  /* 0x000000ffff7c7224 */ /* 0x004fc600078e0011 */
[----:B------:R-:W2:Y:S01]  /*68540*/  LDL.LU R17, [R1+0x69c0] ;  /* 0x0069c00001117983 */ /* 0x000ea20000300800 */
[----:B---3--:R-:W-:-:S03]  /*68550*/  IMAD.MOV.U32 R125, RZ, RZ, R13 ;  /* 0x000000ffff7d7224 */ /* 0x008fc600078e000d */
[----:B------:R-:W3:Y:S01]  /*68560*/  LDL.LU R13, [R1+0x69bc] ;  /* 0x0069bc00010d7983 */ /* 0x000ee20000300800 */
[----:B----4-:R-:W-:Y:S01]  /*68570*/  MOV R126, R12 ;  /* 0x0000000c007e7202 */ /* 0x010fe20000000f00 */
[----:B------:R-:W-:Y:S01]  /*68580*/  IMAD.MOV.U32 R127, RZ, RZ, R16 ;  /* 0x000000ffff7f7224 */ /* 0x000fe200078e0010 */
[----:B------:R-:W-:Y:S01]  /*68590*/  HMMA.1688.F32.TF32 R208, R112, R110, R120 ;  /* 0x0000006e70d0723c */ /* 0x000fe20000081078 */
[----:B------:R-:W4:Y:S04]  /*685a0*/  LDL.LU R12, [R1+0x69b8] ;  /* 0x0069b800010c7983 */ /* 0x000f280000300800 */
[----:B------:R-:W4:Y:S04]  /*685b0*/  LDL.LU R16, [R1+0x69b4] ;  /* 0x0069b40001107983 */ /* 0x000f280000300800 */
[----:B------:R-:W4:Y:S04]  /*685c0*/  LDL.LU R120, [R1+0x5b0] ;  /* 0x0005b00001787983 */ /* 0x000f280000300800 */
[----:B------:R-:W4:Y:S01]  /*685d0*/  LDL.LU R121, [R1+0x5b4] ;  /* 0x0005b40001797983 */ /* 0x000f220000300800 */
[----:B--2---:R-:W-:-:S03]  /*685e0*/  IMAD.MOV.U32 R122, RZ, RZ, R17 ;  /* 0x000000ffff7a7224 */ /* 0x004fc600078e0011 */
[----:B------:R-:W2:Y:S01]  /*685f0*/  LDL.LU R17, [R1+0x69b0] ;  /* 0x0069b00001117983 */ /* 0x000ea20000300800 */
[----:B---3--:R-:W-:-:S03]  /*68600*/  MOV R123, R13 ;  /* 0x0000000d007b7202 */ /* 0x008fc60000000f00 */
[----:B------:R-:W3:Y:S01]  /*68610*/  LDL.LU R13, [R1+0x69ac] ;  /* 0x0069ac00010d7983 */ /* 0x000ee20000300800 */
[----:B----4-:R-:W-:-:S03]  /*68620*/  IMAD.MOV.U32 R163, RZ, RZ, R12 ;  /* 0x000000ffffa37224 */ /* 0x010fc600078e000c */
[----:B------:R-:W4:Y:S01]  /*68630*/  LDL.LU R160, [R1+0x5c0] ;  /* 0x0005c00001a07983 */ /* 0x000f220000300800 */
[----:B------:R-:W-:-:S03]  /*68640*/  IMAD.MOV.U32 R162, RZ, RZ, R16 ;  /* 0x000000ffffa27224 */ /* 0x000fc600078e0010 */
[----:B------:R-:W4:Y:S04]  /*68650*/  LDL.LU R161, [R1+0x5c4] ;  /* 0x0005c40001a17983 */ /* 0x000f280000300800 */
[----:B------:R-:W4:Y:S04]  /*68660*/  LDL.LU R16, [R1+0x69a8] ;  /* 0x0069a80001107983 */ /* 0x000f280000300800 */
[----:B------:R-:W4:Y:S01]  /*68670*/  LDL.LU R12, [R1+0x69a4] ;  /* 0x0069a400010c7983 */ /* 0x000f220000300800 */
[----:B--2---:R-:W-:-:S03]  /*68680*/  MOV R132, R17 ;  /* 0x0000001100847202 */ /* 0x004fc60000000f00 */
[----:B------:R-:W2:Y:S01]  /*68690*/  LDL.LU R17, [R1+0x69a0] ;  /* 0x0069a00001117983 */ /* 0x000ea20000300800 */
[----:B---3--:R-:W-:-:S03]  /*686a0*/  IMAD.MOV.U32 R133, RZ, RZ, R13 ;  /* 0x000000ffff857224 */ /* 0x008fc600078e000d */
[----:B------:R-:W3:Y:S01]  /*686b0*/  LDL.LU R13, [R1+0x699c] ;  /* 0x00699c00010d7983 */ /* 0x000ee20000300800 */
[----:B------:R-:W-:-:S03]  /*686c0*/  IMAD.MOV.U32 R157, RZ, RZ, R5 ;  /* 0x000000ffff9d7224 */ /* 0x000fc600078e0005 */
[----:B------:R-:W3:Y:S01]  /*686d0*/  LDL.LU R134, [R1+0x5d8] ;  /* 0x0005d80001867983 */ /* 0x000ee20000300800 */
[----:B------:R-:W-:-:S03]  /*686e0*/  IMAD.MOV.U32 R156, RZ, RZ, R6 ;  /* 0x000000ffff9c7224 */ /* 0x000fc600078e0006 */
[----:B------:R-:W3:Y:S01]  /*686f0*/  LDL.LU R135, [R1+0x5dc] ;  /* 0x0005dc0001877983 */ /* 0x000ee20000300800 */
[----:B----4-:R-:W-:-:S03]  /*68700*/  IMAD.MOV.U32 R4, RZ, RZ, R16 ;  /* 0x000000ffff047224 */ /* 0x010fc600078e0010 */
[----:B------:R-:W4:Y:S01]  /*68710*/  LDL.LU R16, [R1+0x6998] ;  /* 0x0069980001107983 */ /* 0x000f220000300800 */
[----:B------:R-:W-:-:S03]  /*68720*/  MOV R5, R12 ;  /* 0x0000000c00057202 */ /* 0x000fc60000000f00 */
[----:B------:R-:W4:Y:S01]  /*68730*/  LDL.LU R12, [R1+0x6994] ;  /* 0x00699400010c7983 */ /* 0x000f220000300800 */
[----:B--2---:R-:W-:-:S03]  /*68740*/  IMAD.MOV.U32 R6, RZ, RZ, R17 ;  /* 0x000000ffff067224 */ /* 0x004fc600078e0011 */
[----:B------:R-:W2:Y:S01]  /*68750*/  LDL.LU R17, [R1+0x6990] ;  /* 0x0069900001117983 */ /* 0x000ea20000300800 */
[----:B---3--:R-:W-:-:S03]  /*68760*/  IMAD.MOV.U32 R7, RZ, RZ, R13 ;  /* 0x000000ffff077224 */ /* 0x008fc600078e000d */
[----:B------:R-:W3:Y:S04]  /*68770*/  LDL.LU R13, [R1+0x698c] ;  /* 0x00698c00010d7983 */ /* 0x000ee80000300800 */
[----:B------:R-:W3:Y:S04]  /*68780*/  LDL.LU R164, [R1+0x600] ;  /* 0x0006000001a47983 */ /* 0x000ee80000300800 */
[----:B------:R-:W3:Y:S04]  /*68790*/  LDL.LU R165, [R1+0x604] ;  /* 0x0006040001a57983 */ /* 0x000ee80000300800 */
[----:B------:R-:W3:Y:S04]  /*687a0*/  LDL.LU R166, [R1+0x608] ;  /* 0x0006080001a67983 */ /* 0x000ee80000300800 */
[----:B------:R-:W3:Y:S01]  /*687b0*/  LDL.LU R167, [R1+0x60c] ;  /* 0x00060c0001a77983 */ /* 0x000ee20000300800 */
[----:B----4-:R-:W-:Y:S01]  /*687c0*/  IMAD.MOV.U32 R170, RZ, RZ, R12 ;  /* 0x000000ffffaa7224 */ /* 0x010fe200078e000c */
[----:B------:R-:W-:-:S02]  /*687d0*/  MOV R171, R16 ;  /* 0x0000001000ab7202 */ /* 0x000fc40000000f00 */
[----:B--2---:R-:W-:Y:S02]  /*687e0*/  MOV R168, R17 ;  /* 0x0000001100a87202 */ /* 0x004fe40000000f00 */
[----:B------:R-:W2:Y:S01]  /*687f0*/  LDL.LU R17, [R1+0x6988] ;  /* 0x0069880001117983 */ /* 0x000ea20000300800 */
[----:B---3--:R-:W-:-:S03]  /*68800*/  IMAD.MOV.U32 R169, RZ, RZ, R13 ;  /* 0x000000ffffa97224 */ /* 0x008fc600078e000d */
[----:B------:R-:W3:Y:S04]  /*68810*/  LDL.LU R13, [R1+0x6984] ;  /* 0x00698400010d7983 */ /* 0x000ee80000300800 */
[----:B------:R-:W4:Y:S04]  /*68820*/  LDL.LU R12, [R1+0x6980] ;  /* 0x00698000010c7983 */ /* 0x000f280000300800 */
[----:B------:R-:W4:Y:S04]  /*68830*/  LDL.LU R16, [R1+0x697c] ;  /* 0x00697c0001107983 */ /* 0x000f280000300800 */
[----:B------:R-:W4:Y:S04]  /*68840*/  LDL.LU R36, [R1+0x630] ;  /* 0x0006300001247983 */ /* 0x000f280000300800 */
[----:B------:R-:W4:Y:S01]  /*68850*/  LDL.LU R37, [R1+0x634] ;  /* 0x0006340001257983 */ /* 0x000f220000300800 */
[----:B--2---:R-:W-:-:S03]  /*68860*/  IMAD.MOV.U32 R38, RZ, RZ, R17 ;  /* 0x000000ffff267224 */ /* 0x004fc600078e0011 */
[----:B------:R-:W2:Y:S04]  /*68870*/  LDL.LU R17, [R1+0x6978] ;  /* 0x0069780001117983 */ /* 0x000ea80000300800 */
[----:B------:R-:W2:Y:S01]  /*68880*/  LDL.LU R39, [R1+0x63c] ;  /* 0x00063c0001277983 */ /* 0x000ea20000300800 */
[----:B---3--:R-:W-:Y:S01]  /*68890*/  IMAD.MOV.U32 R35, RZ, RZ, R13 ;  /* 0x000000ffff237224 */ /* 0x008fe200078e000d */
[----:B----4-:R-:W-:Y:S02]  /*688a0*/  MOV R34, R12 ;  /* 0x0000000c00227202 */ /* 0x010fe40000000f00 */
[----:B------:R-:W3:Y:S01]  /*688b0*/  LDL.LU R32, [R1+0x640] ;  /* 0x0006400001207983 */ /* 0x000ee20000300800 */
[----:B------:R-:W-:-:S03]  /*688c0*/  IMAD.MOV.U32 R33, RZ, RZ, R16 ;  /* 0x000000ffff217224 */ /* 0x000fc600078e0010 */
[----:B------:R-:W4:Y:S04]  /*688d0*/  LDL.LU R16, [R1+0x6974] ;  /* 0x0069740001107983 */ /* 0x000f280000300800 */
[----:B------:R-:W3:Y:S04]  /*688e0*/  LDL.LU R12, [R1+0x6970] ;  /* 0x00697000010c7983 */ /* 0x000ee80000300800 */
[----:B------:R-:W4:Y:S01]  /*688f0*/  LDL.LU R13, [R1+0x696c] ;  /* 0x00696c00010d7983 */ /* 0x000f220000300800 */
[----:B--2---:R-:W-:-:S03]  /*68900*/  IMAD.MOV.U32 R28, RZ, RZ, R17 ;  /* 0x000000ffff1c7224 */ /* 0x004fc600078e0011 */
[----:B------:R-:W2:Y:S04]  /*68910*/  LDL.LU R17, [R1+0x6968] ;  /* 0x0069680001117983 */ /* 0x000ea80000300800 */
[----:B------:R-:W2:Y:S04]  /*68920*/  LDL.LU R29, [R1+0x654] ;  /* 0x00065400011d7983 */ /* 0x000ea80000300800 */
[----:B------:R-:W2:Y:S04]  /*68930*/  LDL.LU R30, [R1+0x658] ;  /* 0x00065800011e7983 */ /* 0x000ea80000300800 */
[----:B------:R-:W2:Y:S01]  /*68940*/  LDL.LU R31, [R1+0x65c] ;  /* 0x00065c00011f7983 */ /* 0x000ea20000300800 */
[----:B---3--:R-:W-:-:S03]  /*68950*/  MOV R20, R12 ;  /* 0x0000000c00147202 */ /* 0x008fc60000000f00 */
[----:B------:R-:W3:Y:S01]  /*68960*/  LDL.LU R12, [R1+0x6964] ;  /* 0x00696400010c7983 */ /* 0x000ee20000300800 */
[----:B----4-:R-:W-:-:S03]  /*68970*/  IMAD.MOV.U32 R21, RZ, RZ, R13 ;  /* 0x000000ffff157224 */ /* 0x010fc600078e000d */
[----:B------:R-:W4:Y:S01]  /*68980*/  LDL.LU R13, [R1+0x6960] ;  /* 0x00696000010d7983 */ /* 0x000f220000300800 */
[----:B------:R-:W-:-:S03]  /*68990*/  MOV R23, R16 ;  /* 0x0000001000177202 */ /* 0x000fc60000000f00 */
[----:B------:R-:W3:Y:S01]  /*689a0*/  LDL.LU R16, [R1+0x670] ;  /* 0x0006700001107983 */ /* 0x000ee20000300800 */
[----:B------:R-:W-:Y:S01]  /*689b0*/  HMMA.1688.F32.TF32 R204, R112, R138, R128 ;  /* 0x0000008a70cc723c */ /* 0x000fe20000081080 */
[----:B------:R-:W-:Y:S01]  /*689c0*/  MOV R232, R3 ;  /* 0x0000000300e87202 */ /* 0x000fe20000000f00 */
[----:B------:R-:W-:Y:S02]  /*689d0*/  IMAD.MOV.U32 R233, RZ, RZ, R9 ;  /* 0x000000ffffe97224 */ /* 0x000fe400078e0009 */
[----:B------:R-:W-:Y:S02]  /*689e0*/  IMAD.MOV.U32 R234, RZ, RZ, R8 ;  /* 0x000000ffffea7224 */ /* 0x000fe400078e0008 */
[----:B--2---:R-:W-:Y:S02]  /*689f0*/  IMAD.MOV.U32 R22, RZ, RZ, R17 ;  /* 0x000000ffff167224 */ /* 0x004fe400078e0011 */
        /* <DEDUP_REMOVED lines=9> */
[----:B---3--:R-:W-:-:S03]  /*68a90*/  IMAD.MOV.U32 R187, RZ, RZ, R12 ;  /* 0x000000ffffbb7224 */ /* 0x008fc600078e000c */
[----:B------:R-:W3:Y:S01]  /*68aa0*/  LDL.LU R194, [R1+0x548] ;  /* 0x0005480001c27983 */ /* 0x000ee20000300800 */
[----:B----4-:R-:W-:-:S03]  /*68ab0*/  IMAD.MOV.U32 R186, RZ, RZ, R13 ;  /* 0x000000ffffba7224 */ /* 0x010fc600078e000d */
        /* <DEDUP_REMOVED lines=26> */
[----:B------:R-:W-:Y:S01]  /*68c60*/  HMMA.1688.F32.TF32 R212, R112, R106, R248 ;  /* 0x0000006a70d4723c */ /* 0x000fe200000810f8 */
[----:B------:R-:W-:-:S02]  /*68c70*/  MOV R235, R2 ;  /* 0x0000000200eb7202 */ /* 0x000fc40000000f00 */
[----:B------:R-:W4:Y:S05]  /*68c80*/  LDL.LU R2, [R1+0x6950] ;  /* 0x0069500001027983 */ /* 0x000f2a0000300800 */
[C---:B--2---:R-:W-:Y:S08]  /*68c90*/  HMMA.1688.F32.TF32 R188, R112.reuse, R154, R188 ;  /* 0x0000009a70bc723c */ /* 0x044ff000000810bc */
[C---:B---3--:R-:W-:Y:S08]  /*68ca0*/  HMMA.1688.F32.TF32 R192, R112.reuse, R150, R192 ;  /* 0x0000009670c0723c */ /* 0x048ff000000810c0 */
[----:B----4-:R-:W-:Y:S01]  /*68cb0*/  HMMA.1688.F32.TF32 R184, R112, R158, R184 ;  /* 0x0000009e70b8723c */ /* 0x010fe200000810b8 */
[----:B------:R-:W-:Y:S01]  /*68cc0*/  IMAD.MOV.U32 R112, RZ, RZ, R9 ;  /* 0x000000ffff707224 */ /* 0x000fe200078e0009 */
[----:B------:R-:W-:-:S06]  /*68cd0*/  MOV R113, R8 ;  /* 0x0000000800717202 */ /* 0x000fcc0000000f00 */
[C---:B------:R-:W-:Y:S01]  /*68ce0*/  HMMA.1688.F32.TF32 R8, R116.reuse, R10, R12 ;  /* 0x0000000a7408723c */ /* 0x040fe2000008100c */
[----:B------:R-:W2:Y:S07]  /*68cf0*/  LDL.LU.64 R14, [R1+0x6948] ;  /* 0x00694800010e7983 */ /* 0x000eae0000300a00 */
[C---:B--2---:R-:W-:Y:S01]  /*68d00*/  HMMA.1688.F32.TF32 R12, R116.reuse, R14, R16 ;  /* 0x0000000e740c723c */ /* 0x044fe20000081010 */
[----:B------:R-:W2:Y:S07]  /*68d10*/  LDL.LU.64 R18, [R1+0x6940] ;  /* 0x0069400001127983 */ /* 0x000eae0000300a00 */
[C---:B--2---:R-:W-:Y:S01]  /*68d20*/  HMMA.1688.F32.TF32 R16, R116.reuse, R18, R20 ;  /* 0x000000127410723c */ /* 0x044fe20000081014 */
[----:B------:R-:W2:Y:S04]  /*68d30*/  LDL.LU.64 R22, [R1+0x6938] ;  /* 0x0069380001167983 */ /* 0x000ea80000300a00 */
[----:B------:R-:W3:Y:S03]  /*68d40*/  LDL.LU.64 R20, [R1+0x6930] ;  /* 0x0069300001147983 */ /* 0x000ee60000300a00 */
[----:B--2---:R-:W-:-:S15]  /*68d50*/  HMMA.1688.F32.TF32 R24, R116, R22, R24 ;  /* 0x000000167418723c */ /* 0x004fde0000081018 */
[----:B------:R-:W-:-:S04]  /*68d60*/  NOP ;  /* 0x0000000000007918 */ /* 0x000fc80000000000 */
[----:B------:R-:W-:Y:S04]  /*68d70*/  STL.64 [R1+0x660], R24 ;  /* 0x0006601801007387 */ /* 0x000fe80000100a00 */
[----:B------:R1:W-:Y:S04]  /*68d80*/  STL.64 [R1+0x668], R26 ;  /* 0x0006681a01007387 */ /* 0x0003e80000100a00 */
[----:B-1----:R-:W2:Y:S04]  /*68d90*/  LDL.LU.64 R26, [R1+0x6928] ;  /* 0x00692800011a7983 */ /* 0x002ea80000300a00 */
[----:B------:R-:W4:Y:S01]  /*68da0*/  LDL.LU.64 R24, [R1+0x6920] ;  /* 0x0069200001187983 */ /* 0x000f220000300a00 */
[----:B--2---:R-:W-:-:S15]  /*68db0*/  HMMA.1688.F32.TF32 R28, R116, R26, R28 ;  /* 0x0000001a741c723c */ /* 0x004fde000008101c */
[----:B------:R-:W-:-:S04]  /*68dc0*/  NOP ;  /* 0x0000000000007918 */ /* 0x000fc80000000000 */
[----:B------:R-:W-:Y:S04]  /*68dd0*/  STL.64 [R1+0x2b0], R28 ;  /* 0x0002b01c01007387 */ /* 0x000fe80000100a00 */
[----:B------:R1:W-:Y:S04]  /*68de0*/  STL.64 [R1+0x2b8], R30 ;  /* 0x0002b81e01007387 */ /* 0x0003e80000100a00 */
[----:B-1----:R-:W2:Y:S04]  /*68df0*/  LDL.LU.64 R30, [R1+0x6918] ;  /* 0x00691800011e7983 */ /* 0x002ea80000300a00 */
[----:B------:R-:W3:Y:S01]  /*68e00*/  LDL.LU.64 R28, [R1+0x6910] ;  /* 0x00691000011c7983 */ /* 0x000ee20000300a00 */
        /* <DEDUP_REMOVED lines=16> */
[----:B-1----:R-:W2:Y:S01]  /*68f10*/  LDL.LU.64 R42, [R1+0x68e8] ;  /* 0x0068e800012a7983 */ /* 0x002ea20000300a00 */
[C---:B------:R-:W-:Y:S03]  /*68f20*/  HMMA.1688.F32.TF32 R164, R116.reuse, R46, R164 ;  /* 0x0000002e74a4723c */ /* 0x040fe600000810a4 */
[----:B------:R-:W3:Y:S05]  /*68f30*/  LDL.LU.64 R40, [R1+0x68e0] ;  /* 0x0068e00001287983 */ /* 0x000eea0000300a00 */
[C---:B------:R-:W-:Y:S08]  /*68f40*/  HMMA.1688.F32.TF32 R4, R116.reuse, R50, R4 ;  /* 0x000000327404723c */ /* 0x040ff00000081004 */
[C---:B------:R-:W-:Y:S08]  /*68f50*/  HMMA.1688.F32.TF32 R180, R116.reuse, R54, R180 ;  /* 0x0000003674b4723c */ /* 0x040ff000000810b4 */
[C---:B------:R-:W-:Y:S08]  /*68f60*/  HMMA.1688.F32.TF32 R132, R116.reuse, R58, R132 ;  /* 0x0000003a7484723c */ /* 0x040ff00000081084 */
        /* <DEDUP_REMOVED lines=46> */
[----:B------:R-:W3:Y:S01]  /*69250*/  LDL.LU.64 R244, [R1+0x6840] ;  /* 0x0068400001f47983 */ /* 0x000ee20000300a00 */
[----:B------:R-:W-:-:S02]  /*69260*/  IMAD.MOV.U32 R114, RZ, RZ, R3 ;  /* 0x000000ffff727224 */ /* 0x000fc400078e0003 */
[----:B------:R-:W-:-:S07]  /*69270*/  IMAD.MOV.U32 R115, RZ, RZ, R0 ;  /* 0x000000ffff737224 */ /* 0x000fce00078e0000 */
[C---:B------:R-:W-:Y:S08]  /*69280*/  HMMA.1688.F32.TF32 R112, R116.reuse, R82, R112 ;  /* 0x000000527470723c */ /* 0x040ff00000081070 */
[C---:B------:R-:W-:Y:S08]  /*69290*/  HMMA.1688.F32.TF32 R220, R116.reuse, R86, R220 ;  /* 0x0000005674dc723c */ /* 0x040ff000000810dc */
[C---:B------:R-:W-:Y:S03]  /*692a0*/  HMMA.1688.F32.TF32 R224, R116.reuse, R90, R224 ;  /* 0x0000005a74e0723c */ /* 0x040fe600000810e0 */
[----:B------:R-:W-:Y:S04]  /*692b0*/  STL.64 [R1+0x5f0], R112 ;  /* 0x0005f07001007387 */ /* 0x000fe80000100a00 */
[----:B------:R1:W-:Y:S02]  /*692c0*/  STL.64 [R1+0x5f8], R114 ;  /* 0x0005f87201007387 */ /* 0x0003e40000100a00 */
[----:B-1----:R-:W-:Y:S02]  /*692d0*/  HMMA.1688.F32.TF32 R112, R116, R94, R228 ;  /* 0x0000005e7470723c */ /* 0x002fe400000810e4 */
[----:B------:R-:W-:Y:S01]  /*692e0*/  STL.64 [R1+0x5e0], R220 ;  /* 0x0005e0dc01007387 */ /* 0x000fe20000100a00 */
[----:B------:R-:W-:Y:S01]  /*692f0*/  IMAD.MOV.U32 R249, RZ, RZ, R101 ;  /* 0x000000fffff97224 */ /* 0x000fe200078e0065 */
[----:B------:R-:W-:-:S02]  /*69300*/  MOV R250, R100 ;  /* 0x0000006400fa7202 */ /* 0x000fc40000000f00 */
[----:B------:R1:W-:Y:S01]  /*69310*/  STL.64 [R1+0x5e8], R222 ;  /* 0x0005e8de01007387 */ /* 0x0003e20000100a00 */
[----:B------:R-:W-:Y:S01]  /*69320*/  IMAD.MOV.U32 R243, RZ, RZ, R105 ;  /* 0x000000fffff37224 */ /* 0x000fe200078e0069 */
[C---:B------:R-:W-:Y:S01]  /*69330*/  HMMA.1688.F32.TF32 R100, R116.reuse, R102, R232 ;  /* 0x000000667464723c */ /* 0x040fe200000810e8 */
[----:B------:R-:W-:Y:S01]  /*69340*/  MOV R178, R109 ;  /* 0x0000006d00b27202 */ /* 0x000fe20000000f00 */
[----:B------:R-:W-:Y:S01]  /*69350*/  IMAD.MOV.U32 R179, RZ, RZ, R108 ;  /* 0x000000ffffb37224 */ /* 0x000fe200078e006c */
[----:B------:R-:W-:Y:S05]  /*69360*/  STL.64 [R1+0x5d0], R224 ;  /* 0x0005d0e001007387 */ /* 0x000fea0000100a00 */
[----:B-1----:R-:W-:Y:S01]  /*69370*/  HMMA.1688.F32.TF32 R220, R116, R98, R236 ;  /* 0x0000006274dc723c */ /* 0x002fe200000810ec */
[----:B------:R-:W-:Y:S01]  /*69380*/  STL.64 [R1+0x5d8], R226 ;  /* 0x0005d8e201007387 */ /* 0x000fe20000100a00 */
[----:B------:R-:W-:-:S03]  /*69390*/  IMAD.MOV.U32 R248, RZ, RZ, R104 ;  /* 0x000000fffff87224 */ /* 0x000fc600078e0068 */
[----:B------:R-:W-:Y:S04]  /*693a0*/  STL.64 [R1+0x5c0], R112 ;  /* 0x0005c07001007387 */ /* 0x000fe80000100a00 */
[----:B------:R1:W-:Y:S01]  /*693b0*/  STL.64 [R1+0x5c8], R114 ;  /* 0x0005c87201007387 */ /* 0x0003e20000100a00 */
[----:B------:R-:W-:-:S03]  /*693c0*/  IMAD.MOV.U32 R251, RZ, RZ, R60 ;  /* 0x000000fffffb7224 */ /* 0x000fc600078e003c */
[----:B------:R-:W-:Y:S04]  /*693d0*/  LDS R232, [R252+UR11+0x81080] ;  /* 0x0810800bfce87984 */ /* 0x000fe80008000800 */
[----:B------:R-:W-:Y:S01]  /*693e0*/  LDS R234, [R252+UR11+0x81480] ;  /* 0x0814800bfcea7984 */ /* 0x000fe20008000800 */
[C---:B-1----:R-:W-:Y:S03]  /*693f0*/  HMMA.1688.F32.TF32 R112, R116.reuse, R106, R240 ;  /* 0x0000006a7470723c */ /* 0x042fe600000810f0 */
[----:B------:R-:W-:Y:S04]  /*69400*/  STL.64 [R1+0x5b0], R220 ;  /* 0x0005b0dc01007387 */ /* 0x000fe80000100a00 */
[----:B------:R-:W-:Y:S01]  /*69410*/  LDS R233, [R96+UR11+0x81080] ;  /* 0x0810800b60e97984 */ /* 0x000fe20008000800 */
[C---:B------:R-:W-:Y:S03]  /*69420*/  HMMA.1688.F32.TF32 R104, R116.reuse, R110, R176 ;  /* 0x0000006e7468723c */ /* 0x040fe600000810b0 */
[----:B------:R-:W-:Y:S04]  /*69430*/  STL.64 [R1+0x5b8], R222 ;  /* 0x0005b8de01007387 */ /* 0x000fe80000100a00 */
[----:B------:R-:W-:Y:S04]  /*69440*/  STL.64 [R1+0x570], R100 ;  /* 0x0005706401007387 */ /* 0x000fe80000100a00 */
[----:B------:R1:W-:Y:S01]  /*69450*/  STL.64 [R1+0x578], R102 ;  /* 0x0005786601007387 */ /* 0x0003e20000100a00 */
[----:B------:R-:W-:Y:S03]  /*69460*/  HMMA.1688.F32.TF32 R108, R116, R142, R248 ;  /* 0x0000008e746c723c */ /* 0x000fe600000810f8 */
[----:B------:R-:W-:Y:S01]  /*69470*/  STL.64 [R1+0x560], R112 ;  /* 0x0005607001007387 */ /* 0x000fe20000100a00 */
[----:B------:R-:W-:-:S03]  /*69480*/  LOP3.LUT R60, R2, 0x40, RZ, 0x3c, !PT ;  /* 0x00000040023c7812 */ /* 0x000fc600078e3cff */
[----:B------:R-:W-:Y:S01]  /*69490*/  LDS R235, [R96+UR11+0x81480] ;  /* 0x0814800b60eb7984 */ /* 0x000fe20008000800 */
[----:B-1----:R-:W-:Y:S03]  /*694a0*/  HMMA.1688.F32.TF32 R100, R116, R138, R172 ;  /* 0x0000008a7464723c */ /* 0x002fe600000810ac */
[----:B------:R-:W-:Y:S04]  /*694b0*/  STL.64 [R1+0x568], R114 ;  /* 0x0005687201007387 */ /* 0x000fe80000100a00 */
[----:B------:R-:W-:Y:S04]  /*694c0*/  STL.64 [R1+0x550], R104 ;  /* 0x0005506801007387 */ /* 0x000fe80000100a00 */
[----:B------:R-:W-:Y:S04]  /*694d0*/  STL.64 [R1+0x558], R106 ;  /* 0x0005586a01007387 */ /* 0x000fe80000100a00 */
[----:B------:R-:W-:Y:S04]  /*694e0*/  LDS R172, [R252+UR11+0x81000] ;  /* 0x0810000bfcac7984 */ /* 0x000fe80008000800 */
[----:B------:R-:W-:Y:S04]  /*694f0*/  LDS R174, [R252+UR11+0x81400] ;  /* 0x0814000bfcae7984 */ /* 0x000fe80008000800 */
[----:B------:R-:W-:Y:S04]  /*69500*/  STL.64 [R1+0x540], R100 ;  /* 0x0005406401007387 */ /* 0x000fe80000100a00 */
[----:B------:R2:W-:Y:S04]  /*69510*/  STL.64 [R1+0x548], R102 ;  /* 0x0005486601007387 */ /* 0x0005e80000100a00 */
[----:B------:R-:W-:Y:S04]  /*69520*/  STL.64 [R1+0x530], R108 ;  /* 0x0005306c01007387 */ /* 0x000fe80000100a00 */
[----:B------:R-:W-:Y:S04]  /*69530*/  STL.64 [R1+0x538], R110 ;  /* 0x0005386e01007387 */ /* 0x000fe80000100a00 */
[----:B------:R-:W-:Y:S04]  /*69540*/  LDS R173, [R96+UR11+0x81000] ;  /* 0x0810000b60ad7984 */ /* 0x000fe80008000800 */
[----:B------:R-:W-:Y:S04]  /*69550*/  LDS R175, [R96+UR11+0x81400] ;  /* 0x0814000b60af7984 */ /* 0x000fe80008000800 */
[----:B------:R-:W-:Y:S04]  /*69560*/  LDS R176, [R97+UR11+0x81000] ;  /* 0x0810000b61b07984 */ /* 0x000fe80008000800 */
[----:B------:R-:W-:Y:S04]  /*69570*/  LDS R178, [R97+UR11+0x81400] ;  /* 0x0814000b61b27984 */ /* 0x000fe80008000800 */
[----:B------:R-:W-:Y:S04]  /*69580*/  LDS R177, [R93+UR11+0x81000] ;  /* 0x0810000b5db17984 */ /* 0x000fe80008000800 */
[----:B------:R-:W-:Y:S04]  /*69590*/  LDS R179, [R93+UR11+0x81400] ;  /* 0x0814000b5db37984 */ /* 0x000fe80008000800 */
[----:B------:R-:W-:Y:S04]  /*695a0*/  LDSM.16.M88.4 R112, [R60+UR12+0x8000] ;  /* 0x0080000c3c70783b */ /* 0x000fe80008000200 */
[----:B------:R-:W-:Y:S04]  /*695b0*/  LDSM.16.M88.4 R108, [R60+UR12+0xa000] ;  /* 0x00a0000c3c6c783b */ /* 0x000fe80008000200 */
[----:B------:R-:W-:Y:S04]  /*695c0*/  LDS R240, [R97+UR11+0x81080] ;  /* 0x0810800b61f07984 */ /* 0x000fe80008000800 */
[----:B------:R-:W-:Y:S04]  /*695d0*/  LDS R242, [R97+UR11+0x81480] ;  /* 0x0814800b61f27984 */ /* 0x000fe80008000800 */
[----:B------:R-:W-:Y:S04]  /*695e0*/  LDS R241, [R93+UR11+0x81080] ;  /* 0x0810800b5df17984 */ /* 0x000fe80008000800 */
[----:B------:R-:W-:Y:S01]  /*695f0*/  LDS R243, [R93+UR11+0x81480] ;  /* 0x0814800b5df37984 */ /* 0x000fe20008000800 */
[----:B------:R-:W-:-:S02]  /*69600*/  IMAD.MOV.U32 R46, RZ, RZ, R76 ;  /* 0x000000ffff2e7224 */ /* 0x000fc400078e004c */
[----:B------:R-:W-:Y:S02]  /*69610*/  IMAD.MOV.U32 R47, RZ, RZ, R73 ;  /* 0x000000ffff2f7224 */ /* 0x000fe400078e0049 */
        /* <DEDUP_REMOVED lines=16> */
[----:B------:R-:W-:Y:S01]  /*69720*/  LDSM.16.M88.4 R96, [R60+UR12+0x10000] ;  /* 0x0100000c3c60783b */ /* 0x000fe20008000200 */
[----:B------:R-:W-:Y:S01]  /*69730*/  IMAD.MOV.U32 R248, RZ, RZ, R92 ;  /* 0x000000fffff87224 */ /* 0x000fe200078e005c */
[----:B------:R-:W-:Y:S01]  /*69740*/  MOV R249, R89 ;  /* 0x0000005900f97202 */ /* 0x000fe20000000f00 */
[----:B------:R-:W-:Y:S01]  /*69750*/  IMAD.MOV.U32 R250, RZ, RZ, R88 ;  /* 0x000000fffffa7224 */ /* 0x000fe200078e0058 */
[----:B------:R-:W-:Y:S01]  /*69760*/  LDSM.16.M88.4 R92, [R60+UR12+0x12000] ;  /* 0x0120000c3c5c783b */ /* 0x000fe20008000200 */
[----:B------:R-:W-:-:S03]  /*69770*/  IMAD.MOV.U32 R251, RZ, RZ, R85 ;  /* 0x000000fffffb7224 */ /* 0x000fc600078e0055 */
        /* <DEDUP_REMOVED lines=10> */
[----:B------:R-:W-:Y:S05]  /*69820*/  LDSM.16.M88.4 R124, [R60+UR12+0x2000] ;  /* 0x0020000c3c7c783b */ /* 0x000fea0008000200 */
[----:B---3--:R-:W-:Y:S11]  /*69830*/  HMMA.1688.F32.TF32 R104, R116, R146, R244 ;  /* 0x000000927468723c */ /* 0x008ff600000810f4 */
[----:B------:R-:W-:Y:S01]  /*69840*/  MOV R3, R102 ;  /* 0x0000006600037202 */ /* 0x000fe20000000f00 */
[----:B------:R-:W-:-:S07]  /*69850*/  IMAD.MOV.U32 R0, RZ, RZ, R103 ;  /* 0x000000ffff007224 */ /* 0x000fce00078e0067 */
[----:B------:R-:W-:Y:S04]  /*69860*/  STL.64 [R1+0x510], R104 ;  /* 0x0005106801007387 */ /* 0x000fe80000100a00 */
[----:B------:R1:W-:Y:S02]  /*69870*/  STL.64 [R1+0x518], R106 ;  /* 0x0005186a01007387 */ /* 0x0003e40000100a00 */
[C---:B-1----:R-:W-:Y:S02]  /*69880*/  HMMA.1688.F32.TF32 R104, R116.reuse, R154, R128 ;  /* 0x0000009a7468723c */ /* 0x042fe40000081080 */
[----:B------:R-:W1:Y:S04]  /*69890*/  LDSM.16.M88.4 R128, [R60+UR12] ;  /* 0x0000000c3c80783b */ /* 0x000e680008000200 */
[----:B------:R2:W-:Y:S02]  /*698a0*/  STL.64 [R1+0x500], R100 ;  /* 0x0005006401007387 */ /* 0x0005e40000100a00 */
[----:B--2---:R-:W-:Y:S02]  /*698b0*/  HMMA.1688.F32.TF32 R100, R116, R158, R120 ;  /* 0x0000009e7464723c */ /* 0x004fe40000081078 */
[----:B------:R-:W2:Y:S04]  /*698c0*/  LDSM.16.M88.4 R120, [R60+UR12+0x4000] ;  /* 0x0040000c3c78783b */ /* 0x000ea80008000200 */
[----:B------:R-:W3:Y:S05]  /*698d0*/  LDSM.16.M88.4 R116, [R60+UR12+0x6000] ;  /* 0x0060000c3c74783b */ /* 0x000eea0008000200 */
[----:B------:R-:W-:Y:S04]  /*698e0*/  STL.64 [R1+0x4f0], R104 ;  /* 0x0004f06801007387 */ /* 0x000fe80000100a00 */
[----:B------:R-:W-:Y:S04]  /*698f0*/  STL.64 [R1+0x4f8], R106 ;  /* 0x0004f86a01007387 */ /* 0x000fe80000100a00 */
[----:B------:R-:W-:Y:S01]  /*69900*/  STL [R1+0x64d8], R2 ;  /* 0x0064d80201007387 */ /* 0x000fe20000100800 */
[-C--:B-1----:R-:W-:Y:S03]  /*69910*/  HMMA.1688.F32.TF32 R44, R172, R128.reuse, R44 ;  /* 0x00000080ac2c723c */ /* 0x082fe6000008102c */
[----:B------:R-:W-:Y:S04]  /*69920*/  STL.64 [R1+0x4e0], R100 ;  /* 0x0004e06401007387 */ /* 0x000fe80000100a00 */
[----:B------:R-:W-:Y:S01]  /*69930*/  STL.64 [R1+0x4e8], R102 ;  /* 0x0004e86601007387 */ /* 0x000fe20000100a00 */
[-C--:B------:R-:W-:Y:S03]  /*69940*/  HMMA.1688.F32.TF32 R48, R232, R128.reuse, R160 ;  /* 0x00000080e830723c */ /* 0x080fe600000810a0 */
[----:B------:R-:W-:Y:S04]  /*69950*/  STL [R1+0xc5c], R60 ;  /* 0x000c5c3c01007387 */ /* 0x000fe80000100800 */
[----:B------:R-:W-:Y:S01]  /*69960*/  STL [R1+0x67b4], R130 ;  /* 0x0067b48201007387 */ /* 0x000fe20000100800 */
[-C--:B------:R-:W-:Y:S03]  /*69970*/  HMMA.1688.F32.TF32 R4, R176, R128.reuse, R4 ;  /* 0x00000080b004723c */ /* 0x080fe60000081004 */
[----:B------:R-:W-:Y:S04]  /*69980*/  STL [R1+0x67b0], R131 ;  /* 0x0067b08301007387 */ /* 0x000fe80000100800 */
[----:B------:R-:W-:Y:S04]  /*69990*/  STL [R1+0x67bc], R126 ;  /* 0x0067bc7e01007387 */ /* 0x000fe80000100800 */
[----:B------:R-:W-:Y:S04]  /*699a0*/  STL [R1+0x67b8], R127 ;  /* 0x0067b87f01007387 */ /* 0x000fe80000100800 */
[----:B--2---:R-:W-:Y:S04]  /*699b0*/  STL [R1+0x67c4], R122 ;  /* 0x0067c47a01007387 */ /* 0x004fe80000100800 */
[----:B------:R-:W-:Y:S04]  /*699c0*/  STL [R1+0x67c0], R123 ;  /* 0x0067c07b01007387 */ /* 0x000fe80000100800 */
[----:B---3--:R-:W-:Y:S04]  /*699d0*/  STL [R1+0x67cc], R118 ;  /* 0x0067cc7601007387 */ /* 0x008fe80000100800 */
[----:B------:R-:W-:Y:S04]  /*699e0*/  STL [R1+0x67c8], R119 ;  /* 0x0067c87701007387 */ /* 0x000fe80000100800 */
[----:B------:R-:W-:Y:S04]  /*699f0*/  STL [R1+0x67d4], R114 ;  /* 0x0067d47201007387 */ /* 0x000fe80000100800 */
[----:B------:R-:W-:Y:S04]  /*69a00*/  STL [R1+0x67d0], R115 ;  /* 0x0067d07301007387 */ /* 0x000fe80000100800 */
[----:B------:R-:W-:Y:S04]  /*69a10*/  STL [R1+0x6708], R110 ;  /* 0x0067086e01007387 */ /* 0x000fe80000100800 */
[----:B------:R-:W-:Y:S04]  /*69a20*/  STL [R1+0x6704], R111 ;  /* 0x0067046f01007387 */ /* 0x000fe80000100800 */
[----:B------:R-:W-:Y:S04]  /*69a30*/  STL.64 [R1+0x4d0], R44 ;  /* 0x0004d02c01007387 */ /* 0x000fe80000100a00 */
[----:B------:R1:W-:Y:S04]  /*69a40*/  STL.64 [R1+0x4d8], R46 ;  /* 0x0004d82e01007387 */ /* 0x0003e80000100a00 */
[----:B------:R-:W-:Y:S04]  /*69a50*/  STL.64 [R1+0x580], R48 ;  /* 0x0005803001007387 */ /* 0x000fe80000100a00 */
[----:B------:R-:W-:Y:S01]  /*69a60*/  STL.64 [R1+0x588], R50 ;  /* 0x0005883201007387 */ /* 0x000fe20000100a00 */
[----:B-1----:R-:W-:Y:S03]  /*69a70*/  HMMA.1688.F32.TF32 R44, R240, R128, R8 ;  /* 0x00000080f02c723c */ /* 0x002fe60000081008 */
[----:B------:R-:W-:Y:S04]  /*69a80*/  STL.64 [R1+0x5a0], R4 ;  /* 0x0005a00401007387 */ /* 0x000fe80000100a00 */
[----:B------:R1:W-:Y:S01]  /*69a90*/  STL.64 [R1+0x5a8], R6 ;  /* 0x0005a80601007387 */ /* 0x0003e20000100a00 */
[-C--:B------:R-:W-:Y:S03]  /*69aa0*/  HMMA.1688.F32.TF32 R8, R172, R124.reuse, R220 ;  /* 0x0000007cac08723c */ /* 0x080fe600000810dc */
[----:B------:R-:W2:Y:S04]  /*69ab0*/  LDSM.16.M88.4 R104, [R60+UR12+0xc000] ;  /* 0x00c0000c3c68783b */ /* 0x000ea80008000200 */
[----:B------:R-:W3:Y:S01]  /*69ac0*/  LDSM.16.M88.4 R100, [R60+UR12+0xe000] ;  /* 0x00e0000c3c64783b */ /* 0x000ee20008000200 */
[-C--:B-1----:R-:W-:Y:S03]  /*69ad0*/  HMMA.1688.F32.TF32 R4, R176, R124.reuse, R164 ;  /* 0x0000007cb004723c */ /* 0x082fe600000810a4 */
[----:B------:R-:W-:Y:S04]  /*69ae0*/  LDSM.16.M88.4 R48, [R60+UR12+0x26000] ;  /* 0x0260000c3c30783b */ /* 0x000fe80008000200 */
[----:B------:R-:W-:Y:S04]  /*69af0*/  STL.64 [R1+0xa50], R44 ;  /* 0x000a502c01007387 */ /* 0x000fe80000100a00 */
[----:B------:R1:W-:Y:S04]  /*69b00*/  STL.64 [R1+0xa58], R46 ;  /* 0x000a582e01007387 */ /* 0x0003e80000100a00 */
[----:B------:R-:W-:Y:S04]  /*69b10*/  STL.64 [R1+0x4c0], R8 ;  /* 0x0004c00801007387 */ /* 0x000fe80000100a00 */
[----:B------:R4:W-:Y:S01]  /*69b20*/  STL.64 [R1+0x4c8], R10 ;  /* 0x0004c80a01007387 */ /* 0x0009e20000100a00 */
[-C--:B-1----:R-:W-:Y:S03]  /*69b30*/  HMMA.1688.F32.TF32 R44, R232, R124.reuse, R132 ;  /* 0x0000007ce82c723c */ /* 0x082fe60000081084 */
[----:B------:R-:W-:Y:S04]  /*69b40*/  STL.64 [R1+0x590], R4 ;  /* 0x0005900401007387 */ /* 0x000fe80000100a00 */
[----:B------:R1:W-:Y:S01]  /*69b50*/  STL.64 [R1+0x598], R6 ;  /* 0x0005980601007387 */ /* 0x0003e20000100a00 */
[----:B----4-:R-:W-:Y:S08]  /*69b60*/  HMMA.1688.F32.TF32 R8, R240, R124, R12 ;  /* 0x0000007cf008723c */ /* 0x010ff0000008100c */
[-C--:B-1----:R-:W-:Y:S03]  /*69b70*/  HMMA.1688.F32.TF32 R4, R172, R120.reuse, R224 ;  /* 0x00000078ac04723c */ /* 0x082fe600000810e0 */
[----:B------:R-:W-:Y:S04]  /*69b80*/  STL.64 [R1+0x4b0], R44 ;  /* 0x0004b02c01007387 */ /* 0x000fe80000100a00 */
[----:B------:R-:W-:Y:S01]  /*69b90*/  STL.64 [R1+0x4b8], R46 ;  /* 0x0004b82e01007387 */ /* 0x000fe20000100a00 */
[----:B------:R-:W-:Y:S03]  /*69ba0*/  HMMA.1688.F32.TF32 R12, R176, R120, R168 ;  /* 0x00000078b00c723c */ /* 0x000fe600000810a8 */
[----:B------:R-:W-:Y:S04]  /*69bb0*/  STL.64 [R1+0x680], R8 ;  /* 0x0006800801007387 */ /* 0x000fe80000100a00 */
[----:B------:R1:W-:Y:S04]  /*69bc0*/  STL.64 [R1+0x688], R10 ;  /* 0x0006880a01007387 */ /* 0x0003e80000100a00 */
[----:B------:R-:W-:Y:S01]  /*69bd0*/  LDSM.16.M88.4 R44, [R60+UR12+0x36000] ;  /* 0x0360000c3c2c783b */ /* 0x000fe20008000200 */
[----:B------:R-:W-:Y:S01]  /*69be0*/  MOV R114, R6 ;  /* 0x0000000600727202 */ /* 0x000fe20000000f00 */
[----:B------:R-:W-:-:S02]  /*69bf0*/  IMAD.MOV.U32 R115, RZ, RZ, R7 ;  /* 0x000000ffff737224 */ /* 0x000fc400078e0007 */
[----:B------:R4:W-:Y:S01]  /*69c00*/  STL.64 [R1+0x4a0], R4 ;  /* 0x0004a00401007387 */ /* 0x0009e20000100a00 */
[-C--:B-1----:R-:W-:Y:S08]  /*69c10*/  HMMA.1688.F32.TF32 R8, R232, R120.reuse, R180 ;  /* 0x00000078e808723c */ /* 0x082ff000000810b4 */
[----:B----4-:R-:W-:Y:S01]  /*69c20*/  HMMA.1688.F32.TF32 R4, R240, R120, R16 ;  /* 0x00000078f004723c */ /* 0x010fe20000081010 */
        /* <DEDUP_REMOVED lines=8> */
[----:B------:R-:W4:Y:S04]  /*69cb0*/  LDSM.16.M88.4 R16, [R60+UR12+0x24000] ;  /* 0x0240000c3c10783b */ /* 0x000f280008000200 */
[----:B------:R-:W-:Y:S01]  /*69cc0*/  LDSM.16.M88.4 R12, [R60+UR12+0x32000] ;  /* 0x0320000c3c0c783b */ /* 0x000fe20008000200 */
[----:B-1----:R-:W-:Y:S03]  /*69cd0*/  HMMA.1688.F32.TF32 R4, R172, R116, R228 ;  /* 0x00000074ac04723c */ /* 0x002fe600000810e4 */
[----:B------:R-:W-:-:S15]  /*69ce0*/  LDSM.16.M88.4 R8, [R60+UR12+0x3a000] ;  /* 0x03a0000c3c08783b */ /* 0x000fde0008000200 */
[----:B------:R-:W-:Y:S01]  /*69cf0*/  NOP ;  /* 0x0000000000007918 */ /* 0x000fe20000000000 */
[----:B------:R-:W-:Y:S01]  /*69d00*/  IMAD.MOV.U32 R118, RZ, RZ, R4 ;  /* 0x000000ffff767224 */ /* 0x000fe200078e0004 */
[----:B------:R-:W-:Y:S01]  /*69d10*/  MOV R119, R5 ;  /* 0x0000000500777202 */ /* 0x000fe20000000f00 */
[----:B------:R-:W-:Y:S02]  /*69d20*/  IMAD.MOV.U32 R122, RZ, RZ, R6 ;  /* 0x000000ffff7a7224 */ /* 0x000fe400078e0006 */
[----:B------:R-:W-:Y:S02]  /*69d30*/  IMAD.MOV.U32 R123, RZ, RZ, R7 ;  /* 0x000000ffff7b7224 */ /* 0x000fe400078e0007 */
[----:B------:R-:W-:Y:S01]  /*69d40*/  HMMA.1688.F32.TF32 R4, R172, R112, R236 ;  /* 0x00000070ac04723c */ /* 0x000fe200000810ec */
[----:B------:R-:W-:Y:S01]  /*69d50*/  MOV R238, R37 ;  /* 0x0000002500ee7202 */ /* 0x000fe20000000f00 */
[----:B------:R-:W-:Y:S02]  /*69d60*/  IMAD.MOV.U32 R239, RZ, RZ, R36 ;  /* 0x000000ffffef7224 */ /* 0x000fe400078e0024 */
[----:B------:R-:W-:-:S15]  /*69d70*/  LDSM.16.M88.4 R36, [R60+UR12+0x2e000] ;  /* 0x02e0000c3c24783b */ /* 0x000fde0008000200 */
[----:B------:R-:W-:Y:S01]  /*69d80*/  MOV R126, R4 ;  /* 0x00000004007e7202 */ /* 0x000fe20000000f00 */
[----:B------:R-:W-:Y:S01]  /*69d90*/  IMAD.MOV.U32 R127, RZ, RZ, R5 ;  /* 0x000000ffff7f7224 */ /* 0x000fe200078e0005 */
[----:B------:R-:W-:Y:S01]  /*69da0*/  MOV R131, R7 ;  /* 0x0000000700837202 */ /* 0x000fe20000000f00 */
[----:B------:R-:W-:Y:S02]  /*69db0*/  IMAD.MOV.U32 R130, RZ, RZ, R6 ;  /* 0x000000ffff827224 */ /* 0x000fe400078e0006 */
[----:B------:R-:W-:Y:S01]  /*69dc0*/  HMMA.1688.F32.TF32 R4, R172, R108, R248 ;  /* 0x0000006cac04723c */ /* 0x000fe200000810f8 */
[----:B------:R-:W-:Y:S01]  /*69dd0*/  IMAD.MOV.U32 R250, RZ, RZ, R21 ;  /* 0x000000fffffa7224 */ /* 0x000fe200078e0015 */
[----:B------:R-:W-:Y:S02]  /*69de0*/  MOV R251, R20 ;  /* 0x0000001400fb7202 */ /* 0x000fe40000000f00 */
[----:B------:R-:W1:Y:S01]  /*69df0*/  LDSM.16.M88.4 R20, [R60+UR12+0x28000] ;  /* 0x0280000c3c14783b */ /* 0x000e620008000200 */
[----:B------:R-:W-:Y:S01]  /*69e00*/  MOV R248, R25 ;  /* 0x0000001900f87202 */ /* 0x000fe20000000f00 */
[----:B------:R-:W-:-:S02]  /*69e10*/  IMAD.MOV.U32 R249, RZ, RZ, R24 ;  /* 0x000000fffff97224 */ /* 0x000fc400078e0018 */
[----:B------:R-:W1:Y:S01]  /*69e20*/  LDSM.16.M88.4 R24, [R60+UR12+0x2c000] ;  /* 0x02c0000c3c18783b */ /* 0x000e620008000200 */
[----:B------:R-:W-:Y:S02]  /*69e30*/  IMAD.MOV.U32 R230, RZ, RZ, R29 ;  /* 0x000000ffffe67224 */ /* 0x000fe400078e001d */
[----:B------:R-:W-:Y:S02]  /*69e40*/  IMAD.MOV.U32 R231, RZ, RZ, R28 ;  /* 0x000000ffffe77224 */ /* 0x000fe400078e001c */
[----:B------:R-:W1:Y:S01]  /*69e50*/  LDSM.16.M88.4 R28, [R60+UR12+0x30000] ;  /* 0x0300000c3c1c783b */ /* 0x000e620008000200 */
[----:B------:R-:W-:Y:S01]  /*69e60*/  IMAD.MOV.U32 R228, RZ, RZ, R33 ;  /* 0x000000ffffe47224 */ /* 0x000fe200078e0021 */
[----:B------:R-:W-:Y:S02]  /*69e70*/  MOV R229, R32 ;  /* 0x0000002000e57202 */ /* 0x000fe40000000f00 */
[----:B------:R-:W1:Y:S04]  /*69e80*/  LDSM.16.M88.4 R32, [R60+UR12+0x34000] ;  /* 0x0340000c3c20783b */ /* 0x000e680008000200 */
[----:B------:R-:W-:Y:S04]  /*69e90*/  STL.64 [R1+0x1b0], R4 ;  /* 0x0001b00401007387 */ /* 0x000fe80000100a00 */
[----:B------:R-:W-:Y:S01]  /*69ea0*/  STL.64 [R1+0x1b8], R6 ;  /* 0x0001b80601007387 */ /* 0x000fe20000100a00 */
[----:B------:R-:W-:-:S03]  /*69eb0*/  IMAD.MOV.U32 R236, RZ, RZ, R41 ;  /* 0x000000ffffec7224 */ /* 0x000fc600078e0029 */
[----:B--2---:R-:W-:Y:S01]  /*69ec0*/  STL [R1+0x66fc], R106 ;  /* 0x0066fc6a01007387 */ /* 0x004fe20000100800 */
[----:B------:R-:W-:-:S03]  /*69ed0*/  IMAD.MOV.U32 R237, RZ, RZ, R40 ;  /* 0x000000ffffed7224 */ /* 0x000fc600078e0028 */
[----:B------:R-:W-:Y:S04]  /*69ee0*/  STL [R1+0x66f8], R107 ;  /* 0x0066f86b01007387 */ /* 0x000fe80000100800 */
[----:B---3--:R-:W-:Y:S04]  /*69ef0*/  STL [R1+0x66f4], R102 ;  /* 0x0066f46601007387 */ /* 0x008fe80000100800 */
[----:B------:R-:W-:Y:S04]  /*69f00*/  STL [R1+0x66f0], R103 ;  /* 0x0066f06701007387 */ /* 0x000fe80000100800 */
[----:B------:R-:W-:Y:S04]  /*69f10*/  STL [R1+0x670c], R98 ;  /* 0x00670c6201007387 */ /* 0x000fe80000100800 */
[----:B------:R-:W2:Y:S04]  /*69f20*/  LDSM.16.M88.4 R40, [R60+UR12+0x38000] ;  /* 0x0380000c3c28783b */ /* 0x000ea80008000200 */
[----:B------:R-:W-:Y:S04]  /*69f30*/  STL [R1+0x6700], R99 ;  /* 0x0067006301007387 */ /* 0x000fe80000100800 */
[----:B------:R-:W-:Y:S04]  /*69f40*/  LDSM.16.M88.4 R4, [R60+UR12+0x3c000] ;  /* 0x03c0000c3c04783b */ /* 0x000fe80008000200 */
[----:B------:R-:W-:Y:S04]  /*69f50*/  STL [R1+0x6714], R94 ;  /* 0x0067145e01007387 */ /* 0x000fe80000100800 */
[----:B------:R-:W3:Y:S04]  /*69f60*/  LDSM.16.M88.4 R60, [R60+UR12+0x3e000] ;  /* 0x03e0000c3c3c783b */ /* 0x000ee80008000200 */
        /* <DEDUP_REMOVED lines=17> */
[----:B----4-:R-:W-:Y:S04]  /*6a080*/  STL [R1+0x675c], R18 ;  /* 0x00675c1201007387 */ /* 0x010fe80000100800 */
[----:B------:R-:W-:Y:S04]  /*6a090*/  STL [R1+0x6758], R19 ;  /* 0x0067581301007387 */ /* 0x000fe80000100800 */
[----:B------:R-:W-:Y:S01]  /*6a0a0*/  STL [R1+0x6764], R50 ;  /* 0x0067643201007387 */ /* 0x000fe20000100800 */
[C---:B------:R-:W-:Y:S03]  /*6a0b0*/  HMMA.1688.F32.TF32 R132, R172.reuse, R104, R248 ;  /* 0x00000068ac84723c */ /* 0x040fe600000810f8 */
[----:B------:R-:W-:Y:S04]  /*6a0c0*/  STL [R1+0x6760], R51 ;  /* 0x0067603301007387 */ /* 0x000fe80000100800 */
        /* <DEDUP_REMOVED lines=16> */
[----:B--2---:R-:W-:Y:S04]  /*6a1d0*/  STL [R1+0x67ac], R42 ;  /* 0x0067ac2a01007387 */ /* 0x004fe80000100800 */
[----:B------:R-:W-:Y:S04]  /*6a1e0*/  STL [R1+0x67a8], R43 ;  /* 0x0067a82b01007387 */ /* 0x000fe80000100800 */
[----:B---3--:R-:W-:Y:S04]  /*6a1f0*/  STL [R1+0x6618], R62 ;  /* 0x0066183e01007387 */ /* 0x008fe80000100800 */
[----:B------:R-:W-:Y:S04]  /*6a200*/  STL [R1+0x6614], R63 ;  /* 0x0066143f01007387 */ /* 0x000fe80000100800 */
[----:B------:R-:W2:Y:S04]  /*6a210*/  LDL.LU R248, [R1+0x830] ;  /* 0x0008300001f87983 */ /* 0x000ea80000300800 */
[----:B------:R-:W-:Y:S04]  /*6a220*/  STL.64 [R1+0x1a0], R132 ;  /* 0x0001a08401007387 */ /* 0x000fe80000100a00 */
[----:B------:R1:W-:Y:S04]  /*6a230*/  STL.64 [R1+0x1a8], R134 ;  /* 0x0001a88601007387 */ /* 0x0003e80000100a00 */
[----:B------:R-:W2:Y:S04]  /*6a240*/  LDL.LU R249, [R1+0x834] ;  /* 0x0008340001f97983 */ /* 0x000ea80000300800 */
[----:B------:R-:W2:Y:S04]  /*6a250*/  LDL.LU R250, [R1+0x838] ;  /* 0x0008380001fa7983 */ /* 0x000ea80000300800 */
[----:B------:R-:W2:Y:S04]  /*6a260*/  LDL.LU R251, [R1+0x83c] ;  /* 0x00083c0001fb7983 */ /* 0x000ea80000300800 */
        /* <DEDUP_REMOVED lines=16> */
[----:B-1----:R-:W-:Y:S03]  /*6a370*/  HMMA.1688.F32.TF32 R132, R172, R100, R228 ;  /* 0x00000064ac84723c */ /* 0x002fe600000810e4 */
[----:B------:R-:W4:Y:S04]  /*6a380*/  LDL.LU R228, [R1+0x7e0] ;  /* 0x0007e00001e47983 */ /* 0x000f280000300800 */
[----:B------:R-:W4:Y:S04]  /*6a390*/  LDL.LU R229, [R1+0x7e4] ;  /* 0x0007e40001e57983 */ /* 0x000f280000300800 */
[----:B------:R-:W4:Y:S04]  /*6a3a0*/  LDL.LU R230, [R1+0x7e8] ;  /* 0x0007e80001e67983 */ /* 0x000f280000300800 */
[----:B------:R-:W4:Y:S04]  /*6a3b0*/  LDL.LU R231, [R1+0x7ec] ;  /* 0x0007ec0001e77983 */ /* 0x000f280000300800 */
[----:B------:R-:W-:Y:S01]  /*6a3c0*/  IMAD.MOV.U32 R66, RZ, RZ, R132 ;  /* 0x000000ffff427224 */ /* 0x000fe200078e0084 */
[----:B------:R-:W-:Y:S01]  /*6a3d0*/  MOV R70, R134 ;  /* 0x0000008600467202 */ /* 0x000fe20000000f00 */
[----:B------:R-:W-:-:S02]  /*6a3e0*/  IMAD.MOV.U32 R67, RZ, RZ, R133 ;  /* 0x000000ffff437224 */ /* 0x000fc400078e0085 */
[----:B------:R-:W-:Y:S02]  /*6a3f0*/  IMAD.MOV.U32 R71, RZ, RZ, R135 ;  /* 0x000000ffff477224 */ /* 0x000fe400078e0087 */
[----:B------:R-:W-:Y:S01]  /*6a400*/  HMMA.1688.F32.TF32 R132, R172, R96, R236 ;  /* 0x00000060ac84723c */ /* 0x000fe200000810ec */
[----:B------:R-:W4:Y:S04]  /*6a410*/  LDL.LU R236, [R1+0x7d0] ;  /* 0x0007d00001ec7983 */ /* 0x000f280000300800 */
[----:B------:R-:W4:Y:S04]  /*6a420*/  LDL.LU R237, [R1+0x7d4] ;  /* 0x0007d40001ed7983 */ /* 0x000f280000300800 */
[----:B------:R-:W4:Y:S04]  /*6a430*/  LDL.LU R238, [R1+0x7d8] ;  /* 0x0007d80001ee7983 */ /* 0x000f280000300800 */
[----:B------:R-:W4:Y:S06]  /*6a440*/  LDL.LU R239, [R1+0x7dc] ;  /* 0x0007dc0001ef7983 */ /* 0x000f2c0000300800 */
[----:B------:R-:W-:Y:S01]  /*6a450*/  IMAD.MOV.U32 R74, RZ, RZ, R132 ;  /* 0x000000ffff4a7224 */ /* 0x000fe200078e0084 */
[----:B------:R-:W-:Y:S01]  /*6a460*/  MOV R75, R133 ;  /* 0x00000085004b7202 */ /* 0x000fe20000000f00 */
[----:B------:R-:W-:-:S02]  /*6a470*/  IMAD.MOV.U32 R78, RZ, RZ, R134 ;  /* 0x000000ffff4e7224 */ /* 0x000fc400078e0086 */
[----:B------:R-:W-:Y:S02]  /*6a480*/  IMAD.MOV.U32 R79, RZ, RZ, R135 ;  /* 0x000000ffff4f7224 */ /* 0x000fe400078e0087 */
[----:B--2---:R-:W-:Y:S01]  /*6a490*/  HMMA.1688.F32.TF32 R132, R172, R92, R248 ;  /* 0x0000005cac84723c */ /* 0x004fe200000810f8 */
[----:B------:R-:W2:Y:S04]  /*6a4a0*/  LDL.LU R248, [R1+0x7c0] ;  /* 0x0007c00001f87983 */ /* 0x000ea80000300800 */
[----:B------:R-:W2:Y:S04]  /*6a4b0*/  LDL.LU R249, [R1+0x7c4] ;  /* 0x0007c40001f97983 */ /* 0x000ea80000300800 */
[----:B------:R-:W2:Y:S04]  /*6a4c0*/  LDL.LU R250, [R1+0x7c8] ;  /* 0x0007c80001fa7983 */ /* 0x000ea80000300800 */
[----:B------:R-:W2:Y:S06]  /*6a4d0*/  LDL.LU R251, [R1+0x7cc] ;  /* 0x0007cc0001fb7983 */ /* 0x000eac0000300800 */
[----:B------:R-:W-:Y:S01]  /*6a4e0*/  MOV R82, R132 ;  /* 0x0000008400527202 */ /* 0x000fe20000000f00 */
[----:B------:R-:W-:Y:S01]  /*6a4f0*/  IMAD.MOV.U32 R83, RZ, RZ, R133 ;  /* 0x000000ffff537224 */ /* 0x000fe200078e0085 */
[----:B------:R-:W-:Y:S01]  /*6a500*/  MOV R87, R135 ;  /* 0x0000008700577202 */ /* 0x000fe20000000f00 */
[----:B------:R-:W-:-:S02]  /*6a510*/  IMAD.MOV.U32 R86, RZ, RZ, R134 ;  /* 0x000000ffff567224 */ /* 0x000fc400078e0086 */
[----:B---3--:R-:W-:-:S15]  /*6a520*/  HMMA.1688.F32.TF32 R132, R172, R88, R160 ;  /* 0x00000058ac84723c */ /* 0x008fde00000810a0 */
[----:B------:R-:W-:-:S04]  /*6a530*/  NOP ;  /* 0x0000000000007918 */ /* 0x000fc80000000000 */
[----:B------:R-:W-:Y:S01]  /*6a540*/  IMAD.MOV.U32 R90, RZ, RZ, R132 ;  /* 0x000000ffff5a7224 */ /* 0x000fe200078e0084 */
[----:B------:R-:W-:Y:S01]  /*6a550*/  MOV R94, R134 ;  /* 0x00000086005e7202 */ /* 0x000fe20000000f00 */
[----:B------:R-:W-:Y:S02]  /*6a560*/  IMAD.MOV.U32 R91, RZ, RZ, R133 ;  /* 0x000000ffff5b7224 */ /* 0x000fe400078e0085 */
[----:B------:R-:W-:Y:S02]  /*6a570*/  IMAD.MOV.U32 R95, RZ, RZ, R135 ;  /* 0x000000ffff5f7224 */ /* 0x000fe400078e0087 */
[----:B----4-:R-:W-:-:S15]  /*6a580*/  HMMA.1688.F32.TF32 R132, R172, R84, R244 ;  /* 0x00000054ac84723c */ /* 0x010fde00000810f4 */
        /* <DEDUP_REMOVED lines=12> */
[----:B------:R-:W-:Y:S01]  /*6a650*/  IMAD.MOV.U32 R224, RZ, RZ, R145 ;  /* 0x000000ffffe07224 */ /* 0x000fe200078e0091 */
[----:B------:R-:W-:Y:S01]  /*6a660*/  MOV R225, R144 ;  /* 0x0000009000e17202 */ /* 0x000fe20000000f00 */
[----:B------:R-:W3:Y:S01]  /*6a670*/  LDL.LU R145, [R1+0x683c] ;  /* 0x00683c0001917983 */ /* 0x000ee20000300800 */
[----:B------:R-:W-:Y:S02]  /*6a680*/  IMAD.MOV.U32 R226, RZ, RZ, R141 ;  /* 0x000000ffffe27224 */ /* 0x000fe400078e008d */
[----:B------:R-:W-:Y:S01]  /*6a690*/  IMAD.MOV.U32 R227, RZ, RZ, R140 ;  /* 0x000000ffffe37224 */ /* 0x000fe200078e008c */
[----:B------:R-:W3:Y:S04]  /*6a6a0*/  LDL.LU R144, [R1+0x6838] ;  /* 0x0068380001907983 */ /* 0x000ee80000300800 */
[----:B------:R-:W4:Y:S04]  /*6a6b0*/  LDL.LU R141, [R1+0x6834] ;  /* 0x00683400018d7983 */ /* 0x000f280000300800 */
[----:B------:R-:W4:Y:S04]  /*6a6c0*/  LDL.LU R140, [R1+0x6830] ;  /* 0x00683000018c7983 */ /* 0x000f280000300800 */
[----:B------:R-:W-:Y:S01]  /*6a6d0*/  IMAD.MOV.U32 R22, RZ, RZ, R132 ;  /* 0x000000ffff167224 */ /* 0x000fe200078e0084 */
[----:B------:R-:W-:Y:S01]  /*6a6e0*/  MOV R50, R134 ;  /* 0x0000008600327202 */ /* 0x000fe20000000f00 */
[----:B------:R-:W-:Y:S01]  /*6a6f0*/  IMAD.MOV.U32 R23, RZ, RZ, R133 ;  /* 0x000000ffff177224 */ /* 0x000fe200078e0085 */
[----:B------:R-:W3:Y:S01]  /*6a700*/  LDL.LU R150, [R1+0x7b8] ;  /* 0x0007b80001967983 */ /* 0x000ee20000300800 */
[----:B------:R-:W-:-:S02]  /*6a710*/  IMAD.MOV.U32 R51, RZ, RZ, R135 ;  /* 0x000000ffff337224 */ /* 0x000fc400078e0087 */
[----:B------:R-:W-:Y:S01]  /*6a720*/  HMMA.1688.F32.TF32 R132, R172, R72, R228 ;  /* 0x00000048ac84723c */ /* 0x000fe200000810e4 */
[----:B------:R-:W3:Y:S04]  /*6a730*/  LDL.LU R151, [R1+0x7bc] ;  /* 0x0007bc0001977983 */ /* 0x000ee80000300800 */
[----:B------:R-:W4:Y:S04]  /*6a740*/  LDL.LU R146, [R1+0x7a8] ;  /* 0x0007a80001927983 */ /* 0x000f280000300800 */
[----:B------:R-:W4:Y:S04]  /*6a750*/  LDL.LU R147, [R1+0x7ac] ;  /* 0x0007ac0001937983 */ /* 0x000f280000300800 */
[----:B------:R-:W4:Y:S04]  /*6a760*/  LDL.LU R244, [R1+0x780] ;  /* 0x0007800001f47983 */ /* 0x000f280000300800 */
[----:B------:R-:W4:Y:S02]  /*6a770*/  LDL.LU R245, [R1+0x784] ;  /* 0x0007840001f57983 */ /* 0x000f240000300800 */
[----:B------:R-:W-:Y:S01]  /*6a780*/  IMAD.MOV.U32 R26, RZ, RZ, R132 ;  /* 0x000000ffff1a7224 */ /* 0x000fe200078e0084 */
[----:B------:R-:W-:Y:S01]  /*6a790*/  MOV R27, R133 ;  /* 0x00000085001b7202 */ /* 0x000fe20000000f00 */
[----:B------:R-:W-:Y:S01]  /*6a7a0*/  IMAD.MOV.U32 R54, RZ, RZ, R134 ;  /* 0x000000ffff367224 */ /* 0x000fe200078e0086 */
[----:B------:R-:W4:Y:S01]  /*6a7b0*/  LDL.LU R246, [R1+0x788] ;  /* 0x0007880001f67983 */ /* 0x000f220000300800 */
[----:B------:R-:W-:-:S02]  /*6a7c0*/  IMAD.MOV.U32 R55, RZ, RZ, R135 ;  /* 0x000000ffff377224 */ /* 0x000fc400078e0087 */
[----:B------:R-:W-:Y:S01]  /*6a7d0*/  HMMA.1688.F32.TF32 R132, R172, R68, R236 ;  /* 0x00000044ac84723c */ /* 0x000fe200000810ec */
[----:B------:R-:W4:-:S15]  /*6a7e0*/  LDL.LU R247, [R1+0x78c] ;  /* 0x00078c0001f77983 */ /* 0x000f1e0000300800 */
[----:B------:R-:W-:-:S03]  /*6a7f0*/  NOP ;  /* 0x0000000000007918 */ /* 0x000fc60000000000 */
[----:B------:R-:W-:Y:S01]  /*6a800*/  MOV R106, R132 ;  /* 0x00000084006a7202 */ /* 0x000fe20000000f00 */
[----:B------:R-:W-:Y:S01]  /*6a810*/  IMAD.MOV.U32 R107, RZ, RZ, R133 ;  /* 0x000000ffff6b7224 */ /* 0x000fe200078e0085 */
[----:B------:R-:W-:Y:S01]  /*6a820*/  MOV R103, R135 ;  /* 0x0000008700677202 */ /* 0x000fe20000000f00 */
[----:B------:R-:W-:Y:S02]  /*6a830*/  IMAD.MOV.U32 R102, RZ, RZ, R134 ;  /* 0x000000ffff667224 */ /* 0x000fe400078e0086 */
[----:B--2---:R-:W-:Y:S01]  /*6a840*/  HMMA.1688.F32.TF32 R132, R172, R64, R248 ;  /* 0x00000040ac84723c */ /* 0x004fe200000810f8 */
        /* <DEDUP_REMOVED lines=20> */
[----:B------:R-:W-:-:S02]  /*6a990*/  IMAD.MOV.U32 R31, RZ, RZ, R133 ;  /* 0x000000ffff1f7224 */ /* 0x000fc400078e0085 */
[----:B------:R-:W-:Y:S02]  /*6a9a0*/  IMAD.MOV.U32 R39, RZ, RZ, R135 ;  /* 0x000000ffff277224 */ /* 0x000fe400078e0087 */
[----:B---3--:R-:W-:-:S15]  /*6a9b0*/  HMMA.1688.F32.TF32 R132, R172, R56, R148 ;  /* 0x00000038ac84723c */ /* 0x008fde0000081094 */
[----:B------:R-:W-:-:S04]  /*6a9c0*/  NOP ;  /* 0x0000000000007918 */ /* 0x000fc80000000000 */
[----:B------:R-:W-:Y:S01]  /*6a9d0*/  IMAD.MOV.U32 R34, RZ, RZ, R132 ;  /* 0x000000ffff227224 */ /* 0x000fe200078e0084 */
[----:B------:R-:W-:Y:S01]  /*6a9e0*/  MOV R35, R133 ;  /* 0x0000008500237202 */ /* 0x000fe20000000f00 */
[----:B------:R-:W-:Y:S02]  /*6a9f0*/  IMAD.MOV.U32 R14, RZ, RZ, R134 ;  /* 0x000000ffff0e7224 */ /* 0x000fe400078e0086 */
[----:B------:R-:W-:Y:S02]  /*6aa00*/  IMAD.MOV.U32 R15, RZ, RZ, R135 ;  /* 0x000000ffff0f7224 */ /* 0x000fe400078e0087 */
[C---:B----4-:R-:W-:Y:S08]  /*6aa10*/  HMMA.1688.F32.TF32 R132, R172.reuse, R16, R144 ;  /* 0x00000010ac84723c */ /* 0x050ff00000081090 */
[C---:B------:R-:W-:Y:S11]  /*6aa20*/  HMMA.1688.F32.TF32 R244, R172.reuse, R20, R244 ;  /* 0x00000014acf4723c */ /* 0x040ff600000810f4 */
[----:B------:R-:W-:Y:S01]  /*6aa30*/  MOV R42, R132 ;  /* 0x00000084002a7202 */ /* 0x000fe20000000f00 */
[----:B------:R-:W-:Y:S01]  /*6aa40*/  IMAD.MOV.U32 R43, RZ, RZ, R133 ;  /* 0x000000ffff2b7224 */ /* 0x000fe200078e0085 */
[----:B------:R-:W-:Y:S01]  /*6aa50*/  MOV R47, R135 ;  /* 0x00000087002f7202 */ /* 0x000fe20000000f00 */
[----:B------:R-:W-:Y:S01]  /*6aa60*/  IMAD.MOV.U32 R46, RZ, RZ, R134 ;  /* 0x000000ffff2e7224 */ /* 0x000fe200078e0086 */
[----:B------:R-:W-:Y:S01]  /*6aa70*/  HMMA.1688.F32.TF32 R144, R172, R28, R224 ;  /* 0x0000001cac90723c */ /* 0x000fe200000810e0 */
[----:B------:R-:W-:Y:S01]  /*6aa80*/  MOV R238, R153 ;  /* 0x0000009900ee7202 */ /* 0x000fe20000000f00 */
[----:B------:R-:W-:-:S02]  /*6aa90*/  IMAD.MOV.U32 R239, RZ, RZ, R152 ;  /* 0x000000ffffef7224 */ /* 0x000fc400078e0098 */
[----:B------:R-:W-:Y:S02]  /*6aaa0*/  IMAD.MOV.U32 R181, RZ, RZ, R157 ;  /* 0x000000ffffb57224 */ /* 0x000fe400078e009d */
[----:B------:R-:W-:Y:S02]  /*6aab0*/  IMAD.MOV.U32 R182, RZ, RZ, R156 ;  /* 0x000000ffffb67224 */ /* 0x000fe400078e009c */
[C---:B--2---:R-:W-:Y:S08]  /*6aac0*/  HMMA.1688.F32.TF32 R248, R172.reuse, R48, R248 ;  /* 0x00000030acf8723c */ /* 0x044ff000000810f8 */
[C---:B------:R-:W-:Y:S08]  /*6aad0*/  HMMA.1688.F32.TF32 R132, R172.reuse, R52, R140 ;  /* 0x00000034ac84723c */ /* 0x040ff0000008108c */
[C---:B------:R-:W-:Y:S03]  /*6aae0*/  HMMA.1688.F32.TF32 R136, R172.reuse, R24, R136 ;  /* 0x00000018ac88723c */ /* 0x040fe60000081088 */
[----:B------:R-:W-:Y:S05]  /*6aaf0*/  STL.64 [R1+0x6658], R250 ;  /* 0x006658fa01007387 */ /* 0x000fea0000100a00 */
[C---:B------:R-:W-:Y:S01]  /*6ab00*/  HMMA.1688.F32.TF32 R140, R172.reuse, R36, R220 ;  /* 0x00000024ac8c723c */ /* 0x040fe200000810dc */
[----:B------:R1:W-:Y:S04]  /*6ab10*/  STL.64 [R1+0x6650], R248 ;  /* 0x006650f801007387 */ /* 0x0003e80000100a00 */
[----:B------:R-:W-:Y:S03]  /*6ab20*/  STL.64 [R1+0x6668], R246 ;  /* 0x006668f601007387 */ /* 0x000fe60000100a00 */
[C---:B------:R-:W-:Y:S01]  /*6ab30*/  HMMA.1688.F32.TF32 R148, R172.reuse, R12, R228 ;  /* 0x0000000cac94723c */ /* 0x040fe200000810e4 */
[----:B------:R2:W-:Y:S04]  /*6ab40*/  STL.64 [R1+0x6660], R244 ;  /* 0x006660f401007387 */ /* 0x0005e80000100a00 */
[----:B------:R-:W-:Y:S04]  /*6ab50*/  STL.64 [R1+0x6678], R134 ;  /* 0x0066788601007387 */ /* 0x000fe80000100a00 */
[----:B------:R-:W-:Y:S04]  /*6ab60*/  STL.64 [R1+0x6670], R132 ;  /* 0x0066708401007387 */ /* 0x000fe80000100a00 */
[----:B------:R-:W-:Y:S04]  /*6ab70*/  STL.64 [R1+0x6688], R138 ;  /* 0x0066888a01007387 */ /* 0x000fe80000100a00 */
[----:B------:R3:W-:Y:S04]  /*6ab80*/  STL.64 [R1+0x6680], R136 ;  /* 0x0066808801007387 */ /* 0x0007e80000100a00 */
[----:B------:R-:W-:Y:S04]  /*6ab90*/  STL.64 [R1+0x6698], R142 ;  /* 0x0066988e01007387 */ /* 0x000fe80000100a00 */
[----:B------:R4:W-:Y:S04]  /*6aba0*/  STL.64 [R1+0x6690], R140 ;  /* 0x0066908c01007387 */ /* 0x0009e80000100a00 */
[----:B------:R-:W-:Y:S04]  /*6abb0*/  STL.64 [R1+0x66a8], R146 ;  /* 0x0066a89201007387 */ /* 0x000fe80000100a00 */
[----:B------:R1:W-:Y:S04]  /*6abc0*/  STL.64 [R1+0x66a0], R144 ;  /* 0x0066a09001007387 */ /* 0x0003e80000100a00 */
[----:B------:R-:W-:Y:S04]  /*6abd0*/  STL.64 [R1+0x66b8], R150 ;  /* 0x0066b89601007387 */ /* 0x000fe80000100a00 */
[----:B------:R1:W-:Y:S04]  /*6abe0*/  STL.64 [R1+0x66b0], R148 ;  /* 0x0066b09401007387 */ /* 0x0003e80000100a00 */
[----:B------:R-:W4:Y:S04]  /*6abf0*/  LDL.LU R240, [R1+0xd0] ;  /* 0x0000d00001f07983 */ /* 0x000f280000300800 */
[----:B------:R-:W4:Y:S04]  /*6ac00*/  LDL.LU R241, [R1+0xd4] ;  /* 0x0000d40001f17983 */ /* 0x000f280000300800 */
[----:B------:R-:W4:Y:S04]  /*6ac10*/  LDL.LU R242, [R1+0xd8] ;  /* 0x0000d80001f27983 */ /* 0x000f280000300800 */
[----:B------:R-:W4:Y:S04]  /*6ac20*/  LDL.LU R243, [R1+0xdc] ;  /* 0x0000dc0001f37983 */ /* 0x000f280000300800 */
[----:B-1----:R-:W4:Y:S04]  /*6ac30*/  LDL.LU R248, [R1+0xe0] ;  /* 0x0000e00001f87983 */ /* 0x002f280000300800 */
[----:B------:R-:W4:Y:S04]  /*6ac40*/  LDL.LU R249, [R1+0xe4] ;  /* 0x0000e40001f97983 */ /* 0x000f280000300800 */
[----:B------:R-:W4:Y:S04]  /*6ac50*/  LDL.LU R250, [R1+0xe8] ;  /* 0x0000e80001fa7983 */ /* 0x000f280000300800 */
[----:B------:R-:W4:Y:S04]  /*6ac60*/  LDL.LU R251, [R1+0xec] ;  /* 0x0000ec0001fb7983 */ /* 0x000f280000300800 */
[----:B--2---:R-:W2:Y:S04]  /*6ac70*/  LDL.LU R244, [R1+0xf0] ;  /* 0x0000f00001f47983 */ /* 0x004ea80000300800 */
[----:B------:R-:W2:Y:S04]  /*6ac80*/  LDL.LU R245, [R1+0xf4] ;  /* 0x0000f40001f57983 */ /* 0x000ea80000300800 */
[----:B------:R-:W2:Y:S04]  /*6ac90*/  LDL.LU R246, [R1+0xf8] ;  /* 0x0000f80001f67983 */ /* 0x000ea80000300800 */
[----:B------:R-:W2:Y:S04]  /*6aca0*/  LDL.LU R247, [R1+0xfc] ;  /* 0x0000fc0001f77983 */ /* 0x000ea80000300800 */
[----:B---3--:R-:W3:Y:S04]  /*6acb0*/  LDL.LU R136, [R1+0x110] ;  /* 0x0001100001887983 */ /* 0x008ee80000300800 */
[----:B------:R-:W3:Y:S04]  /*6acc0*/  LDL.LU R137, [R1+0x114] ;  /* 0x0001140001897983 */ /* 0x000ee80000300800 */
[----:B------:R-:W3:Y:S04]  /*6acd0*/  LDL.LU R138, [R1+0x118] ;  /* 0x00011800018a7983 */ /* 0x000ee80000300800 */
[----:B------:R-:W3:Y:S04]  /*6ace0*/  LDL.LU R139, [R1+0x11c] ;  /* 0x00011c00018b7983 */ /* 0x000ee80000300800 */
[----:B----4-:R-:W4:Y:S04]  /*6acf0*/  LDL.LU R140, [R1+0x120] ;  /* 0x00012000018c7983 */ /* 0x010f280000300800 */
        /* <DEDUP_REMOVED lines=15> */
[C---:B------:R-:W-:Y:S03]  /*6adf0*/  HMMA.1688.F32.TF32 R152, R172.reuse, R32, R236 ;  /* 0x00000020ac98723c */ /* 0x040fe600000810ec */
        /* <DEDUP_REMOVED lines=35> */
[----:B------:R1:W-:Y:S04]  /*6b030*/  STL.64 [R1+0x66c0], R152 ;  /* 0x0066c09801007387 */ /* 0x0003e80000100a00 */
[----:B-1----:R-:W4:Y:S04]  /*6b040*/  LDL.LU R152, [R1+0x150] ;  /* 0x0001500001987983 */ /* 0x002f280000300800 */
[----:B------:R-:W4:Y:S04]  /*6b050*/  LDL.LU R153, [R1+0x154] ;  /* 0x0001540001997983 */ /* 0x000f280000300800 */
[----:B------:R-:W4:Y:S04]  /*6b060*/  LDL.LU R154, [R1+0x158] ;  /* 0x00015800019a7983 */ /* 0x000f280000300800 */
[----:B------:R-:W4:Y:S01]  /*6b070*/  LDL.LU R155, [R1+0x15c] ;  /* 0x00015c00019b7983 */ /* 0x000f220000300800 */
[C---:B--2---:R-:W-:Y:S08]  /*6b080*/  HMMA.1688.F32.TF32 R156, R172.reuse, R44, R156 ;  /* 0x0000002cac9c723c */ /* 0x044ff0000008109c */
[C---:B---3--:R-:W-:Y:S11]  /*6b090*/  HMMA.1688.F32.TF32 R160, R172.reuse, R40, R160 ;  /* 0x00000028aca0723c */ /* 0x048ff600000810a0 */
[----:B------:R-:W-:Y:S04]  /*6b0a0*/  STL.64 [R1+0x66d8], R158 ;  /* 0x0066d89e01007387 */ /* 0x000fe80000100a00 */
[----:B------:R1:W-:Y:S01]  /*6b0b0*/  STL.64 [R1+0x66d0], R156 ;  /* 0x0066d09c01007387 */ /* 0x0003e20000100a00 */
[C---:B----4-:R-:W-:Y:S03]  /*6b0c0*/  HMMA.1688.F32.TF32 R168, R172.reuse, R4, R168 ;  /* 0x00000004aca8723c */ /* 0x050fe600000810a8 */
[----:B-1----:R-:W2:Y:S04]  /*6b0d0*/  LDL.LU R156, [R1+0x160] ;  /* 0x00016000019c7983 */ /* 0x002ea80000300800 */
[----:B------:R-:W2:Y:S04]  /*6b0e0*/  LDL.LU R157, [R1+0x164] ;  /* 0x00016400019d7983 */ /* 0x000ea80000300800 */
[----:B------:R-:W2:Y:S04]  /*6b0f0*/  LDL.LU R158, [R1+0x168] ;  /* 0x00016800019e7983 */ /* 0x000ea80000300800 */
[----:B------:R-:W2:Y:S01]  /*6b100*/  LDL.LU R159, [R1+0x16c] ;  /* 0x00016c00019f7983 */ /* 0x000ea20000300800 */
[C---:B------:R-:W-:Y:S03]  /*6b110*/  HMMA.1688.F32.TF32 R164, R172.reuse, R8, R164 ;  /* 0x00000008aca4723c */ /* 0x040fe600000810a4 */
[----:B------:R-:W-:Y:S05]  /*6b120*/  STL.64 [R1+0x66e8], R162 ;  /* 0x0066e8a201007387 */ /* 0x000fea0000100a00 */
[----:B------:R-:W-:Y:S01]  /*6b130*/  HMMA.1688.F32.TF32 R172, R172, R60, R220 ;  /* 0x0000003cacac723c */ /* 0x000fe200000810dc */
[----:B------:R1:W-:Y:S04]  /*6b140*/  STL.64 [R1+0x66e0], R160 ;  /* 0x0066e0a001007387 */ /* 0x0003e80000100a00 */
[----:B-1----:R-:W3:Y:S04]  /*6b150*/  LDL.LU R160, [R1+0x170] ;  /* 0x0001700001a07983 */ /* 0x002ee80000300800 */
[----:B------:R-:W3:Y:S04]  /*6b160*/  LDL.LU R161, [R1+0x174] ;  /* 0x0001740001a17983 */ /* 0x000ee80000300800 */
[----:B------:R-:W3:Y:S04]  /*6b170*/  LDL.LU R162, [R1+0x178] ;  /* 0x0001780001a27983 */ /* 0x000ee80000300800 */
[----:B------:R-:W3:Y:S04]  /*6b180*/  LDL.LU R163, [R1+0x17c] ;  /* 0x00017c0001a37983 */ /* 0x000ee80000300800 */
[----:B------:R-:W4:Y:S04]  /*6b190*/  LDL.LU.64 R222, [R1+0x6820] ;  /* 0x0068200001de7983 */ /* 0x000f280000300a00 */
[----:B------:R-:W4:Y:S04]  /*6b1a0*/  LDL.LU.64 R220, [R1+0x6818] ;  /* 0x0068180001dc7983 */ /* 0x000f280000300a00 */
[----:B------:R1:W-:Y:S04]  /*6b1b0*/  STL [R1+0x6628], R172 ;  /* 0x006628ac01007387 */ /* 0x0003e80000100800 */
[----:B------:R1:W-:Y:S04]  /*6b1c0*/  STL [R1+0x6624], R173 ;  /* 0x006624ad01007387 */ /* 0x0003e80000100800 */
[----:B------:R1:W-:Y:S04]  /*6b1d0*/  STL [R1+0x6620], R174 ;  /* 0x006620ae01007387 */ /* 0x0003e80000100800 */
[----:B------:R1:W-:Y:S04]  /*6b1e0*/  STL [R1+0x661c], R175 ;  /* 0x00661caf01007387 */ /* 0x0003e80000100800 */
[----:B-1----:R-:W2:Y:S04]  /*6b1f0*/  LDL.LU R172, [R1+0x180] ;  /* 0x0001800001ac7983 */ /* 0x002ea80000300800 */
[----:B------:R-:W2:Y:S04]  /*6b200*/  LDL.LU R173, [R1+0x184] ;  /* 0x0001840001ad7983 */ /* 0x000ea80000300800 */
[----:B------:R-:W2:Y:S04]  /*6b210*/  LDL.LU R174, [R1+0x188] ;  /* 0x0001880001ae7983 */ /* 0x000ea80000300800 */
[----:B------:R-:W2:Y:S01]  /*6b220*/  LDL.LU R175, [R1+0x18c] ;  /* 0x00018c0001af7983 */ /* 0x000ea20000300800 */
[C---:B------:R-:W-:Y:S08]  /*6b230*/  HMMA.1688.F32.TF32 R224, R176.reuse, R116, R224 ;  /* 0x00000074b0e0723c */ /* 0x040ff000000810e0 */
[C---:B------:R-:W-:Y:S08]  /*6b240*/  HMMA.1688.F32.TF32 R228, R176.reuse, R112, R228 ;  /* 0x00000070b0e4723c */ /* 0x040ff000000810e4 */
[C---:B------:R-:W-:Y:S03]  /*6b250*/  HMMA.1688.F32.TF32 R236, R176.reuse, R108, R236 ;  /* 0x0000006cb0ec723c */ /* 0x040fe600000810ec */
[----:B------:R-:W-:Y:S04]  /*6b260*/  STL.64 [R1+0x490], R224 ;  /* 0x000490e001007387 */ /* 0x000fe80000100a00 */
[----:B------:R1:W-:Y:S04]  /*6b270*/  STL.64 [R1+0x498], R226 ;  /* 0x000498e201007387 */ /* 0x0003e80000100a00 */
[----:B-1----:R-:W4:Y:S04]  /*6b280*/  LDL.LU.64 R226, [R1+0x6810] ;  /* 0x0068100001e27983 */ /* 0x002f280000300a00 */
[----:B------:R-:W4:Y:S04]  /*6b290*/  LDL.LU.64 R224, [R1+0x6808] ;  /* 0x0068080001e07983 */ /* 0x000f280000300a00 */
[----:B------:R-:W-:Y:S04]  /*6b2a0*/  STL.64 [R1+0x480], R228 ;  /* 0x000480e401007387 */ /* 0x000fe80000100a00 */
[----:B------:R1:W-:Y:S04]  /*6b2b0*/  STL.64 [R1+0x488], R230 ;  /* 0x000488e601007387 */ /* 0x0003e80000100a00 */
[----:B-1----:R-:W4:Y:S04]  /*6b2c0*/  LDL.LU.64 R230, [R1+0x6800] ;  /* 0x0068000001e67983 */ /* 0x002f280000300a00 */
[----:B------:R-:W4:Y:S04]  /*6b2d0*/  LDL.LU.64 R228, [R1+0x67f8] ;  /* 0x0067f80001e47983 */ /* 0x000f280000300a00 */
[----:B------:R-:W-:Y:S04]  /*6b2e0*/  STL.64 [R1+0x470], R236 ;  /* 0x000470ec01007387 */ /* 0x000fe80000100a00 */
[----:B------:R1:W-:Y:S04]  /*6b2f0*/  STL.64 [R1+0x478], R238 ;  /* 0x000478ee01007387 */ /* 0x0003e80000100a00 */
[----:B-1----:R-:W4:Y:S04]  /*6b300*/  LDL.LU.64 R238, [R1+0x67f0] ;  /* 0x0067f00001ee7983 */ /* 0x002f280000300a00 */
[----:B------:R-:W4:Y:S01]  /*6b310*/  LDL.LU.64 R236, [R1+0x67e8] ;  /* 0x0067e80001ec7983 */ /* 0x000f220000300a00 */
[----:B--2---:R-:W-:-:S15]  /*6b320*/  HMMA.1688.F32.TF32 R172, R176, R104, R172 ;  /* 0x00000068b0ac723c */ /* 0x004fde00000810ac */
[----:B------:R-:W-:-:S04]  /*6b330*/  NOP ;  /* 0x0000000000007918 */ /* 0x000fc80000000000 */
[----:B------:R-:W-:Y:S04]  /*6b340*/  STL.64 [R1+0x460], R172 ;  /* 0x000460ac01007387 */ /* 0x000fe80000100a00 */
[----:B------:R3:W-:Y:S02]  /*6b350*/  STL.64 [R1+0x468], R174 ;  /* 0x000468ae01007387 */ /* 0x0007e40000100a00 */
[C---:B---3--:R-:W-:Y:S08]  /*6b360*/  HMMA.1688.F32.TF32 R172, R176.reuse, R100, R160 ;  /* 0x00000064b0ac723c */ /* 0x048ff000000810a0 */
[C---:B------:R-:W-:Y:S08]  /*6b370*/  HMMA.1688.F32.TF32 R160, R176.reuse, R96, R156 ;  /* 0x00000060b0a0723c */ /* 0x040ff0000008109c */
[C---:B------:R-:W-:Y:S08]  /*6b380*/  HMMA.1688.F32.TF32 R156, R176.reuse, R92, R152 ;  /* 0x0000005cb09c723c */ /* 0x040ff00000081098 */
[C---:B------:R-:W-:Y:S08]  /*6b390*/  HMMA.1688.F32.TF32 R152, R176.reuse, R88, R148 ;  /* 0x00000058b098723c */ /* 0x040ff00000081094 */
[C---:B------:R-:W-:Y:S08]  /*6b3a0*/  HMMA.1688.F32.TF32 R148, R176.reuse, R84, R144 ;  /* 0x00000054b094723c */ /* 0x040ff00000081090 */
[C---:B------:R-:W-:Y:S01]  /*6b3b0*/  HMMA.1688.F32.TF32 R144, R176.reuse, R80, R140 ;  /* 0x00000050b090723c */ /* 0x040fe2000008108c */
[----:B------:R-:W-:Y:S07]  /*6b3c0*/  STL.64 [R1+0x450], R172 ;  /* 0x000450ac01007387 */ /* 0x000fee0000100a00 */
[C---:B------:R-:W-:Y:S01]  /*6b3d0*/  HMMA.1688.F32.TF32 R140, R176.reuse, R76, R136 ;  /* 0x0000004cb08c723c */ /* 0x040fe20000081088 */
[----:B------:R-:W-:Y:S07]  /*6b3e0*/  STL.64 [R1+0x458], R174 ;  /* 0x000458ae01007387 */ /* 0x000fee0000100a00 */
[C---:B------:R-:W-:Y:S01]  /*6b3f0*/  HMMA.1688.F32.TF32 R136, R176.reuse, R72, R132 ;  /* 0x00000048b088723c */ /* 0x040fe20000081084 */
[----:B------:R-:W-:Y:S07]  /*6b400*/  STL.64 [R1+0x440], R160 ;  /* 0x000440a001007387 */ /* 0x000fee0000100a00 */
        /* <DEDUP_REMOVED lines=23> */
[C---:B----4-:R-:W-:Y:S03]  /*6b580*/  HMMA.1688.F32.TF32 R140, R176.reuse, R48, R236 ;  /* 0x00000030b08c723c */ /* 0x050fe600000810ec */
[----:B------:R-:W-:Y:S04]  /*6b590*/  STL.64 [R1+0x3a0], R132 ;  /* 0x0003a08401007387 */ /* 0x000fe80000100a00 */
[----:B------:R2:W-:Y:S01]  /*6b5a0*/  STL.64 [R1+0x3a8], R134 ;  /* 0x0003a88601007387 */ /* 0x0005e20000100a00 */
[C---:B-1----:R-:W-:Y:S08]  /*6b5b0*/  HMMA.1688.F32.TF32 R136, R176.reuse, R20, R228 ;  /* 0x00000014b088723c */ /* 0x042ff000000810e4 */
[C---:B--2---:R-:W-:Y:S03]  /*6b5c0*/  HMMA.1688.F32.TF32 R132, R176.reuse, R52, R224 ;  /* 0x00000034b084723c */ /* 0x044fe600000810e0 */
        /* <DEDUP_REMOVED lines=14> */
[----:B-1----:R-:W2:Y:S04]  /*6b6b0*/  LDL.LU R132, [R1+0x9e0] ;  /* 0x0009e00001847983 */ /* 0x002ea80000300800 */
[----:B------:R-:W2:Y:S04]  /*6b6c0*/  LDL.LU R133, [R1+0x9e4] ;  /* 0x0009e40001857983 */ /* 0x000ea80000300800 */
[----:B---3--:R-:W2:Y:S04]  /*6b6d0*/  LDL.LU R134, [R1+0x9e8] ;  /* 0x0009e80001867983 */ /* 0x008ea80000300800 */
        /* <DEDUP_REMOVED lines=21> */
[C---:B------:R-:W-:Y:S03]  /*6b830*/  HMMA.1688.F32.TF32 R172, R176.reuse, R24, R220 ;  /* 0x00000018b0ac723c */ /* 0x040fe600000810dc */
[----:B------:R-:W4:Y:S04]  /*6b840*/  LDL.LU R240, [R1+0x9b0] ;  /* 0x0009b00001f07983 */ /* 0x000f280000300800 */
[----:B------:R-:W4:Y:S01]  /*6b850*/  LDL.LU R241, [R1+0x9b4] ;  /* 0x0009b40001f17983 */ /* 0x000f220000300800 */
[C---:B------:R-:W-:Y:S03]  /*6b860*/  HMMA.1688.F32.TF32 R160, R176.reuse, R36, R216 ;  /* 0x00000024b0a0723c */ /* 0x040fe600000810d8 */
[----:B------:R-:W4:Y:S04]  /*6b870*/  LDL.LU R242, [R1+0x9b8] ;  /* 0x0009b80001f27983 */ /* 0x000f280000300800 */
[----:B------:R-:W4:Y:S01]  /*6b880*/  LDL.LU R243, [R1+0x9bc] ;  /* 0x0009bc0001f37983 */ /* 0x000f220000300800 */
[C---:B------:R-:W-:Y:S03]  /*6b890*/  HMMA.1688.F32.TF32 R156, R176.reuse, R28, R212 ;  /* 0x0000001cb09c723c */ /* 0x040fe600000810d4 */
[----:B------:R-:W-:Y:S04]  /*6b8a0*/  STL.64 [R1+0x360], R172 ;  /* 0x000360ac01007387 */ /* 0x000fe80000100a00 */
[----:B------:R-:W-:Y:S04]  /*6b8b0*/  STL.64 [R1+0x368], R174 ;  /* 0x000368ae01007387 */ /* 0x000fe80000100a00 */
[----:B------:R-:W4:Y:S04]  /*6b8c0*/  LDL.LU R180, [R1+0x9a0] ;  /* 0x0009a00001b47983 */ /* 0x000f280000300800 */
[----:B------:R-:W-:Y:S04]  /*6b8d0*/  STL.64 [R1+0x350], R160 ;  /* 0x000350a001007387 */ /* 0x000fe80000100a00 */
[----:B------:R-:W-:Y:S04]  /*6b8e0*/  STL.64 [R1+0x358], R162 ;  /* 0x000358a201007387 */ /* 0x000fe80000100a00 */
[----:B------:R-:W-:Y:S04]  /*6b8f0*/  STL.64 [R1+0x340], R156 ;  /* 0x0003409c01007387 */ /* 0x000fe80000100a00 */
[----:B------:R1:W-:Y:S04]  /*6b900*/  STL.64 [R1+0x348], R158 ;  /* 0x0003489e01007387 */ /* 0x0003e80000100a00 */
[----:B------:R-:W4:Y:S04]  /*6b910*/  LDL.LU R181, [R1+0x9a4] ;  /* 0x0009a40001b57983 */ /* 0x000f280000300800 */
[----:B------:R-:W4:Y:S04]  /*6b920*/  LDL.LU R182, [R1+0x9a8] ;  /* 0x0009a80001b67983 */ /* 0x000f280000300800 */
[----:B------:R-:W4:Y:S01]  /*6b930*/  LDL.LU R183, [R1+0x9ac] ;  /* 0x0009ac0001b77983 */ /* 0x000f220000300800 */
[C---:B-1----:R-:W-:Y:S08]  /*6b940*/  HMMA.1688.F32.TF32 R156, R176.reuse, R12, R208 ;  /* 0x0000000cb09c723c */ /* 0x042ff000000810d0 */
[C---:B------:R-:W-:Y:S08]  /*6b950*/  HMMA.1688.F32.TF32 R172, R176.reuse, R32, R204 ;  /* 0x00000020b0ac723c */ /* 0x040ff000000810cc */
[C---:B------:R-:W-:Y:S03]  /*6b960*/  HMMA.1688.F32.TF32 R160, R176.reuse, R44, R200 ;  /* 0x0000002cb0a0723c */ /* 0x040fe600000810c8 */
[----:B------:R-:W-:Y:S04]  /*6b970*/  STL.64 [R1+0x330], R156 ;  /* 0x0003309c01007387 */ /* 0x000fe80000100a00 */
[----:B------:R1:W-:Y:S02]  /*6b980*/  STL.64 [R1+0x338], R158 ;  /* 0x0003389e01007387 */ /* 0x0003e40000100a00 */
[C---:B-1----:R-:W-:Y:S02]  /*6b990*/  HMMA.1688.F32.TF32 R156, R176.reuse, R40, R196 ;  /* 0x00000028b09c723c */ /* 0x042fe400000810c4 */
[----:B------:R-:W-:Y:S04]  /*6b9a0*/  STL.64 [R1+0x320], R172 ;  /* 0x000320ac01007387 */ /* 0x000fe80000100a00 */
[----:B------:R1:W-:Y:S04]  /*6b9b0*/  STL.64 [R1+0x328], R174 ;  /* 0x000328ae01007387 */ /* 0x0003e80000100a00 */
[----:B------:R-:W-:Y:S04]  /*6b9c0*/  STL.64 [R1+0x310], R160 ;  /* 0x000310a001007387 */ /* 0x000fe80000100a00 */
[----:B------:R1:W-:Y:S02]  /*6b9d0*/  STL.64 [R1+0x318], R162 ;  /* 0x000318a201007387 */ /* 0x0003e40000100a00 */
[C---:B-1----:R-:W-:Y:S03]  /*6b9e0*/  HMMA.1688.F32.TF32 R172, R176.reuse, R8, R192 ;  /* 0x00000008b0ac723c */ /* 0x042fe600000810c0 */
[----:B------:R-:W-:Y:S04]  /*6b9f0*/  STL.64 [R1+0x300], R156 ;  /* 0x0003009c01007387 */ /* 0x000fe80000100a00 */
[----:B------:R1:W-:Y:S01]  /*6ba00*/  STL.64 [R1+0x308], R158 ;  /* 0x0003089e01007387 */ /* 0x0003e20000100a00 */
[C---:B------:R-:W-:Y:S08]  /*6ba10*/  HMMA.1688.F32.TF32 R160, R176.reuse, R4, R188 ;  /* 0x00000004b0a0723c */ /* 0x040ff000000810bc */
[----:B-1----:R-:W-:Y:S03]  /*6ba20*/  HMMA.1688.F32.TF32 R156, R176, R60, R184 ;  /* 0x0000003cb09c723c */ /* 0x002fe600000810b8 */
[----:B------:R-:W-:Y:S04]  /*6ba30*/  STL.64 [R1+0x2f0], R172 ;  /* 0x0002f0ac01007387 */ /* 0x000fe80000100a00 */
[----:B------:R1:W-:Y:S04]  /*6ba40*/  STL.64 [R1+0x2f8], R174 ;  /* 0x0002f8ae01007387 */ /* 0x0003e80000100a00 */
[----:B------:R-:W-:Y:S04]  /*6ba50*/  STL.64 [R1+0x2e0], R160 ;  /* 0x0002e0a001007387 */ /* 0x000fe80000100a00 */
[----:B------:R-:W-:Y:S04]  /*6ba60*/  STL.64 [R1+0x2e8], R162 ;  /* 0x0002e8a201007387 */ /* 0x000fe80000100a00 */
[----:B------:R-:W-:Y:S04]  /*6ba70*/  STL.64 [R1+0x2d0], R156 ;  /* 0x0002d09c01007387 */ /* 0x000fe80000100a00 */
[----:B------:R-:W-:Y:S01]  /*6ba80*/  STL.64 [R1+0x2d8], R158 ;  /* 0x0002d89e01007387 */ /* 0x000fe20000100a00 */
[C---:B--2---:R-:W-:Y:S08]  /*6ba90*/  HMMA.1688.F32.TF32 R132, R232.reuse, R96, R132 ;  /* 0x00000060e884723c */ /* 0x044ff00000081084 */
[C---:B---3--:R-:W-:Y:S08]  /*6baa0*/  HMMA.1688.F32.TF32 R140, R232.reuse, R104, R140 ;  /* 0x00000068e88c723c */ /* 0x048ff0000008108c */
[C---:B----4-:R-:W-:Y:S08]  /*6bab0*/  HMMA.1688.F32.TF32 R152, R232.reuse, R116, R152 ;  /* 0x00000074e898723c */ /* 0x050ff00000081098 */
[C---:B------:R-:W-:Y:S11]  /*6bac0*/  HMMA.1688.F32.TF32 R148, R232.reuse, R112, R148 ;  /* 0x00000070e894723c */ /* 0x040ff60000081094 */
[----:B-1----:R-:W-:Y:S01]  /*6bad0*/  IMAD.MOV.U32 R174, RZ, RZ, R155 ;  /* 0x000000ffffae7224 */ /* 0x002fe200078e009b */
[----:B------:R-:W-:Y:S01]  /*6bae0*/  MOV R172, R153 ;  /* 0x0000009900ac7202 */ /* 0x000fe20000000f00 */
[----:B------:R-:W-:Y:S01]  /*6baf0*/  IMAD.MOV.U32 R173, RZ, RZ, R154 ;  /* 0x000000ffffad7224 */ /* 0x000fe200078e009a */
[C---:B------:R-:W-:Y:S01]  /*6bb00*/  HMMA.1688.F32.TF32 R144, R232.reuse, R108, R144 ;  /* 0x0000006ce890723c */ /* 0x040fe20000081090 */
[----:B------:R-:W-:Y:S04]  /*6bb10*/  STL [R1+0x190], R152 ;  /* 0x0001909801007387 */ /* 0x000fe80000100800 */
[----:B------:R-:W-:Y:S03]  /*6bb20*/  STL [R1+0x6634], R174 ;  /* 0x006634ae01007387 */ /* 0x000fe60000100800 */
[----:B------:R-:W-:Y:S01]  /*6bb30*/  HMMA.1688.F32.TF32 R136, R232, R100, R136 ;  /* 0x00000064e888723c */ /* 0x000fe20000081088 */
[----:B------:R-:W-:Y:S01]  /*6bb40*/  STL [R1+0x6630], R173 ;  /* 0x006630ad01007387 */ /* 0x000fe20000100800 */
[----:B------:R-:W-:-:S03]  /*6bb50*/  MOV R129, R143 ;  /* 0x0000008f00817202 */ /* 0x000fc60000000f00 */
[----:B------:R-:W-:Y:S04]  /*6bb60*/  STL [R1+0x662c], R172 ;  /* 0x00662cac01007387 */ /* 0x000fe80000100800 */
[----:B------:R-:W-:Y:S04]  /*6bb70*/  STL.64 [R1+0x180], R148 ;  /* 0x0001809401007387 */ /* 0x000fe80000100a00 */
[----:B------:R-:W-:Y:S04]  /*6bb80*/  STL.64 [R1+0x188], R150 ;  /* 0x0001889601007387 */ /* 0x000fe80000100a00 */
[----:B------:R-:W-:Y:S04]  /*6bb90*/  STL.64 [R1+0x160], R140 ;  /* 0x0001608c01007387 */ /* 0x000fe80000100a00 */
[----:B------:R-:W-:Y:S04]  /*6bba0*/  STL.64 [R1+0x170], R144 ;  /* 0x0001709001007387 */ /* 0x000fe80000100a00 */
[----:B------:R-:W-:Y:S04]  /*6bbb0*/  STL.64 [R1+0x178], R146 ;  /* 0x0001789201007387 */ /* 0x000fe80000100a00 */
[----:B------:R1:W-:Y:S04]  /*6bbc0*/  STL [R1+0x168], R142 ;  /* 0x0001688e01007387 */ /* 0x0003e80000100800 */
[----:B------:R-:W-:Y:S04]  /*6bbd0*/  STL [R1+0x6610], R129 ;  /* 0x0066108101007387 */ /* 0x000fe80000100800 */
[----:B------:R-:W-:Y:S01]  /*6bbe0*/  STL.64 [R1+0x150], R136 ;  /* 0x0001508801007387 */ /* 0x000fe20000100a00 */
[C---:B-1----:R-:W-:Y:S03]  /*6bbf0*/  HMMA.1688.F32.TF32 R140, R232.reuse, R92, R244 ;  /* 0x0000005ce88c723c */ /* 0x042fe600000810f4 */
[----:B------:R1:W-:Y:S04]  /*6bc00*/  STL.64 [R1+0x158], R138 ;  /* 0x0001588a01007387 */ /* 0x0003e80000100a00 */
[----:B------:R-:W-:Y:S04]  /*6bc10*/  STL.64 [R1+0x140], R132 ;  /* 0x0001408401007387 */ /* 0x000fe80000100a00 */
[----:B------:R2:W-:Y:S01]  /*6bc20*/  STL.64 [R1+0x148], R134 ;  /* 0x0001488601007387 */ /* 0x0005e20000100a00 */
[C---:B-1----:R-:W-:Y:S08]  /*6bc30*/  HMMA.1688.F32.TF32 R136, R232.reuse, R88, R248 ;  /* 0x00000058e888723c */ /* 0x042ff000000810f8 */
[----:B--2---:R-:W-:Y:S01]  /*6bc40*/  HMMA.1688.F32.TF32 R132, R232, R84, R240 ;  /* 0x00000054e884723c */ /* 0x004fe200000810f0 */
[----:B------:R-:W-:Y:S04]  /*6bc50*/  STL.64 [R1+0x130], R140 ;  /* 0x0001308c01007387 */ /* 0x000fe80000100a00 */
[----:B------:R-:W-:Y:S06]  /*6bc60*/  STL.64 [R1+0x138], R142 ;  /* 0x0001388e01007387 */ /* 0x000fec0000100a00 */
[----:B------:R-:W-:Y:S04]  /*6bc70*/  STL.64 [R1+0x120], R136 ;  /* 0x0001208801007387 */ /* 0x000fe80000100a00 */
[----:B------:R-:W-:Y:S04]  /*6bc80*/  STL.64 [R1+0x128], R138 ;  /* 0x0001288a01007387 */ /* 0x000fe80000100a00 */
[----:B------:R-:W-:Y:S01]  /*6bc90*/  IMAD.MOV.U32 R174, RZ, RZ, R133 ;  /* 0x000000ffffae7224 */ /* 0x000fe200078e0085 */
[----:B------:R1:W-:Y:S01]  /*6bca0*/  STL [R1+0x110], R132 ;  /* 0x0001108401007387 */ /* 0x0003e20000100800 */
[----:B------:R-:W-:Y:S01]  /*6bcb0*/  IMAD.MOV.U32 R173, RZ, RZ, R134 ;  /* 0x000000ffffad7224 */ /* 0x000fe200078e0086 */
[----:B------:R-:W-:-:S02]  /*6bcc0*/  MOV R172, R135 ;  /* 0x0000008700ac7202 */ /* 0x000fc40000000f00 */
[----:B-1----:R-:W-:Y:S03]  /*6bcd0*/  HMMA.1688.F32.TF32 R132, R232, R80, R180 ;  /* 0x00000050e884723c */ /* 0x002fe600000810b4 */
[----:B------:R-:W-:Y:S04]  /*6bce0*/  STL [R1+0x6640], R172 ;  /* 0x006640ac01007387 */ /* 0x000fe80000100800 */
[----:B------:R-:W-:Y:S04]  /*6bcf0*/  STL [R1+0x663c], R173 ;  /* 0x00663cad01007387 */ /* 0x000fe80000100800 */
[----:B------:R-:W-:Y:S08]  /*6bd00*/  STL [R1+0x6638], R174 ;  /* 0x006638ae01007387 */ /* 0x000ff00000100800 */
[----:B------:R1:W-:Y:S04]  /*6bd10*/  STL [R1+0x10c], R135 ;  /* 0x00010c8701007387 */ /* 0x0003e80000100800 */
[----:B------:R-:W2:Y:S04]  /*6bd20*/  LDL.LU R240, [R1+0x880] ;  /* 0x0008800001f07983 */ /* 0x000ea80000300800 */
[----:B------:R-:W2:Y:S04]  /*6bd30*/  LDL.LU R241, [R1+0x884] ;  /* 0x0008840001f17983 */ /* 0x000ea80000300800 */
[----:B------:R-:W2:Y:S04]  /*6bd40*/  LDL.LU R242, [R1+0x888] ;  /* 0x0008880001f27983 */ /* 0x000ea80000300800 */
[----:B------:R-:W2:Y:S04]  /*6bd50*/  LDL.LU R243, [R1+0x88c] ;  /* 0x00088c0001f37983 */ /* 0x000ea80000300800 */
[----:B------:R-:W3:Y:S04]  /*6bd60*/  LDL.LU R248, [R1+0x890] ;  /* 0x0008900001f87983 */ /* 0x000ee80000300800 */
[----:B------:R-:W3:Y:S04]  /*6bd70*/  LDL.LU R249, [R1+0x894] ;  /* 0x0008940001f97983 */ /* 0x000ee80000300800 */
[----:B------:R-:W3:Y:S04]  /*6bd80*/  LDL.LU R250, [R1+0x898] ;  /* 0x0008980001fa7983 */ /* 0x000ee80000300800 */
[----:B------:R-:W3:Y:S01]  /*6bd90*/  LDL.LU R251, [R1+0x89c] ;  /* 0x00089c0001fb7983 */ /* 0x000ee20000300800 */
[----:B------:R-:W-:-:S03]  /*6bda0*/  IMAD.MOV.U32 R175, RZ, RZ, R132 ;  /* 0x000000ffffaf7224 */ /* 0x000fc600078e0084 */
[----:B------:R-:W4:Y:S01]  /*6bdb0*/  LDL.LU R244, [R1+0x8a0] ;  /* 0x0008a00001f47983 */ /* 0x000f220000300800 */
[----:B------:R-:W-:-:S03]  /*6bdc0*/  IMAD.MOV.U32 R62, RZ, RZ, R133 ;  /* 0x000000ffff3e7224 */ /* 0x000fc600078e0085 */
[----:B------:R-:W4:Y:S01]  /*6bdd0*/  LDL.LU R245, [R1+0x8a4] ;  /* 0x0008a40001f57983 */ /* 0x000f220000300800 */
[----:B------:R-:W-:-:S03]  /*6bde0*/  MOV R63, R134 ;  /* 0x00000086003f7202 */ /* 0x000fc60000000f00 */
[----:B------:R-:W4:Y:S04]  /*6bdf0*/  LDL.LU R246, [R1+0x8a8] ;  /* 0x0008a80001f67983 */ /* 0x000f280000300800 */
[----:B------:R-:W4:Y:S04]  /*6be00*/  LDL.LU R247, [R1+0x8ac] ;  /* 0x0008ac0001f77983 */ /* 0x000f280000300800 */
[----:B------:R-:W2:Y:S04]  /*6be10*/  LDL.LU R132, [R1+0x8b0] ;  /* 0x0008b00001847983 */ /* 0x000ea80000300800 */
[----:B------:R-:W2:Y:S04]  /*6be20*/  LDL.LU R133, [R1+0x8b4] ;  /* 0x0008b40001857983 */ /* 0x000ea80000300800 */
[----:B------:R-:W2:Y:S04]  /*6be30*/  LDL.LU R134, [R1+0x8b8] ;  /* 0x0008b80001867983 */ /* 0x000ea80000300800 */
[----:B-1----:R-:W2:Y:S04]  /*6be40*/  LDL.LU R135, [R1+0x8bc] ;  /* 0x0008bc0001877983 */ /* 0x002ea80000300800 */
        /* <DEDUP_REMOVED lines=56> */
[----:B------:R-:W-:Y:S04]  /*6c1d0*/  STL [R1+0x664c], R63 ;  /* 0x00664c3f01007387 */ /* 0x000fe80000100800 */
[----:B------:R-:W-:Y:S04]  /*6c1e0*/  STL [R1+0x6648], R62 ;  /* 0x0066483e01007387 */ /* 0x000fe80000100800 */
[----:B------:R-:W-:Y:S01]  /*6c1f0*/  STL [R1+0x6644], R175 ;  /* 0x006644af01007387 */ /* 0x000fe20000100800 */
[----:B--2---:R-:W-:-:S15]  /*6c200*/  HMMA.1688.F32.TF32 R176, R232, R76, R212 ;  /* 0x0000004ce8b0723c */ /* 0x004fde00000810d4 */
[----:B------:R-:W-:-:S04]  /*6c210*/  NOP ;  /* 0x0000000000007918 */ /* 0x000fc80000000000 */
[----:B------:R-:W-:Y:S01]  /*6c220*/  IMAD.MOV.U32 R172, RZ, RZ, R177 ;  /* 0x000000ffffac7224 */ /* 0x000fe200078e00b1 */
[----:B------:R3:W-:Y:S01]  /*6c230*/  STL [R1+0xf0], R176 ;  /* 0x0000f0b001007387 */ /* 0x0007e20000100800 */
[----:B------:R-:W-:Y:S01]  /*6c240*/  IMAD.MOV.U32 R173, RZ, RZ, R178 ;  /* 0x000000ffffad7224 */ /* 0x000fe200078e00b2 */
[----:B------:R-:W-:Y:S02]  /*6c250*/  MOV R174, R179 ;  /* 0x000000b300ae7202 */ /* 0x000fe40000000f00 */
[----:B---3--:R-:W-:-:S15]  /*6c260*/  HMMA.1688.F32.TF32 R176, R232, R72, R216 ;  /* 0x00000048e8b0723c */ /* 0x008fde00000810d8 */
[----:B------:R-:W-:-:S04]  /*6c270*/  NOP ;  /* 0x0000000000007918 */ /* 0x000fc80000000000 */
[----:B------:R-:W-:Y:S01]  /*6c280*/  IMAD.MOV.U32 R63, RZ, RZ, R177 ;  /* 0x000000ffff3f7224 */ /* 0x000fe200078e00b1 */
[----:B------:R4:W-:Y:S01]  /*6c290*/  STL [R1+0xe0], R176 ;  /* 0x0000e0b001007387 */ /* 0x0009e20000100800 */
[----:B------:R-:W-:Y:S01]  /*6c2a0*/  IMAD.MOV.U32 R62, RZ, RZ, R178 ;  /* 0x000000ffff3e7224 */ /* 0x000fe200078e00b2 */
[----:B------:R-:W-:Y:S02]  /*6c2b0*/  MOV R175, R179 ;  /* 0x000000b300af7202 */ /* 0x000fe40000000f00 */
[C---:B----4-:R-:W-:Y:S08]  /*6c2c0*/  HMMA.1688.F32.TF32 R176, R232.reuse, R68, R220 ;  /* 0x00000044e8b0723c */ /* 0x050ff000000810dc */
[----:B------:R-:W-:Y:S11]  /*6c2d0*/  HMMA.1688.F32.TF32 R184, R232, R64, R224 ;  /* 0x00000040e8b8723c */ /* 0x000ff600000810e0 */
[----:B------:R-:W-:Y:S01]  /*6c2e0*/  STL.64 [R1+0xd0], R176 ;  /* 0x0000d0b001007387 */ /* 0x000fe20000100a00 */
[----:B------:R-:W-:-:S03]  /*6c2f0*/  IMAD.MOV.U32 R129, RZ, RZ, R179 ;  /* 0x000000ffff817224 */ /* 0x000fc600078e00b3 */
[----:B------:R1:W-:Y:S02]  /*6c300*/  STL [R1+0xd8], R178 ;  /* 0x0000d8b201007387 */ /* 0x0003e40000100800 */
[C---:B-1----:R-:W-:Y:S08]  /*6c310*/  HMMA.1688.F32.TF32 R176, R232.reuse, R56, R228 ;  /* 0x00000038e8b0723c */ /* 0x042ff000000810e4 */
[C---:B------:R-:W-:Y:S11]  /*6c320*/  HMMA.1688.F32.TF32 R180, R232.reuse, R16, R180 ;  /* 0x00000010e8b4723c */ /* 0x040ff600000810b4 */
[----:B------:R-:W-:Y:S04]  /*6c330*/  STL.64 [R1+0x65d8], R178 ;  /* 0x0065d8b201007387 */ /* 0x000fe80000100a00 */
[----:B------:R-:W-:Y:S01]  /*6c340*/  STL.64 [R1+0xc0], R184 ;  /* 0x0000c0b801007387 */ /* 0x000fe20000100a00 */
[C---:B------:R-:W-:Y:S03]  /*6c350*/  HMMA.1688.F32.TF32 R188, R232.reuse, R20, R160 ;  /* 0x00000014e8bc723c */ /* 0x040fe600000810a0 */
[----:B------:R1:W-:Y:S05]  /*6c360*/  STL.64 [R1+0xc8], R186 ;  /* 0x0000c8ba01007387 */ /* 0x0003ea0000100a00 */
[C---:B-1----:R-:W-:Y:S01]  /*6c370*/  HMMA.1688.F32.TF32 R184, R232.reuse, R48, R236 ;  /* 0x00000030e8b8723c */ /* 0x042fe200000810ec */
[----:B------:R1:W-:Y:S04]  /*6c380*/  STL.64 [R1+0x65d0], R176 ;  /* 0x0065d0b001007387 */ /* 0x0003e80000100a00 */
[----:B------:R-:W-:Y:S04]  /*6c390*/  STL.64 [R1+0x65e8], R182 ;  /* 0x0065e8b601007387 */ /* 0x000fe80000100a00 */
[----:B------:R2:W-:Y:S01]  /*6c3a0*/  STL.64 [R1+0x65e0], R180 ;  /* 0x0065e0b401007387 */ /* 0x0005e20000100a00 */
[C---:B------:R-:W-:Y:S09]  /*6c3b0*/  HMMA.1688.F32.TF32 R224, R232.reuse, R8, R248 ;  /* 0x00000008e8e0723c */ /* 0x040ff200000810f8 */
[----:B------:R-:W-:Y:S04]  /*6c3c0*/  STL.64 [R1+0x65f8], R186 ;  /* 0x0065f8ba01007387 */ /* 0x000fe80000100a00 */
[----:B------:R-:W-:Y:S04]  /*6c3d0*/  STL.64 [R1+0x65f0], R184 ;  /* 0x0065f0b801007387 */ /* 0x000fe80000100a00 */
[----:B------:R-:W-:Y:S04]  /*6c3e0*/  STL.64 [R1+0x6608], R190 ;  /* 0x006608be01007387 */ /* 0x000fe80000100a00 */
[----:B------:R3:W-:Y:S01]  /*6c3f0*/  STL.64 [R1+0x6600], R188 ;  /* 0x006600bc01007387 */ /* 0x0007e20000100a00 */
[C---:B------:R-:W-:Y:S03]  /*6c400*/  HMMA.1688.F32.TF32 R200, R232.reuse, R36, R148 ;  /* 0x00000024e8c8723c */ /* 0x040fe60000081094 */
[----:B------:R-:W4:Y:S04]  /*6c410*/  LDL.LU R248, [R1+0x630] ;  /* 0x0006300001f87983 */ /* 0x000f280000300800 */
[----:B------:R-:W4:Y:S04]  /*6c420*/  LDL.LU R249, [R1+0x634] ;  /* 0x0006340001f97983 */ /* 0x000f280000300800 */
[----:B------:R-:W4:Y:S04]  /*6c430*/  LDL.LU R250, [R1+0x638] ;  /* 0x0006380001fa7983 */ /* 0x000f280000300800 */
[----:B------:R-:W4:Y:S01]  /*6c440*/  LDL.LU R251, [R1+0x63c] ;  /* 0x00063c0001fb7983 */ /* 0x000f220000300800 */
[C---:B------:R-:W-:Y:S03]  /*6c450*/  HMMA.1688.F32.TF32 R196, R232.reuse, R24, R152 ;  /* 0x00000018e8c4723c */ /* 0x040fe60000081098 */
        /* <DEDUP_REMOVED lines=13> */
[----:B-1----:R-:W4:Y:S04]  /*6c530*/  LDL.LU R176, [R1+0x260] ;  /* 0x0002600001b07983 */ /* 0x002f280000300800 */
        /* <DEDUP_REMOVED lines=28> */
[----:B------:R-:W3:Y:S01]  /*6c700*/  LDL.LU R191, [R1+0x29c] ;  /* 0x00029c0001bf7983 */ /* 0x000ee20000300800 */
[C---:B------:R-:W-:Y:S03]  /*6c710*/  HMMA.1688.F32.TF32 R192, R232.reuse, R52, R156 ;  /* 0x00000034e8c0723c */ /* 0x040fe6000008109c */
        /* <DEDUP_REMOVED lines=23> */
[----:B----4-:R-:W-:Y:S03]  /*6c890*/  HMMA.1688.F32.TF32 R232, R232, R60, R240 ;  /* 0x0000003ce8e8723c */ /* 0x010fe600000810f0 */
[----:B------:R-:W4:Y:S04]  /*6c8a0*/  LDL.LU.64 R242, [R1+0x67e0] ;  /* 0x0067e00001f27983 */ /* 0x000f280000300a00 */
[----:B------:R-:W4:Y:S02]  /*6c8b0*/  LDL.LU.64 R240, [R1+0x67d8] ;  /* 0x0067d80001f07983 */ /* 0x000f240000300a00 */
[----:B----4-:R-:W-:-:S15]  /*6c8c0*/  HMMA.1688.F32.TF32 R236, R240, R116, R236 ;  /* 0x00000074f0ec723c */ /* 0x010fde00000810ec */
[----:B------:R-:W-:-:S04]  /*6c8d0*/  NOP ;  /* 0x0000000000007918 */ /* 0x000fc80000000000 */
[----:B------:R-:W-:Y:S04]  /*6c8e0*/  STL.64 [R1+0x2c0], R236 ;  /* 0x0002c0ec01007387 */ /* 0x000fe80000100a00 */
[----:B------:R1:W-:Y:S02]  /*6c8f0*/  STL.64 [R1+0x2c8], R238 ;  /* 0x0002c8ee01007387 */ /* 0x0003e40000100a00 */
[C---:B-1----:R-:W-:Y:S08]  /*6c900*/  HMMA.1688.F32.TF32 R236, R240.reuse, R112, R140 ;  /* 0x00000070f0ec723c */ /* 0x042ff0000008108c */
[C---:B---3--:R-:W-:Y:S11]  /*6c910*/  HMMA.1688.F32.TF32 R188, R240.reuse, R104, R188 ;  /* 0x00000068f0bc723c */ /* 0x048ff600000810bc */
[----:B------:R-:W-:Y:S04]  /*6c920*/  STL.64 [R1+0x2b0], R236 ;  /* 0x0002b0ec01007387 */ /* 0x000fe80000100a00 */
[----:B------:R1:W-:Y:S02]  /*6c930*/  STL.64 [R1+0x2b8], R238 ;  /* 0x0002b8ee01007387 */ /* 0x0003e40000100a00 */
[----:B-1----:R-:W-:Y:S02]  /*6c940*/  HMMA.1688.F32.TF32 R236, R240, R108, R244 ;  /* 0x0000006cf0ec723c */ /* 0x002fe400000810f4 */
[----:B------:R-:W3:-:S15]  /*6c950*/  LDL.LU R244, [R1+0x5f0] ;  /* 0x0005f00001f47983 */ /* 0x000ede0000300800 */
[----:B------:R-:W-:Y:S02]  /*6c960*/  NOP ;  /* 0x0000000000007918 */ /* 0x000fe40000000000 */
[----:B------:R-:W-:Y:S04]  /*6c970*/  STL.64 [R1+0x2a0], R236 ;  /* 0x0002a0ec01007387 */ /* 0x000fe80000100a00 */
[----:B------:R-:W-:Y:S04]  /*6c980*/  STL.64 [R1+0x2a8], R238 ;  /* 0x0002a8ee01007387 */ /* 0x000fe80000100a00 */
[----:B------:R-:W3:Y:S04]  /*6c990*/  LDL.LU R245, [R1+0x5f4] ;  /* 0x0005f40001f57983 */ /* 0x000ee80000300800 */
[----:B------:R-:W3:Y:S04]  /*6c9a0*/  LDL.LU R246, [R1+0x5f8] ;  /* 0x0005f80001f67983 */ /* 0x000ee80000300800 */
[----:B------:R-:W3:Y:S04]  /*6c9b0*/  LDL.LU R247, [R1+0x5fc] ;  /* 0x0005fc0001f77983 */ /* 0x000ee80000300800 */
[----:B------:R-:W-:Y:S04]  /*6c9c0*/  STL.64 [R1+0x290], R188 ;  /* 0x000290bc01007387 */ /* 0x000fe80000100a00 */
[----:B------:R1:W-:Y:S01]  /*6c9d0*/  STL.64 [R1+0x298], R190 ;  /* 0x000298be01007387 */ /* 0x0003e20000100a00 */
[C---:B--2---:R-:W-:Y:S08]  /*6c9e0*/  HMMA.1688.F32.TF32 R144, R240.reuse, R68, R144 ;  /* 0x00000044f090723c */ /* 0x044ff00000081090 */
[C---:B------:R-:W-:Y:S08]  /*6c9f0*/  HMMA.1688.F32.TF32 R136, R240.reuse, R64, R136 ;  /* 0x00000040f088723c */ /* 0x040ff00000081088 */
[C---:B------:R-:W-:Y:S01]  /*6ca00*/  HMMA.1688.F32.TF32 R132, R240.reuse, R56, R132 ;  /* 0x00000038f084723c */ /* 0x040fe20000081084 */
[----:B------:R-:W-:Y:S01]  /*6ca10*/  LOP3.LUT R143, R252, 0x20, RZ, 0x3c, !PT ;  /* 0x00000020fc8f7812 */ /* 0x000fe200078e3cff */
[----:B------:R-:W-:Y:S04]  /*6ca20*/  LDS R236, [R252+UR11+0x81800] ;  /* 0x0818000bfcec7984 */ /* 0x000fe80008000800 */
[----:B------:R-:W-:Y:S02]  /*6ca30*/  LDS R238, [R252+UR11+0x81c00] ;  /* 0x081c000bfcee7984 */ /* 0x000fe40008000800 */
[C---:B-1----:R-:W-:Y:S02]  /*6ca40*/  HMMA.1688.F32.TF32 R188, R240.reuse, R100, R184 ;  /* 0x00000064f0bc723c */ /* 0x042fe400000810b8 */
[----:B------:R-:W-:Y:S04]  /*6ca50*/  LDS R237, [R143+UR11+0x81800] ;  /* 0x0818000b8fed7984 */ /* 0x000fe80008000800 */
[----:B------:R-:W1:Y:S02]  /*6ca60*/  LDS R239, [R143+UR11+0x81c00] ;  /* 0x081c000b8fef7984 */ /* 0x000e640008000800 */
        /* <DEDUP_REMOVED lines=8> */
[----:B------:R-:W-:Y:S01]  /*6caf0*/  HMMA.1688.F32.TF32 R148, R240, R72, R248 ;  /* 0x00000048f094723c */ /* 0x000fe200000810f8 */
        /* <DEDUP_REMOVED lines=10> */
[----:B------:R-:W2:Y:S04]  /*6cba0*/  LDL.LU R248, [R1+0x5e0] ;  /* 0x0005e00001f87983 */ /* 0x000ea80000300800 */
[----:B------:R-:W-:Y:S04]  /*6cbb0*/  STL.64 [R1+0x220], R152 ;  /* 0x0002209801007387 */ /* 0x000fe80000100a00 */
[----:B------:R-:W-:Y:S04]  /*6cbc0*/  STL.64 [R1+0x228], R154 ;  /* 0x0002289a01007387 */ /* 0x000fe80000100a00 */
[----:B------:R-:W-:Y:S04]  /*6cbd0*/  STL.64 [R1+0x210], R148 ;  /* 0x0002109401007387 */ /* 0x000fe80000100a00 */
[----:B------:R-:W-:Y:S04]  /*6cbe0*/  STL.64 [R1+0x218], R150 ;  /* 0x0002189601007387 */ /* 0x000fe80000100a00 */
[----:B------:R-:W2:Y:S04]  /*6cbf0*/  LDL.LU R249, [R1+0x5e4] ;  /* 0x0005e40001f97983 */ /* 0x000ea80000300800 */
[----:B------:R-:W2:Y:S04]  /*6cc00*/  LDL.LU R250, [R1+0x5e8] ;  /* 0x0005e80001fa7983 */ /* 0x000ea80000300800 */
[----:B------:R-:W2:Y:S01]  /*6cc10*/  LDL.LU R251, [R1+0x5ec] ;  /* 0x0005ec0001fb7983 */ /* 0x000ea20000300800 */
[----:B------:R-:W-:-:S03]  /*6cc20*/  IMAD.MOV.U32 R73, RZ, RZ, R132 ;  /* 0x000000ffff497224 */ /* 0x000fc600078e0084 */
[----:B------:R-:W-:Y:S01]  /*6cc30*/  STL.64 [R1+0x200], R144 ;  /* 0x0002009001007387 */ /* 0x000fe20000100a00 */
[----:B------:R-:W-:-:S03]  /*6cc40*/  IMAD.MOV.U32 R72, RZ, RZ, R133 ;  /* 0x000000ffff487224 */ /* 0x000fc600078e0085 */
[----:B------:R-:W-:Y:S01]  /*6cc50*/  STL.64 [R1+0x1f0], R136 ;  /* 0x0001f08801007387 */ /* 0x000fe20000100a00 */
[----:B------:R-:W-:-:S03]  /*6cc60*/  MOV R69, R134 ;  /* 0x0000008600457202 */ /* 0x000fc60000000f00 */
[----:B------:R3:W-:Y:S01]  /*6cc70*/  STL.64 [R1+0x1f8], R138 ;  /* 0x0001f88a01007387 */ /* 0x0007e20000100a00 */
[----:B------:R-:W-:-:S03]  /*6cc80*/  IMAD.MOV.U32 R68, RZ, RZ, R135 ;  /* 0x000000ffff447224 */ /* 0x000fc600078e0087 */
[----:B------:R-:W4:Y:S04]  /*6cc90*/  LDL.LU R132, [R1+0x5d0] ;  /* 0x0005d00001847983 */ /* 0x000f280000300800 */
[----:B------:R-:W4:Y:S04]  /*6cca0*/  LDL.LU R133, [R1+0x5d4] ;  /* 0x0005d40001857983 */ /* 0x000f280000300800 */
[----:B------:R-:W4:Y:S04]  /*6ccb0*/  LDL.LU R134, [R1+0x5d8] ;  /* 0x0005d80001867983 */ /* 0x000f280000300800 */
[----:B------:R-:W4:Y:S04]  /*6ccc0*/  LDL.LU R135, [R1+0x5dc] ;  /* 0x0005dc0001877983 */ /* 0x000f280000300800 */
[----:B------:R-:W-:Y:S04]  /*6ccd0*/  STL [R1+0x64e8], R68 ;  /* 0x0064e84401007387 */ /* 0x000fe80000100800 */
[----:B------:R-:W-:Y:S04]  /*6cce0*/  STL [R1+0x64e4], R69 ;  /* 0x0064e44501007387 */ /* 0x000fe80000100800 */
[----:B------:R1:W-:Y:S04]  /*6ccf0*/  STL [R1+0x64e0], R72 ;  /* 0x0064e04801007387 */ /* 0x0003e80000100800 */
[----:B------:R1:W-:Y:S01]  /*6cd00*/  STL [R1+0x64dc], R73 ;  /* 0x0064dc4901007387 */ /* 0x0003e20000100800 */
[----:B---3--:R-:W-:Y:S03]  /*6cd10*/  HMMA.1688.F32.TF32 R136, R240, R16, R244 ;  /* 0x00000010f088723c */ /* 0x008fe600000810f4 */
[----:B------:R-:W3:Y:S04]  /*6cd20*/  LDL.LU R244, [R1+0x5c0] ;  /* 0x0005c00001f47983 */ /* 0x000ee80000300800 */
[----:B------:R-:W3:Y:S04]  /*6cd30*/  LDL.LU R245, [R1+0x5c4] ;  /* 0x0005c40001f57983 */ /* 0x000ee80000300800 */
[----:B------:R-:W3:Y:S04]  /*6cd40*/  LDL.LU R246, [R1+0x5c8] ;  /* 0x0005c80001f67983 */ /* 0x000ee80000300800 */
[----:B------:R-:W3:Y:S04]  /*6cd50*/  LDL.LU R247, [R1+0x5cc] ;  /* 0x0005cc0001f77983 */ /* 0x000ee80000300800 */
[----:B------:R-:W-:Y:S01]  /*6cd60*/  IMAD.MOV.U32 R76, RZ, RZ, R139 ;  /* 0x000000ffff4c7224 */ /* 0x000fe200078e008b */
[----:B------:R-:W-:Y:S01]  /*6cd70*/  MOV R80, R137 ;  /* 0x0000008900507202 */ /* 0x000fe20000000f00 */
[----:B------:R-:W-:-:S02]  /*6cd80*/  IMAD.MOV.U32 R77, RZ, RZ, R138 ;  /* 0x000000ffff4d7224 */ /* 0x000fc400078e008a */
[----:B------:R-:W-:Y:S01]  /*6cd90*/  IMAD.MOV.U32 R81, RZ, RZ, R136 ;  /* 0x000000ffff517224 */ /* 0x000fe200078e0088 */
[----:B------:R-:W-:Y:S04]  /*6cda0*/  STL [R1+0x64f8], R76 ;  /* 0x0064f84c01007387 */ /* 0x000fe80000100800 */
[----:B------:R-:W-:Y:S04]  /*6cdb0*/  STL [R1+0x64f4], R77 ;  /* 0x0064f44d01007387 */ /* 0x000fe80000100800 */
[----:B------:R1:W-:Y:S04]  /*6cdc0*/  STL [R1+0x64f0], R80 ;  /* 0x0064f05001007387 */ /* 0x0003e80000100800 */
[----:B------:R1:W-:Y:S01]  /*6cdd0*/  STL [R1+0x64ec], R81 ;  /* 0x0064ec5101007387 */ /* 0x0003e20000100800 */
[C---:B--2---:R-:W-:Y:S03]  /*6cde0*/  HMMA.1688.F32.TF32 R136, R240.reuse, R48, R248 ;  /* 0x00000030f088723c */ /* 0x044fe600000810f8 */
[----:B------:R-:W2:Y:S04]  /*6cdf0*/  LDL.LU R248, [R1+0x5b0] ;  /* 0x0005b00001f87983 */ /* 0x000ea80000300800 */
[----:B------:R-:W2:Y:S04]  /*6ce00*/  LDL.LU R249, [R1+0x5b4] ;  /* 0x0005b40001f97983 */ /* 0x000ea80000300800 */
[----:B------:R-:W2:Y:S04]  /*6ce10*/  LDL.LU R250, [R1+0x5b8] ;  /* 0x0005b80001fa7983 */ /* 0x000ea80000300800 */
[----:B------:R-:W2:Y:S01]  /*6ce20*/  LDL.LU R251, [R1+0x5bc] ;  /* 0x0005bc0001fb7983 */ /* 0x000ea20000300800 */
[----:B----4-:R-:W-:Y:S03]  /*6ce30*/  HMMA.1688.F32.TF32 R132, R240, R20, R132 ;  /* 0x00000014f084723c */ /* 0x010fe60000081084 */
[----:B------:R-:W-:Y:S01]  /*6ce40*/  MOV R84, R139 ;  /* 0x0000008b00547202 */ /* 0x000fe20000000f00 */
[----:B------:R-:W-:Y:S01]  /*6ce50*/  IMAD.MOV.U32 R85, RZ, RZ, R138 ;  /* 0x000000ffff557224 */ /* 0x000fe200078e008a */
[----:B------:R-:W-:Y:S01]  /*6ce60*/  MOV R93, R136 ;  /* 0x00000088005d7202 */ /* 0x000fe20000000f00 */
[----:B------:R-:W-:-:S02]  /*6ce70*/  IMAD.MOV.U32 R92, RZ, RZ, R137 ;  /* 0x000000ffff5c7224 */ /* 0x000fc400078e0089 */
[----:B------:R-:W-:Y:S04]  /*6ce80*/  STL [R1+0x6508], R84 ;  /* 0x0065085401007387 */ /* 0x000fe80000100800 */
[----:B------:R-:W-:Y:S04]  /*6ce90*/  STL [R1+0x6504], R85 ;  /* 0x0065045501007387 */ /* 0x000fe80000100800 */
[----:B------:R-:W-:Y:S04]  /*6cea0*/  STL [R1+0x6500], R92 ;  /* 0x0065005c01007387 */ /* 0x000fe80000100800 */
[----:B------:R4:W-:Y:S01]  /*6ceb0*/  STL [R1+0x64fc], R93 ;  /* 0x0064fc5d01007387 */ /* 0x0009e20000100800 */
[----:B------:R-:W-:Y:S01]  /*6cec0*/  IMAD.MOV.U32 R101, RZ, RZ, R132 ;  /* 0x000000ffff657224 */ /* 0x000fe200078e0084 */
[----:B------:R-:W-:Y:S01]  /*6ced0*/  MOV R97, R134 ;  /* 0x0000008600617202 */ /* 0x000fe20000000f00 */
[----:B------:R-:W-:Y:S01]  /*6cee0*/  IMAD.MOV.U32 R100, RZ, RZ, R133 ;  /* 0x000000ffff647224 */ /* 0x000fe200078e0085 */
[----:B------:R-:W4:Y:S01]  /*6cef0*/  LDL.LU R132, [R1+0x570] ;  /* 0x0005700001847983 */ /* 0x000f220000300800 */
[----:B------:R-:W-:-:S03]  /*6cf00*/  IMAD.MOV.U32 R96, RZ, RZ, R135 ;  /* 0x000000ffff607224 */ /* 0x000fc600078e0087 */
[----:B------:R-:W4:Y:S04]  /*6cf10*/  LDL.LU R133, [R1+0x574] ;  /* 0x0005740001857983 */ /* 0x000f280000300800 */
[----:B------:R-:W4:Y:S04]  /*6cf20*/  LDL.LU R134, [R1+0x578] ;  /* 0x0005780001867983 */ /* 0x000f280000300800 */
[----:B------:R-:W4:Y:S04]  /*6cf30*/  LDL.LU R135, [R1+0x57c] ;  /* 0x00057c0001877983 */ /* 0x000f280000300800 */
[----:B------:R-:W-:Y:S04]  /*6cf40*/  STL [R1+0x6518], R96 ;  /* 0x0065186001007387 */ /* 0x000fe80000100800 */
[----:B------:R-:W-:Y:S04]  /*6cf50*/  STL [R1+0x6514], R97 ;  /* 0x0065146101007387 */ /* 0x000fe80000100800 */
[----:B------:R-:W-:Y:S04]  /*6cf60*/  STL [R1+0x6510], R100 ;  /* 0x0065106401007387 */ /* 0x000fe80000100800 */
[----:B------:R-:W-:Y:S01]  /*6cf70*/  STL [R1+0x650c], R101 ;  /* 0x00650c6501007387 */ /* 0x000fe20000100800 */
        /* <DEDUP_REMOVED lines=11> */
[----:B------:R-:W-:Y:S04]  /*6d030*/  STL [R1+0x6520], R64 ;  /* 0x0065204001007387 */ /* 0x000fe80000100800 */
[----:B------:R-:W-:Y:S01]  /*6d040*/  STL [R1+0x651c], R65 ;  /* 0x00651c4101007387 */ /* 0x000fe20000100800 */
[----:B--2---:R-:W-:Y:S03]  /*6d050*/  HMMA.1688.F32.TF32 R136, R240, R24, R248 ;  /* 0x00000018f088723c */ /* 0x004fe600000810f8 */
[----:B------:R-:W2:Y:S04]  /*6d060*/  LDL.LU R248, [R1+0x550] ;  /* 0x0005500001f87983 */ /* 0x000ea80000300800 */
[----:B------:R-:W2:Y:S04]  /*6d070*/  LDL.LU R249, [R1+0x554] ;  /* 0x0005540001f97983 */ /* 0x000ea80000300800 */
[----:B------:R-:W2:Y:S04]  /*6d080*/  LDL.LU R250, [R1+0x558] ;  /* 0x0005580001fa7983 */ /* 0x000ea80000300800 */
[----:B------:R-:W2:Y:S04]  /*6d090*/  LDL.LU R251, [R1+0x55c] ;  /* 0x00055c0001fb7983 */ /* 0x000ea80000300800 */
[----:B------:R-:W-:Y:S01]  /*6d0a0*/  MOV R104, R139 ;  /* 0x0000008b00687202 */ /* 0x000fe20000000f00 */
[----:B------:R-:W-:Y:S01]  /*6d0b0*/  IMAD.MOV.U32 R105, RZ, RZ, R138 ;  /* 0x000000ffff697224 */ /* 0x000fe200078e008a */
[----:B------:R-:W-:Y:S01]  /*6d0c0*/  MOV R109, R136 ;  /* 0x00000088006d7202 */ /* 0x000fe20000000f00 */
[----:B------:R-:W-:-:S02]  /*6d0d0*/  IMAD.MOV.U32 R108, RZ, RZ, R137 ;  /* 0x000000ffff6c7224 */ /* 0x000fc400078e0089 */
[----:B------:R-:W-:Y:S04]  /*6d0e0*/  STL [R1+0x6538], R104 ;  /* 0x0065386801007387 */ /* 0x000fe80000100800 */
[----:B------:R-:W-:Y:S01]  /*6d0f0*/  STL [R1+0x6534], R105 ;  /* 0x0065346901007387 */ /* 0x000fe20000100800 */
[----:B----4-:R-:W-:Y:S03]  /*6d100*/  HMMA.1688.F32.TF32 R132, R240, R36, R132 ;  /* 0x00000024f084723c */ /* 0x010fe60000081084 */
[----:B------:R-:W-:Y:S04]  /*6d110*/  STL [R1+0x6530], R108 ;  /* 0x0065306c01007387 */ /* 0x000fe80000100800 */
[----:B------:R-:W-:-:S12]  /*6d120*/  STL [R1+0x652c], R109 ;  /* 0x00652c6d01007387 */ /* 0x000fd80000100800 */
[----:B------:R-:W-:Y:S01]  /*6d130*/  IMAD.MOV.U32 R53, RZ, RZ, R132 ;  /* 0x000000ffff357224 */ /* 0x000fe200078e0084 */
[----:B------:R-:W-:Y:S01]  /*6d140*/  MOV R49, R134 ;  /* 0x0000008600317202 */ /* 0x000fe20000000f00 */
[----:B------:R-:W-:Y:S01]  /*6d150*/  IMAD.MOV.U32 R52, RZ, RZ, R133 ;  /* 0x000000ffff347224 */ /* 0x000fe200078e0085 */
[----:B------:R-:W4:Y:S01]  /*6d160*/  LDL.LU R132, [R1+0x530] ;  /* 0x0005300001847983 */ /* 0x000f220000300800 */
[----:B------:R-:W-:-:S03]  /*6d170*/  IMAD.MOV.U32 R48, RZ, RZ, R135 ;  /* 0x000000ffff307224 */ /* 0x000fc600078e0087 */
[----:B------:R-:W4:Y:S04]  /*6d180*/  LDL.LU R133, [R1+0x534] ;  /* 0x0005340001857983 */ /* 0x000f280000300800 */
[----:B------:R-:W4:Y:S04]  /*6d190*/  LDL.LU R134, [R1+0x538] ;  /* 0x0005380001867983 */ /* 0x000f280000300800 */
[----:B------:R-:W4:Y:S01]  /*6d1a0*/  LDL.LU R135, [R1+0x53c] ;  /* 0x00053c0001877983 */ /* 0x000f220000300800 */
[----:B------:R-:W-:Y:S01]  /*6d1b0*/  IMAD.MOV.U32 R89, RZ, RZ, R146 ;  /* 0x000000ffff597224 */ /* 0x000fe200078e0092 */
[----:B------:R-:W-:-:S02]  /*6d1c0*/  MOV R88, R147 ;  /* 0x0000009300587202 */ /* 0x000fc40000000f00 */
[----:B------:R-:W4:Y:S04]  /*6d1d0*/  LDL.LU R136, [R1+0x540] ;  /* 0x0005400001887983 */ /* 0x000f280000300800 */
        /* <DEDUP_REMOVED lines=22> */
[----:B------:R-:W2:Y:S01]  /*6d340*/  LDL.LU R249, [R1+0x504] ;  /* 0x0005040001f97983 */ /* 0x000ea20000300800 */
[----:B------:R-:W-:-:S02]  /*6d350*/  IMAD.MOV.U32 R250, RZ, RZ, R3 ;  /* 0x000000fffffa7224 */ /* 0x000fc400078e0003 */
[----:B------:R-:W-:-:S09]  /*6d360*/  IMAD.MOV.U32 R251, RZ, RZ, R0 ;  /* 0x000000fffffb7224 */ /* 0x000fd200078e0000 */
[----:B------:R-:W-:Y:S01]  /*6d370*/  MOV R120, R147 ;  /* 0x0000009300787202 */ /* 0x000fe20000000f00 */
[----:B------:R-:W-:Y:S01]  /*6d380*/  IMAD.MOV.U32 R121, RZ, RZ, R146 ;  /* 0x000000ffff797224 */ /* 0x000fe200078e0092 */
[----:B------:R-:W-:Y:S01]  /*6d390*/  MOV R125, R144 ;  /* 0x00000090007d7202 */ /* 0x000fe20000000f00 */
[----:B------:R-:W-:Y:S02]  /*6d3a0*/  IMAD.MOV.U32 R124, RZ, RZ, R145 ;  /* 0x000000ffff7c7224 */ /* 0x000fe400078e0091 */
[----:B------:R-:W-:Y:S04]  /*6d3b0*/  STL [R1+0x6568], R120 ;  /* 0x0065687801007387 */ /* 0x000fe80000100800 */
[----:B------:R-:W-:Y:S01]  /*6d3c0*/  STL [R1+0x6564], R121 ;  /* 0x0065647901007387 */ /* 0x000fe20000100800 */
[----:B----4-:R-:W-:-:S15]  /*6d3d0*/  HMMA.1688.F32.TF32 R132, R240, R44, R132 ;  /* 0x0000002cf084723c */ /* 0x010fde0000081084 */
[----:B------:R-:W-:-:S04]  /*6d3e0*/  NOP ;  /* 0x0000000000007918 */ /* 0x000fc80000000000 */
[----:B------:R-:W-:Y:S01]  /*6d3f0*/  IMAD.MOV.U32 R37, RZ, RZ, R132 ;  /* 0x000000ffff257224 */ /* 0x000fe200078e0084 */
[----:B------:R-:W-:Y:S01]  /*6d400*/  MOV R3, R134 ;  /* 0x0000008600037202 */ /* 0x000fe20000000f00 */
[----:B------:R-:W-:Y:S02]  /*6d410*/  IMAD.MOV.U32 R36, RZ, RZ, R133 ;  /* 0x000000ffff247224 */ /* 0x000fe400078e0085 */
[----:B------:R-:W-:Y:S01]  /*6d420*/  IMAD.MOV.U32 R0, RZ, RZ, R135 ;  /* 0x000000ffff007224 */ /* 0x000fe200078e0087 */
[C---:B------:R-:W-:Y:S01]  /*6d430*/  HMMA.1688.F32.TF32 R136, R240.reuse, R32, R136 ;  /* 0x00000020f088723c */ /* 0x040fe20000081088 */
[----:B------:R-:W-:Y:S04]  /*6d440*/  STL [R1+0x6560], R124 ;  /* 0x0065607c01007387 */ /* 0x000fe80000100800 */
[----:B------:R-:W-:Y:S04]  /*6d450*/  STL [R1+0x655c], R125 ;  /* 0x00655c7d01007387 */ /* 0x000fe80000100800 */
        /* <DEDUP_REMOVED lines=8> */
[----:B---3--:R-:W-:Y:S03]  /*6d4e0*/  HMMA.1688.F32.TF32 R132, R240, R40, R244 ;  /* 0x00000028f084723c */ /* 0x008fe600000810f4 */
[----:B------:R-:W3:Y:S01]  /*6d4f0*/  LDL.LU R144, [R1+0x4d0] ;  /* 0x0004d00001907983 */ /* 0x000ee20000300800 */
[----:B-1----:R-:W-:-:S03]  /*6d500*/  MOV R72, R136 ;  /* 0x0000008800487202 */ /* 0x002fc60000000f00 */
[----:B------:R-:W3:Y:S01]  /*6d510*/  LDL.LU R145, [R1+0x4d4] ;  /* 0x0004d40001917983 */ /* 0x000ee20000300800 */
[----:B------:R-:W-:-:S03]  /*6d520*/  IMAD.MOV.U32 R73, RZ, RZ, R137 ;  /* 0x000000ffff497224 */ /* 0x000fc600078e0089 */
[----:B------:R-:W3:Y:S01]  /*6d530*/  LDL.LU R146, [R1+0x4d8] ;  /* 0x0004d80001927983 */ /* 0x000ee20000300800 */
[----:B------:R-:W-:-:S03]  /*6d540*/  IMAD.MOV.U32 R2, RZ, RZ, R138 ;  /* 0x000000ffff027224 */ /* 0x000fc600078e008a */
[----:B------:R-:W3:Y:S01]  /*6d550*/  LDL.LU R147, [R1+0x4dc] ;  /* 0x0004dc0001937983 */ /* 0x000ee20000300800 */
[----:B------:R-:W-:-:S03]  /*6d560*/  MOV R128, R139 ;  /* 0x0000008b00807202 */ /* 0x000fc60000000f00 */
[----:B------:R-:W3:Y:S01]  /*6d570*/  LDL.LU R136, [R1+0x4c0] ;  /* 0x0004c00001887983 */ /* 0x000ee20000300800 */
[----:B------:R-:W-:Y:S01]  /*6d580*/  IMAD.MOV.U32 R45, RZ, RZ, R132 ;  /* 0x000000ffff2d7224 */ /* 0x000fe200078e0084 */
[----:B------:R-:W-:Y:S01]  /*6d590*/  MOV R44, R133 ;  /* 0x00000085002c7202 */ /* 0x000fe20000000f00 */
[----:B------:R-:W-:Y:S01]  /*6d5a0*/  IMAD.MOV.U32 R41, RZ, RZ, R134 ;  /* 0x000000ffff297224 */ /* 0x000fe200078e0086 */
[----:B------:R-:W3:Y:S01]  /*6d5b0*/  LDL.LU R137, [R1+0x4c4] ;  /* 0x0004c40001897983 */ /* 0x000ee20000300800 */
[----:B------:R-:W-:-:S03]  /*6d5c0*/  IMAD.MOV.U32 R40, RZ, RZ, R135 ;  /* 0x000000ffff287224 */ /* 0x000fc600078e0087 */
[----:B------:R-:W3:Y:S04]  /*6d5d0*/  LDL.LU R138, [R1+0x4c8] ;  /* 0x0004c800018a7983 */ /* 0x000ee80000300800 */
[----:B------:R-:W3:Y:S01]  /*6d5e0*/  LDL.LU R139, [R1+0x4cc] ;  /* 0x0004cc00018b7983 */ /* 0x000ee20000300800 */
[----:B------:R-:W-:Y:S01]  /*6d5f0*/  MOV R244, R118 ;  /* 0x0000007600f47202 */ /* 0x000fe20000000f00 */
[----:B------:R-:W-:Y:S01]  /*6d600*/  IMAD.MOV.U32 R245, RZ, RZ, R119 ;  /* 0x000000fffff57224 */ /* 0x000fe200078e0077 */
[----:B------:R-:W-:Y:S01]  /*6d610*/  MOV R247, R123 ;  /* 0x0000007b00f77202 */ /* 0x000fe20000000f00 */
[----:B------:R-:W-:Y:S01]  /*6d620*/  IMAD.MOV.U32 R246, RZ, RZ, R122 ;  /* 0x000000fffff67224 */ /* 0x000fe200078e007a */
[----:B--2---:R-:W-:-:S15]  /*6d630*/  HMMA.1688.F32.TF32 R132, R240, R8, R248 ;  /* 0x00000008f084723c */ /* 0x004fde00000810f8 */
[----:B------:R-:W-:-:S04]  /*6d640*/  NOP ;  /* 0x0000000000007918 */ /* 0x000fc80000000000 */
[----:B------:R-:W-:Y:S01]  /*6d650*/  MOV R80, R132 ;  /* 0x0000008400507202 */ /* 0x000fe20000000f00 */
[----:B------:R-:W-:Y:S01]  /*6d660*/  IMAD.MOV.U32 R81, RZ, RZ, R133 ;  /* 0x000000ffff517224 */ /* 0x000fe200078e0085 */
[----:B------:R-:W2:Y:S01]  /*6d670*/  LDL.LU R132, [R1+0x4a0] ;  /* 0x0004a00001847983 */ /* 0x000ea20000300800 */
[----:B------:R-:W-:Y:S01]  /*6d680*/  IMAD.MOV.U32 R68, RZ, RZ, R134 ;  /* 0x000000ffff447224 */ /* 0x000fe200078e0086 */
[----:B------:R-:W-:Y:S01]  /*6d690*/  MOV R69, R135 ;  /* 0x0000008700457202 */ /* 0x000fe20000000f00 */
[----:B------:R-:W-:Y:S01]  /*6d6a0*/  IMAD.MOV.U32 R134, RZ, RZ, R114 ;  /* 0x000000ffff867224 */ /* 0x000fe200078e0072 */
[----:B------:R-:W2:Y:S01]  /*6d6b0*/  LDL.LU R133, [R1+0x4a4] ;  /* 0x0004a40001857983 */ /* 0x000ea20000300800 */
[----:B------:R-:W-:-:S03]  /*6d6c0*/  IMAD.MOV.U32 R135, RZ, RZ, R115 ;  /* 0x000000ffff877224 */ /* 0x000fc600078e0073 */
        /* <DEDUP_REMOVED lines=13> */
[----:B------:R-:W3:Y:S01]  /*6d7a0*/  LDL.LU R131, [R1+0x67b0] ;  /* 0x0067b00001837983 */ /* 0x000ee20000300800 */
[----:B------:R-:W-:Y:S01]  /*6d7b0*/  MOV R176, R42 ;  /* 0x0000002a00b07202 */ /* 0x000fe20000000f00 */
[----:B------:R-:W-:-:S02]  /*6d7c0*/  IMAD.MOV.U32 R177, RZ, RZ, R43 ;  /* 0x000000ffffb17224 */ /* 0x000fc400078e002b */
[----:B------:R-:W3:Y:S01]  /*6d7d0*/  LDL.LU R42, [R1+0x67ac] ;  /* 0x0067ac00012a7983 */ /* 0x000ee20000300800 */
[----:B------:R-:W-:Y:S01]  /*6d7e0*/  IMAD.MOV.U32 R178, RZ, RZ, R46 ;  /* 0x000000ffffb27224 */ /* 0x000fe200078e002e */
[----:B------:R-:W-:Y:S02]  /*6d7f0*/  MOV R179, R47 ;  /* 0x0000002f00b37202 */ /* 0x000fe40000000f00 */
[----:B------:R-:W3:Y:S01]  /*6d800*/  LDL.LU R43, [R1+0x67a8] ;  /* 0x0067a800012b7983 */ /* 0x000ee20000300800 */
[----:B------:R-:W-:-:S03]  /*6d810*/  IMAD.MOV.U32 R180, RZ, RZ, R34 ;  /* 0x000000ffffb47224 */ /* 0x000fc600078e0022 */
[----:B------:R-:W3:Y:S01]  /*6d820*/  LDL.LU R46, [R1+0x67a4] ;  /* 0x0067a400012e7983 */ /* 0x000ee20000300800 */
[----:B------:R-:W-:Y:S01]  /*6d830*/  IMAD.MOV.U32 R181, RZ, RZ, R35 ;  /* 0x000000ffffb57224 */ /* 0x000fe200078e0023 */
[----:B------:R-:W-:Y:S02]  /*6d840*/  MOV R182, R14 ;  /* 0x0000000e00b67202 */ /* 0x000fe40000000f00 */
        /* <DEDUP_REMOVED lines=8> */
[----:B------:R-:W3:Y:S01]  /*6d8d0*/  LDL.LU R15, [R1+0x6790] ;  /* 0x00679000010f7983 */ /* 0x000ee20000300800 */
[----:B------:R-:W-:-:S03]  /*6d8e0*/  IMAD.MOV.U32 R187, RZ, RZ, R39 ;  /* 0x000000ffffbb7224 */ /* 0x000fc600078e0027 */
[----:B------:R-:W3:Y:S04]  /*6d8f0*/  LDL.LU R30, [R1+0x678c] ;  /* 0x00678c00011e7983 */ /* 0x000ee80000300800 */
[----:B------:R-:W3:Y:S04]  /*6d900*/  LDL.LU R31, [R1+0x6788] ;  /* 0x00678800011f7983 */ /* 0x000ee80000300800 */
[----:B------:R-:W3:Y:S01]  /*6d910*/  LDL.LU R38, [R1+0x6784] ;  /* 0x0067840001267983 */ /* 0x000ee20000300800 */
[C---:B----4-:R-:W-:Y:S03]  /*6d920*/  HMMA.1688.F32.TF32 R152, R240.reuse, R4, R152 ;  /* 0x00000004f098723c */ /* 0x050fe60000081098 */
[----:B------:R-:W4:Y:S05]  /*6d930*/  LDL.LU R39, [R1+0x6780] ;  /* 0x0067800001277983 */ /* 0x000f2a0000300800 */
[----:B------:R-:W-:Y:S01]  /*6d940*/  HMMA.1688.F32.TF32 R148, R240, R60, R148 ;  /* 0x0000003cf094723c */ /* 0x000fe20000081094 */
[----:B------:R-:W-:Y:S01]  /*6d950*/  MOV R140, R90 ;  /* 0x0000005a008c7202 */ /* 0x000fe20000000f00 */
[----:B------:R-:W-:-:S09]  /*6d960*/  IMAD.MOV.U32 R141, RZ, RZ, R91 ;  /* 0x000000ffff8d7224 */ /* 0x000fd200078e005b */
[----:B------:R-:W-:Y:S01]  /*6d970*/  MOV R93, R153 ;  /* 0x00000099005d7202 */ /* 0x000fe20000000f00 */
[----:B------:R-:W-:Y:S01]  /*6d980*/  IMAD.MOV.U32 R92, RZ, RZ, R152 ;  /* 0x000000ffff5c7224 */ /* 0x000fe200078e0098 */
[----:B------:R-:W-:Y:S01]  /*6d990*/  MOV R152, R66 ;  /* 0x0000004200987202 */ /* 0x000fe20000000f00 */
[----:B------:R-:W-:Y:S01]  /*6d9a0*/  IMAD.MOV.U32 R76, RZ, RZ, R154 ;  /* 0x000000ffff4c7224 */ /* 0x000fe200078e009a */
[----:B------:R-:W-:Y:S01]  /*6d9b0*/  LDS R241, [R143+UR11+0x81880] ;  /* 0x0818800b8ff17984 */ /* 0x000fe20008000800 */
[----:B------:R-:W-:Y:S02]  /*6d9c0*/  IMAD.MOV.U32 R153, RZ, RZ, R67 ;  /* 0x000000ffff997224 */ /* 0x000fe400078e0043 */
[----:B------:R-:W-:Y:S01]  /*6d9d0*/  IMAD.MOV.U32 R77, RZ, RZ, R155 ;  /* 0x000000ffff4d7224 */ /* 0x000fe200078e009b */
[----:B------:R-:W-:Y:S01]  /*6d9e0*/  MOV R155, R71 ;  /* 0x00000047009b7202 */ /* 0x000fe20000000f00 */
[----:B------:R-:W-:Y:S01]  /*6d9f0*/  IMAD.MOV.U32 R154, RZ, RZ, R70 ;  /* 0x000000ffff9a7224 */ /* 0x000fe200078e0046 */
[----:B------:R1:W-:Y:S01]  /*6da00*/  LDS R243, [R143+UR11+0x81c80] ;  /* 0x081c800b8ff37984 */ /* 0x0003e20008000800 */
[----:B------:R-:W-:Y:S01]  /*6da10*/  IMAD.MOV.U32 R142, RZ, RZ, R94 ;  /* 0x000000ffff8e7224 */ /* 0x000fe200078e005e */
[----:B------:R-:W-:Y:S01]  /*6da20*/  MOV R189, R107 ;  /* 0x0000006b00bd7202 */ /* 0x000fe20000000f00 */
[----:B------:R-:W-:Y:S01]  /*6da30*/  IMAD.MOV.U32 R188, RZ, RZ, R106 ;  /* 0x000000ffffbc7224 */ /* 0x000fe200078e006a */
[----:B------:R-:W-:Y:S01]  /*6da40*/  LDS R240, [R252+UR11+0x81880] ;  /* 0x0818800bfcf07984 */ /* 0x000fe20008000800 */
[----:B------:R-:W-:Y:S01]  /*6da50*/  MOV R84, R148 ;  /* 0x0000009400547202 */ /* 0x000fe20000000f00 */
[----:B------:R-:W-:-:S02]  /*6da60*/  IMAD.MOV.U32 R85, RZ, RZ, R149 ;  /* 0x000000ffff557224 */ /* 0x000fc400078e0095 */
[----:B------:R-:W2:Y:S01]  /*6da70*/  LDS R242, [R252+UR11+0x81c80] ;  /* 0x081c800bfcf27984 */ /* 0x000ea20008000800 */
[----:B------:R-:W-:Y:S01]  /*6da80*/  IMAD.MOV.U32 R148, RZ, RZ, R74 ;  /* 0x000000ffff947224 */ /* 0x000fe200078e004a */
[----:B------:R-:W-:Y:S01]  /*6da90*/  MOV R60, R151 ;  /* 0x00000097003c7202 */ /* 0x000fe20000000f00 */
[----:B------:R-:W-:Y:S01]  /*6daa0*/  IMAD.MOV.U32 R61, RZ, RZ, R150 ;  /* 0x000000ffff3d7224 */ /* 0x000fe200078e0096 */
[----:B------:R-:W-:Y:S01]  /*6dab0*/  MOV R150, R78 ;  /* 0x0000004e00967202 */ /* 0x000fe20000000f00 */
[----:B------:R-:W-:Y:S02]  /*6dac0*/  IMAD.MOV.U32 R149, RZ, RZ, R75 ;  /* 0x000000ffff957224 */ /* 0x000fe400078e004b */
[----:B------:R-:W-:Y:S01]  /*6dad0*/  IMAD.MOV.U32 R151, RZ, RZ, R79 ;  /* 0x000000ffff977224 */ /* 0x000fe200078e004f */
[----:B-1----:R-:W-:Y:S01]  /*6dae0*/  MOV R143, R95 ;  /* 0x0000005f008f7202 */ /* 0x002fe20000000f00 */
[----:B------:R-:W-:Y:S02]  /*6daf0*/  IMAD.MOV.U32 R190, RZ, RZ, R102 ;  /* 0x000000ffffbe7224 */ /* 0x000fe400078e0066 */
[----:B------:R-:W-:Y:S01]  /*6db00*/  IMAD.MOV.U32 R191, RZ, RZ, R103 ;  /* 0x000000ffffbf7224 */ /* 0x000fe200078e0067 */
[----:B--2---:R-:W-:-:S15]  /*6db10*/  HMMA.1688.F32.TF32 R132, R236, R122, R132 ;  /* 0x0000007aec84723c */ /* 0x004fde0000081084 */
        /* <DEDUP_REMOVED lines=8> */
[----:B------:R-:W-:Y:S02]  /*6dba0*/  IMAD.MOV.U32 R245, RZ, RZ, R23 ;  /* 0x000000fffff57224 */ /* 0x000fe400078e0017 */
[----:B------:R-:W-:-:S14]  /*6dbb0*/  IMAD.MOV.U32 R247, RZ, RZ, R51 ;  /* 0x000000fffff77224 */ /* 0x000fdc00078e0033 */
[----:B------:R-:W-:Y:S01]  /*6dbc0*/  IMAD.MOV.U32 R48, RZ, RZ, R132 ;  /* 0x000000ffff307224 */ /* 0x000fe200078e0084 */
[----:B------:R-:W-:Y:S01]  /*6dbd0*/  MOV R52, R134 ;  /* 0x0000008600347202 */ /* 0x000fe20000000f00 */
[----:B------:R-:W-:Y:S02]  /*6dbe0*/  IMAD.MOV.U32 R49, RZ, RZ, R133 ;  /* 0x000000ffff317224 */ /* 0x000fe400078e0085 */
[----:B------:R-:W-:Y:S02]  /*6dbf0*/  IMAD.MOV.U32 R53, RZ, RZ, R135 ;  /* 0x000000ffff357224 */ /* 0x000fe400078e0087 */
[----:B------:R-:W-:Y:S01]  /*6dc00*/  HMMA.1688.F32.TF32 R132, R236, R114, R248 ;  /* 0x00000072ec84723c */ /* 0x000fe200000810f8 */
[----:B------:R-:W-:Y:S01]  /*6dc10*/  MOV R248, R26 ;  /* 0x0000001a00f87202 */ /* 0x000fe20000000f00 */
[----:B------:R-:W-:Y:S01]  /*6dc20*/  IMAD.MOV.U32 R249, RZ, RZ, R27 ;  /* 0x000000fffff97224 */ /* 0x000fe200078e001b */
[----:B------:R-:W2:Y:S01]  /*6dc30*/  LDL.LU R26, [R1+0x677c] ;  /* 0x00677c00011a7983 */ /* 0x000ea20000300800 */
[----:B------:R-:W-:Y:S01]  /*6dc40*/  IMAD.MOV.U32 R250, RZ, RZ, R54 ;  /* 0x000000fffffa7224 */ /* 0x000fe200078e0036 */
[----:B------:R-:W-:-:S02]  /*6dc50*/  MOV R251, R55 ;  /* 0x0000003700fb7202 */ /* 0x000fc40000000f00 */
[----:B------:R-:W2:Y:S04]  /*6dc60*/  LDL.LU R27, [R1+0x6778] ;  /* 0x00677800011b7983 */ /* 0x000ea80000300800 */
[----:B------:R-:W2:Y:S04]  /*6dc70*/  LDL.LU R54, [R1+0x6774] ;  /* 0x0067740001367983 */ /* 0x000ea80000300800 */
[----:B------:R-:W2:Y:S01]  /*6dc80*/  LDL.LU R55, [R1+0x6770] ;  /* 0x0067700001377983 */ /* 0x000ea20000300800 */
[----:B---3--:R-:W-:Y:S03]  /*6dc90*/  HMMA.1688.F32.TF32 R144, R236, R130, R144 ;  /* 0x00000082ec90723c */ /* 0x008fe60000081090 */
[----:B------:R-:W3:Y:S04]  /*6dca0*/  LDL.LU R22, [R1+0x676c] ;  /* 0x00676c0001167983 */ /* 0x000ee80000300800 */
[----:B------:R-:W3:Y:S04]  /*6dcb0*/  LDL.LU R23, [R1+0x6768] ;  /* 0x0067680001177983 */ /* 0x000ee80000300800 */
[----:B------:R-:W2:Y:S04]  /*6dcc0*/  LDL.LU R50, [R1+0x6764] ;  /* 0x0067640001327983 */ /* 0x000ea80000300800 */
[----:B------:R-:W2:Y:S04]  /*6dcd0*/  LDL.LU R51, [R1+0x6760] ;  /* 0x0067600001337983 */ /* 0x000ea80000300800 */
[----:B------:R-:W2:Y:S04]  /*6dce0*/  LDL.LU R160, [R1+0x1b0] ;  /* 0x0001b00001a07983 */ /* 0x000ea80000300800 */
[----:B------:R-:W2:Y:S04]  /*6dcf0*/  LDL.LU R161, [R1+0x1b4] ;  /* 0x0001b40001a17983 */ /* 0x000ea80000300800 */
[----:B------:R-:W2:Y:S01]  /*6dd00*/  LDL.LU R162, [R1+0x1b8] ;  /* 0x0001b80001a27983 */ /* 0x000ea20000300800 */
[----:B------:R-:W-:-:S03]  /*6dd10*/  IMAD.MOV.U32 R112, RZ, RZ, R132 ;  /* 0x000000ffff707224 */ /* 0x000fc600078e0084 */
[----:B------:R-:W2:Y:S01]  /*6dd20*/  LDL.LU R163, [R1+0x1bc] ;  /* 0x0001bc0001a37983 */ /* 0x000ea20000300800 */
[----:B------:R-:W-:Y:S03]  /*6dd30*/  HMMA.1688.F32.TF32 R136, R236, R126, R136 ;  /* 0x0000007eec88723c */ /* 0x000fe60000081088 */
[----:B------:R-:W2:Y:S01]  /*6dd40*/  LDL.LU R156, [R1+0x1a0] ;  /* 0x0001a000019c7983 */ /* 0x000ea20000300800 */
[----:B------:R-:W-:Y:S01]  /*6dd50*/  MOV R113, R133 ;  /* 0x0000008500717202 */ /* 0x000fe20000000f00 */
[----:B------:R-:W-:Y:S02]  /*6dd60*/  IMAD.MOV.U32 R132, RZ, RZ, R18 ;  /* 0x000000ffff847224 */ /* 0x000fe400078e0012 */
[----:B------:R-:W2:Y:S01]  /*6dd70*/  LDL.LU R157, [R1+0x1a4] ;  /* 0x0001a400019d7983 */ /* 0x000ea20000300800 */
[----:B------:R-:W-:Y:S01]  /*6dd80*/  IMAD.MOV.U32 R116, RZ, RZ, R134 ;  /* 0x000000ffff747224 */ /* 0x000fe200078e0086 */
[----:B------:R-:W-:-:S02]  /*6dd90*/  MOV R133, R19 ;  /* 0x0000001300857202 */ /* 0x000fc40000000f00 */
[----:B------:R-:W2:Y:S01]  /*6dda0*/  LDL.LU R158, [R1+0x1a8] ;  /* 0x0001a800019e7983 */ /* 0x000ea20000300800 */
[----:B------:R-:W-:-:S03]  /*6ddb0*/  IMAD.MOV.U32 R117, RZ, RZ, R135 ;  /* 0x000000ffff757224 */ /* 0x000fc600078e0087 */
[----:B------:R-:W2:Y:S01]  /*6ddc0*/  LDL.LU R159, [R1+0x1ac] ;  /* 0x0001ac00019f7983 */ /* 0x000ea20000300800 */
[----:B------:R-:W-:-:S03]  /*6ddd0*/  IMAD.MOV.U32 R134, RZ, RZ, R58 ;  /* 0x000000ffff867224 */ /* 0x000fc600078e003a */
        /* <DEDUP_REMOVED lines=8> */
[----:B------:R-:W-:-:S03]  /*6de60*/  IMAD.MOV.U32 R96, RZ, RZ, R144 ;  /* 0x000000ffff607224 */ /* 0x000fc600078e0090 */
[----:B------:R-:W2:Y:S01]  /*6de70*/  LDL.LU R71, [R1+0x6740] ;  /* 0x0067400001477983 */ /* 0x000ea20000300800 */
[----:B------:R-:W-:-:S03]  /*6de80*/  IMAD.MOV.U32 R97, RZ, RZ, R145 ;  /* 0x000000ffff617224 */ /* 0x000fc600078e0091 */
[----:B------:R-:W2:Y:S01]  /*6de90*/  LDL.LU R74, [R1+0x673c] ;  /* 0x00673c00014a7983 */ /* 0x000ea20000300800 */
[----:B------:R-:W-:-:S03]  /*6dea0*/  IMAD.MOV.U32 R144, RZ, RZ, R82 ;  /* 0x000000ffff907224 */ /* 0x000fc600078e0052 */
[----:B------:R-:W2:Y:S01]  /*6deb0*/  LDL.LU R75, [R1+0x6738] ;  /* 0x00673800014b7983 */ /* 0x000ea20000300800 */
[----:B------:R-:W-:-:S03]  /*6dec0*/  MOV R100, R146 ;  /* 0x0000009200647202 */ /* 0x000fc60000000f00 */
[----:B------:R-:W3:Y:S01]  /*6ded0*/  LDL.LU R78, [R1+0x6734] ;  /* 0x00673400014e7983 */ /* 0x000ee20000300800 */
[----:B------:R-:W-:Y:S01]  /*6dee0*/  MOV R145, R83 ;  /* 0x0000005300917202 */ /* 0x000fe20000000f00 */
[----:B------:R-:W-:Y:S02]  /*6def0*/  IMAD.MOV.U32 R101, RZ, RZ, R147 ;  /* 0x000000ffff657224 */ /* 0x000fe400078e0093 */
[----:B------:R-:W3:Y:S01]  /*6df00*/  LDL.LU R79, [R1+0x6730] ;  /* 0x00673000014f7983 */ /* 0x000ee20000300800 */
[----:B------:R-:W-:-:S03]  /*6df10*/  IMAD.MOV.U32 R146, RZ, RZ, R86 ;  /* 0x000000ffff927224 */ /* 0x000fc600078e0056 */
[----:B------:R-:W4:Y:S01]  /*6df20*/  LDL.LU R82, [R1+0x672c] ;  /* 0x00672c0001527983 */ /* 0x000f220000300800 */
[----:B------:R-:W-:-:S03]  /*6df30*/  IMAD.MOV.U32 R147, RZ, RZ, R87 ;  /* 0x000000ffff937224 */ /* 0x000fc600078e0057 */
[----:B------:R-:W4:Y:S04]  /*6df40*/  LDL.LU R83, [R1+0x6728] ;  /* 0x0067280001537983 */ /* 0x000f280000300800 */
[----:B------:R-:W4:Y:S01]  /*6df50*/  LDL.LU R86, [R1+0x6724] ;  /* 0x0067240001567983 */ /* 0x000f220000300800 */
[----:B------:R-:W-:-:S03]  /*6df60*/  IMAD.MOV.U32 R56, RZ, RZ, R136 ;  /* 0x000000ffff387224 */ /* 0x000fc600078e0088 */
[----:B------:R-:W4:Y:S01]  /*6df70*/  LDL.LU R87, [R1+0x6720] ;  /* 0x0067200001577983 */ /* 0x000f220000300800 */
[----:B------:R-:W-:-:S03]  /*6df80*/  MOV R57, R137 ;  /* 0x0000008900397202 */ /* 0x000fc60000000f00 */
[----:B------:R-:W4:Y:S01]  /*6df90*/  LDL.LU R90, [R1+0x671c] ;  /* 0x00671c00015a7983 */ /* 0x000f220000300800 */
[----:B------:R-:W-:-:S03]  /*6dfa0*/  IMAD.MOV.U32 R136, RZ, RZ, R98 ;  /* 0x000000ffff887224 */ /* 0x000fc600078e0062 */
[----:B------:R-:W4:Y:S01]  /*6dfb0*/  LDL.LU R91, [R1+0x6718] ;  /* 0x00671800015b7983 */ /* 0x000f220000300800 */
[----:B------:R-:W-:-:S03]  /*6dfc0*/  IMAD.MOV.U32 R64, RZ, RZ, R138 ;  /* 0x000000ffff407224 */ /* 0x000fc600078e008a */
[----:B------:R-:W4:Y:S01]  /*6dfd0*/  LDL.LU R94, [R1+0x6714] ;  /* 0x00671400015e7983 */ /* 0x000f220000300800 */
[----:B------:R-:W-:Y:S01]  /*6dfe0*/  IMAD.MOV.U32 R137, RZ, RZ, R110 ;  /* 0x000000ffff897224 */ /* 0x000fe200078e006e */
[----:B------:R-:W-:Y:S02]  /*6dff0*/  MOV R138, R111 ;  /* 0x0000006f008a7202 */ /* 0x000fe40000000f00 */
[----:B------:R-:W4:Y:S01]  /*6e000*/  LDL.LU R95, [R1+0x6710] ;  /* 0x00671000015f7983 */ /* 0x000f220000300800 */
[----:B------:R-:W-:-:S03]  /*6e010*/  IMAD.MOV.U32 R65, RZ, RZ, R139 ;  /* 0x000000ffff417224 */ /* 0x000fc600078e008b */
[----:B------:R-:W4:Y:S01]  /*6e020*/  LDL.LU R98, [R1+0x670c] ;  /* 0x00670c0001627983 */ /* 0x000f220000300800 */
[----:B------:R-:W-:-:S03]  /*6e030*/  IMAD.MOV.U32 R139, RZ, RZ, R99 ;  /* 0x000000ffff8b7224 */ /* 0x000fc600078e0063 */
[----:B------:R-:W4:Y:S04]  /*6e040*/  LDL.LU R110, [R1+0x6708] ;  /* 0x00670800016e7983 */ /* 0x000f280000300800 */
[----:B------:R-:W4:Y:S04]  /*6e050*/  LDL.LU R111, [R1+0x6704] ;  /* 0x00670400016f7983 */ /* 0x000f280000300800 */
[----:B------:R-:W4:Y:S04]  /*6e060*/  LDL.LU R99, [R1+0x6700] ;  /* 0x0067000001637983 */ /* 0x000f280000300800 */
[----:B------:R-:W4:Y:S04]  /*6e070*/  LDL.LU R106, [R1+0x66fc] ;  /* 0x0066fc00016a7983 */ /* 0x000f280000300800 */
[----:B------:R-:W4:Y:S04]  /*6e080*/  LDL.LU R107, [R1+0x66f8] ;  /* 0x0066f800016b7983 */ /* 0x000f280000300800 */
[----:B------:R-:W4:Y:S04]  /*6e090*/  LDL.LU R102, [R1+0x66f4] ;  /* 0x0066f40001667983 */ /* 0x000f280000300800 */
[----:B------:R-:W4:Y:S01]  /*6e0a0*/  LDL.LU R103, [R1+0x66f0] ;  /* 0x0066f00001677983 */ /* 0x000f220000300800 */
[C---:B--2---:R-:W-:Y:S08]  /*6e0b0*/  HMMA.1688.F32.TF32 R248, R236.reuse, R74, R248 ;  /* 0x0000004aecf8723c */ /* 0x044ff000000810f8 */
[C---:B---3--:R-:W-:Y:S08]  /*6e0c0*/  HMMA.1688.F32.TF32 R244, R236.reuse, R78, R244 ;  /* 0x0000004eecf4723c */ /* 0x048ff000000810f4 */
[C---:B----4-:R-:W-:Y:S08]  /*6e0d0*/  HMMA.1688.F32.TF32 R132, R236.reuse, R82, R132 ;  /* 0x00000052ec84723c */ /* 0x050ff00000081084 */
[C---:B------:R-:W-:Y:S08]  /*6e0e0*/  HMMA.1688.F32.TF32 R136, R236.reuse, R86, R136 ;  /* 0x00000056ec88723c */ /* 0x040ff00000081088 */
[C---:B------:R-:W-:Y:S08]  /*6e0f0*/  HMMA.1688.F32.TF32 R140, R236.reuse, R90, R140 ;  /* 0x0000005aec8c723c */ /* 0x040ff0000008108c */
[C---:B------:R-:W-:Y:S08]  /*6e100*/  HMMA.1688.F32.TF32 R144, R236.reuse, R94, R144 ;  /* 0x0000005eec90723c */ /* 0x040ff00000081090 */
[C---:B------:R-:W-:Y:S08]  /*6e110*/  HMMA.1688.F32.TF32 R160, R236.reuse, R110, R160 ;  /* 0x0000006eeca0723c */ /* 0x040ff000000810a0 */
[C---:B------:R-:W-:Y:S08]  /*6e120*/  HMMA.1688.F32.TF32 R148, R236.reuse, R98, R148 ;  /* 0x00000062ec94723c */ /* 0x040ff00000081094 */
[C---:B------:R-:W-:Y:S08]  /*6e130*/  HMMA.1688.F32.TF32 R156, R236.reuse, R106, R156 ;  /* 0x0000006aec9c723c */ /* 0x040ff0000008109c */
[----:B------:R-:W-:Y:S01]  /*6e140*/  HMMA.1688.F32.TF32 R152, R236, R102, R152 ;  /* 0x00000066ec98723c */ /* 0x000fe20000081098 */
[----:B------:R-:W-:Y:S01]  /*6e150*/  IMAD.MOV.U32 R124, RZ, RZ, R162 ;  /* 0x000000ffff7c7224 */ /* 0x000fe200078e00a2 */
[----:B------:R-:W-:Y:S01]  /*6e160*/  MOV R125, R163 ;  /* 0x000000a3007d7202 */ /* 0x000fe20000000f00 */
[----:B------:R-:W-:Y:S01]  /*6e170*/  IMAD.MOV.U32 R121, RZ, RZ, R161 ;  /* 0x000000ffff797224 */ /* 0x000fe200078e00a1 */
[----:B------:R-:W-:Y:S01]  /*6e180*/  MOV R120, R160 ;  /* 0x000000a000787202 */ /* 0x000fe20000000f00 */
[----:B------:R-:W2:Y:S04]  /*6e190*/  LDL.LU.64 R162, [R1+0x66e8] ;  /* 0x0066e80001a27983 */ /* 0x000ea80000300a00 */
[----:B------:R-:W2:Y:S02]  /*6e1a0*/  LDL.LU.64 R160, [R1+0x66e0] ;  /* 0x0066e00001a07983 */ /* 0x000ea40000300a00 */
[----:B------:R-:W-:Y:S01]  /*6e1b0*/  MOV R5, R158 ;  /* 0x0000009e00057202 */ /* 0x000fe20000000f00 */
[----:B------:R-:W-:-:S02]  /*6e1c0*/  IMAD.MOV.U32 R4, RZ, RZ, R159 ;  /* 0x000000ffff047224 */ /* 0x000fc400078e009f */
[----:B------:R-:W-:Y:S01]  /*6e1d0*/  IMAD.MOV.U32 R9, RZ, RZ, R156 ;  /* 0x000000ffff097224 */ /* 0x000fe200078e009c */
[----:B------:R-:W3:Y:S01]  /*6e1e0*/  LDL.LU.64 R158, [R1+0x66d8] ;  /* 0x0066d800019e7983 */ /* 0x000ee20000300a00 */
[----:B------:R-:W-:Y:S01]  /*6e1f0*/  IMAD.MOV.U32 R8, RZ, RZ, R157 ;  /* 0x000000ffff087224 */ /* 0x000fe200078e009d */
[----:B------:R-:W-:Y:S02]  /*6e200*/  MOV R20, R151 ;  /* 0x0000009700147202 */ /* 0x000fe40000000f00 */
[----:B------:R-:W3:Y:S01]  /*6e210*/  LDL.LU.64 R156, [R1+0x66d0] ;  /* 0x0066d000019c7983 */ /* 0x000ee20000300a00 */
[----:B------:R-:W-:Y:S01]  /*6e220*/  IMAD.MOV.U32 R13, RZ, RZ, R154 ;  /* 0x000000ffff0d7224 */ /* 0x000fe200078e009a */
[----:B------:R-:W-:Y:S01]  /*6e230*/  MOV R16, R153 ;  /* 0x0000009900107202 */ /* 0x000fe20000000f00 */
[----:B------:R-:W-:Y:S02]  /*6e240*/  IMAD.MOV.U32 R12, RZ, RZ, R155 ;  /* 0x000000ffff0c7224 */ /* 0x000fe400078e009b */
[----:B------:R-:W-:Y:S01]  /*6e250*/  IMAD.MOV.U32 R17, RZ, RZ, R152 ;  /* 0x000000ffff117224 */ /* 0x000fe200078e0098 */
[----:B------:R-:W4:Y:S01]  /*6e260*/  LDL.LU.64 R154, [R1+0x66c8] ;  /* 0x0066c800019a7983 */ /* 0x000f220000300a00 */
[----:B------:R-:W-:Y:S01]  /*6e270*/  IMAD.MOV.U32 R21, RZ, RZ, R150 ;  /* 0x000000ffff157224 */ /* 0x000fe200078e0096 */
[----:B------:R-:W-:Y:S01]  /*6e280*/  MOV R25, R148 ;  /* 0x0000009400197202 */ /* 0x000fe20000000f00 */
[----:B------:R-:W-:Y:S01]  /*6e290*/  IMAD.MOV.U32 R24, RZ, RZ, R149 ;  /* 0x000000ffff187224 */ /* 0x000fe200078e0095 */
[----:B------:R-:W4:Y:S01]  /*6e2a0*/  LDL.LU.64 R152, [R1+0x66c0] ;  /* 0x0066c00001987983 */ /* 0x000f220000300a00 */
[----:B------:R-:W-:Y:S01]  /*6e2b0*/  MOV R29, R146 ;  /* 0x00000092001d7202 */ /* 0x000fe20000000f00 */
[----:B------:R-:W-:-:S02]  /*6e2c0*/  IMAD.MOV.U32 R28, RZ, RZ, R147 ;  /* 0x000000ffff1c7224 */ /* 0x000fc400078e0093 */
[----:B------:R-:W2:Y:S01]  /*6e2d0*/  LDL.LU.64 R150, [R1+0x66b8] ;  /* 0x0066b80001967983 */ /* 0x000ea20000300a00 */
[----:B------:R-:W-:Y:S02]  /*6e2e0*/  IMAD.MOV.U32 R33, RZ, RZ, R144 ;  /* 0x000000ffff217224 */ /* 0x000fe400078e0090 */
[----:B------:R-:W-:Y:S01]  /*6e2f0*/  IMAD.MOV.U32 R32, RZ, RZ, R145 ;  /* 0x000000ffff207224 */ /* 0x000fe200078e0091 */
[----:B------:R-:W2:Y:S04]  /*6e300*/  LDL.LU.64 R148, [R1+0x66b0] ;  /* 0x0066b00001947983 */ /* 0x000ea80000300a00 */
[----:B------:R-:W2:Y:S04]  /*6e310*/  LDL.LU.64 R146, [R1+0x66a8] ;  /* 0x0066a80001927983 */ /* 0x000ea80000300a00 */
        /* <DEDUP_REMOVED lines=19> */
[----:B-1----:R-:W4:Y:S04]  /*6e450*/  LDL.LU.64 R250, [R1+0x6658] ;  /* 0x0066580001fa7983 */ /* 0x002f280000300a00 */
[----:B------:R-:W4:Y:S01]  /*6e460*/  LDL.LU.64 R248, [R1+0x6650] ;  /* 0x0066500001f87983 */ /* 0x000f220000300a00 */
[C---:B------:R-:W-:Y:S08]  /*6e470*/  HMMA.1688.F32.TF32 R188, R236.reuse, R70, R188 ;  /* 0x00000046ecbc723c */ /* 0x040ff000000810bc */
[C---:B------:R-:W-:Y:S11]  /*6e480*/  HMMA.1688.F32.TF32 R180, R236.reuse, R58, R180 ;  /* 0x0000003aecb4723c */ /* 0x040ff600000810b4 */
[----:B------:R-:W-:Y:S04]  /*6e490*/  STL.64 [R1+0x7e0], R188 ;  /* 0x0007e0bc01007387 */ /* 0x000fe80000100a00 */
[----:B------:R1:W-:Y:S02]  /*6e4a0*/  STL.64 [R1+0x7e8], R190 ;  /* 0x0007e8be01007387 */ /* 0x0003e40000100a00 */
[C---:B-1----:R-:W-:Y:S08]  /*6e4b0*/  HMMA.1688.F32.TF32 R188, R236.reuse, R66, R184 ;  /* 0x00000042ecbc723c */ /* 0x042ff000000810b8 */
[C---:B------:R-:W-:Y:S11]  /*6e4c0*/  HMMA.1688.F32.TF32 R184, R236.reuse, R18, R176 ;  /* 0x00000012ecb8723c */ /* 0x040ff600000810b0 */
[----:B------:R-:W-:Y:S04]  /*6e4d0*/  STL.64 [R1+0x7d0], R188 ;  /* 0x0007d0bc01007387 */ /* 0x000fe80000100a00 */
[----:B------:R-:W-:Y:S04]  /*6e4e0*/  STL.64 [R1+0x7d8], R190 ;  /* 0x0007d8be01007387 */ /* 0x000fe80000100a00 */
[----:B------:R-:W-:Y:S04]  /*6e4f0*/  STL.64 [R1+0x7c0], R180 ;  /* 0x0007c0b401007387 */ /* 0x000fe80000100a00 */
[----:B------:R3:W-:Y:S04]  /*6e500*/  STL.64 [R1+0x7c8], R182 ;  /* 0x0007c8b601007387 */ /* 0x0007e80000100a00 */
[----:B------:R-:W-:Y:S04]  /*6e510*/  STL.64 [R1+0x7b0], R184 ;  /* 0x0007b0b801007387 */ /* 0x000fe80000100a00 */
[----:B------:R-:W-:Y:S01]  /*6e520*/  STL.64 [R1+0x7b8], R186 ;  /* 0x0007b8ba01007387 */ /* 0x000fe20000100a00 */
[C---:B--2---:R-:W-:Y:S08]  /*6e530*/  HMMA.1688.F32.TF32 R132, R236.reuse, R54, R132 ;  /* 0x00000036ec84723c */ /* 0x044ff00000081084 */
[C---:B---3--:R-:W-:Y:S08]  /*6e540*/  HMMA.1688.F32.TF32 R180, R236.reuse, R22, R244 ;  /* 0x00000016ecb4723c */ /* 0x048ff000000810f4 */
[----:B----4-:R-:W-:-:S15]  /*6e550*/  HMMA.1688.F32.TF32 R176, R236, R50, R248 ;  /* 0x00000032ecb0723c */ /* 0x010fde00000810f8 */
[----:B------:R-:W-:-:S04]  /*6e560*/  NOP ;  /* 0x0000000000007918 */ /* 0x000fc80000000000 */
[----:B------:R-:W-:Y:S04]  /*6e570*/  STL.64 [R1+0x7a0], R176 ;  /* 0x0007a0b001007387 */ /* 0x000fe80000100a00 */
[----:B------:R1:W-:Y:S04]  /*6e580*/  STL.64 [R1+0x7a8], R178 ;  /* 0x0007a8b201007387 */ /* 0x0003e80000100a00 */
[----:B------:R-:W-:Y:S04]  /*6e590*/  STL.64 [R1+0x790], R180 ;  /* 0x000790b401007387 */ /* 0x000fe80000100a00 */
[----:B------:R-:W-:Y:S01]  /*6e5a0*/  STL.64 [R1+0x798], R182 ;  /* 0x000798b601007387 */ /* 0x000fe20000100a00 */
[C---:B-1----:R-:W-:Y:S03]  /*6e5b0*/  HMMA.1688.F32.TF32 R176, R236.reuse, R26, R136 ;  /* 0x0000001aecb0723c */ /* 0x042fe60000081088 */
[----:B------:R-:W-:Y:S04]  /*6e5c0*/  STL.64 [R1+0x780], R132 ;  /* 0x0007808401007387 */ /* 0x000fe80000100a00 */
[----:B------:R1:W-:Y:S01]  /*6e5d0*/  STL.64 [R1+0x788], R134 ;  /* 0x0007888601007387 */ /* 0x0003e20000100a00 */
[C---:B------:R-:W-:Y:S08]  /*6e5e0*/  HMMA.1688.F32.TF32 R136, R236.reuse, R38, R140 ;  /* 0x00000026ec88723c */ /* 0x040ff0000008108c */
[C---:B-1----:R-:W-:Y:S03]  /*6e5f0*/  HMMA.1688.F32.TF32 R132, R236.reuse, R30, R144 ;  /* 0x0000001eec84723c */ /* 0x042fe60000081090 */
[----:B------:R-:W-:Y:S04]  /*6e600*/  STL.64 [R1+0x770], R176 ;  /* 0x000770b001007387 */ /* 0x000fe80000100a00 */
[----:B------:R-:W-:Y:S01]  /*6e610*/  STL.64 [R1+0x778], R178 ;  /* 0x000778b201007387 */ /* 0x000fe20000100a00 */
[C---:B------:R-:W-:Y:S03]  /*6e620*/  HMMA.1688.F32.TF32 R140, R236.reuse, R14, R148 ;  /* 0x0000000eec8c723c */ /* 0x040fe60000081094 */
[----:B------:R-:W-:Y:S04]  /*6e630*/  STL.64 [R1+0x760], R136 ;  /* 0x0007608801007387 */ /* 0x000fe80000100a00 */
[----:B------:R1:W-:Y:S04]  /*6e640*/  STL.64 [R1+0x768], R138 ;  /* 0x0007688a01007387 */ /* 0x0003e80000100a00 */
[----:B------:R-:W-:Y:S04]  /*6e650*/  STL.64 [R1+0x750], R132 ;  /* 0x0007508401007387 */ /* 0x000fe80000100a00 */
[----:B------:R2:W-:Y:S01]  /*6e660*/  STL.64 [R1+0x758], R134 ;  /* 0x0007588601007387 */ /* 0x0005e20000100a00 */
[C---:B-1----:R-:W-:Y:S08]  /*6e670*/  HMMA.1688.F32.TF32 R136, R236.reuse, R34, R152 ;  /* 0x00000022ec88723c */ /* 0x042ff00000081098 */
[C---:B--2---:R-:W-:Y:S01]  /*6e680*/  HMMA.1688.F32.TF32 R132, R236.reuse, R46, R156 ;  /* 0x0000002eec84723c */ /* 0x044fe2000008109c */
[----:B------:R-:W-:Y:S04]  /*6e690*/  STL.64 [R1+0xb0], R140 ;  /* 0x0000b08c01007387 */ /* 0x000fe80000100a00 */
[----:B------:R1:W-:Y:S06]  /*6e6a0*/  STL.64 [R1+0xb8], R142 ;  /* 0x0000b88e01007387 */ /* 0x0003ec0000100a00 */
[----:B------:R-:W-:Y:S04]  /*6e6b0*/  STL.64 [R1+0xa0], R136 ;  /* 0x0000a08801007387 */ /* 0x000fe80000100a00 */
[----:B------:R2:W-:Y:S01]  /*6e6c0*/  STL.64 [R1+0xa8], R138 ;  /* 0x0000a88a01007387 */ /* 0x0005e20000100a00 */
[C---:B-1----:R-:W-:Y:S03]  /*6e6d0*/  HMMA.1688.F32.TF32 R140, R236.reuse, R42, R160 ;  /* 0x0000002aec8c723c */ /* 0x042fe600000810a0 */
[----:B------:R-:W-:Y:S04]  /*6e6e0*/  STL.64 [R1+0x90], R132 ;  /* 0x0000908401007387 */ /* 0x000fe80000100a00 */
[----:B------:R1:W-:Y:S01]  /*6e6f0*/  STL.64 [R1+0x98], R134 ;  /* 0x0000988601007387 */ /* 0x0003e20000100a00 */
[C---:B--2---:R-:W-:Y:S08]  /*6e700*/  HMMA.1688.F32.TF32 R136, R236.reuse, R10, R164 ;  /* 0x0000000aec88723c */ /* 0x044ff000000810a4 */
[----:B-1----:R-:W-:Y:S03]  /*6e710*/  HMMA.1688.F32.TF32 R132, R236, R6, R168 ;  /* 0x00000006ec84723c */ /* 0x002fe600000810a8 */
[----:B------:R1:W-:Y:S04]  /*6e720*/  STL.64 [R1+0x80], R140 ;  /* 0x0000808c01007387 */ /* 0x0003e80000100a00 */
[----:B------:R2:W-:Y:S04]  /*6e730*/  STL.64 [R1+0x88], R142 ;  /* 0x0000888e01007387 */ /* 0x0005e80000100a00 */
[----:B------:R-:W3:Y:S01]  /*6e740*/  LDL.LU R244, [R1+0xe0] ;  /* 0x0000e00001f47983 */ /* 0x000ee20000300800 */
[----:B------:R-:W-:-:S03]  /*6e750*/  IMAD.MOV.U32 R245, RZ, RZ, R63 ;  /* 0x000000fffff57224 */ /* 0x000fc600078e003f */
[----:B------:R-:W-:Y:S01]  /*6e760*/  STL.64 [R1+0x70], R136 ;  /* 0x0000708801007387 */ /* 0x000fe20000100a00 */
[----:B------:R-:W-:-:S03]  /*6e770*/  MOV R246, R62 ;  /* 0x0000003e00f67202 */ /* 0x000fc60000000f00 */
[----:B------:R-:W-:Y:S01]  /*6e780*/  STL.64 [R1+0x78], R138 ;  /* 0x0000788a01007387 */ /* 0x000fe20000100a00 */
[----:B------:R-:W-:-:S03]  /*6e790*/  IMAD.MOV.U32 R247, RZ, RZ, R175 ;  /* 0x000000fffff77224 */ /* 0x000fc600078e00af */
[----:B------:R4:W-:Y:S04]  /*6e7a0*/  STL.64 [R1+0x60], R132 ;  /* 0x0000608401007387 */ /* 0x0009e80000100a00 */
[----:B------:R1:W-:Y:S01]  /*6e7b0*/  STL.64 [R1+0x68], R134 ;  /* 0x0000688601007387 */ /* 0x0003e20000100a00 */
[----:B------:R-:W-:-:S03]  /*6e7c0*/  IMAD.MOV.U32 R149, RZ, RZ, R172 ;  /* 0x000000ffff957224 */ /* 0x000fc600078e00ac */
[----:B------:R-:W2:Y:S01]  /*6e7d0*/  LDL.LU R63, [R1+0x664c] ;  /* 0x00664c00013f7983 */ /* 0x000ea20000300800 */
[----:B------:R-:W-:-:S03]  /*6e7e0*/  MOV R150, R173 ;  /* 0x000000ad00967202 */ /* 0x000fc60000000f00 */
[----:B------:R-:W2:Y:S01]  /*6e7f0*/  LDL.LU R62, [R1+0x6648] ;  /* 0x00664800013e7983 */ /* 0x000ea20000300800 */
[----:B------:R-:W-:-:S03]  /*6e800*/  IMAD.MOV.U32 R151, RZ, RZ, R174 ;  /* 0x000000ffff977224 */ /* 0x000fc600078e00ae */
[----:B------:R-:W2:Y:S04]  /*6e810*/  LDL.LU R175, [R1+0x6644] ;  /* 0x0066440001af7983 */ /* 0x000ea80000300800 */
[----:B------:R-:W2:Y:S04]  /*6e820*/  LDL.LU R148, [R1+0xf0] ;  /* 0x0000f00001947983 */ /* 0x000ea80000300800 */
[----:B------:R-:W2:Y:S04]  /*6e830*/  LDL.LU R172, [R1+0x6640] ;  /* 0x0066400001ac7983 */ /* 0x000ea80000300800 */
        /* <DEDUP_REMOVED lines=18> */
[----:B-1----:R-:W4:Y:S01]  /*6e960*/  LDL.LU R140, [R1+0x110] ;  /* 0x00011000018c7983 */ /* 0x002f220000300800 */
[----:B--2---:R-:W-:Y:S01]  /*6e970*/  IMAD.MOV.U32 R143, RZ, RZ, R172 ;  /* 0x000000ffff8f7224 */ /* 0x004fe200078e00ac */
[----:B---3--:R-:W-:Y:S01]  /*6e980*/  MOV R142, R173 ;  /* 0x000000ad008e7202 */ /* 0x008fe20000000f00 */
[----:B----4-:R-:W-:-:S02]  /*6e990*/  IMAD.MOV.U32 R141, RZ, RZ, R174 ;  /* 0x000000ffff8d7224 */ /* 0x010fc400078e00ae */
        /* <DEDUP_REMOVED lines=19> */
[----:B------:R-:W-:-:S03]  /*6ead0*/  IMAD.MOV.U32 R152, RZ, RZ, R175 ;  /* 0x000000ffff987224 */ /* 0x000fc600078e00af */
[----:B------:R-:W4:Y:S01]  /*6eae0*/  LDL.LU R180, [R1+0x190] ;  /* 0x0001900001b47983 */ /* 0x000f220000300800 */
[----:B------:R-:W-:Y:S01]  /*6eaf0*/  MOV R153, R62 ;  /* 0x0000003e00997202 */ /* 0x000fe20000000f00 */
[----:B------:R-:W-:Y:S02]  /*6eb00*/  IMAD.MOV.U32 R154, RZ, RZ, R63 ;  /* 0x000000ffff9a7224 */ /* 0x000fe400078e003f */
[----:B--2---:R-:W-:Y:S01]  /*6eb10*/  IMAD.MOV.U32 R183, RZ, RZ, R174 ;  /* 0x000000ffffb77224 */ /* 0x004fe200078e00ae */
[----:B---3--:R-:W-:Y:S01]  /*6eb20*/  MOV R182, R173 ;  /* 0x000000ad00b67202 */ /* 0x008fe20000000f00 */
[----:B----4-:R-:W-:Y:S02]  /*6eb30*/  IMAD.MOV.U32 R181, RZ, RZ, R172 ;  /* 0x000000ffffb57224 */ /* 0x010fe400078e00ac */
[----:B------:R-:W2:Y:S04]  /*6eb40*/  LDL.LU R172, [R1+0x6628] ;  /* 0x0066280001ac7983 */ /* 0x000ea80000300800 */
[----:B------:R-:W2:Y:S04]  /*6eb50*/  LDL.LU R173, [R1+0x6624] ;  /* 0x0066240001ad7983 */ /* 0x000ea80000300800 */
[----:B------:R-:W2:Y:S04]  /*6eb60*/  LDL.LU R174, [R1+0x6620] ;  /* 0x0066200001ae7983 */ /* 0x000ea80000300800 */
[----:B------:R-:W2:Y:S04]  /*6eb70*/  LDL.LU R175, [R1+0x661c] ;  /* 0x00661c0001af7983 */ /* 0x000ea80000300800 */
[----:B------:R-:W2:Y:S04]  /*6eb80*/  LDL.LU R62, [R1+0x6618] ;  /* 0x00661800013e7983 */ /* 0x000ea80000300800 */
[----:B------:R-:W2:Y:S01]  /*6eb90*/  LDL.LU R63, [R1+0x6614] ;  /* 0x00661400013f7983 */ /* 0x000ea20000300800 */
[----:B------:R-:W-:-:S03]  /*6eba0*/  IMAD.MOV.U32 R251, RZ, RZ, R129 ;  /* 0x000000fffffb7224 */ /* 0x000fc600078e0081 */
[----:B------:R-:W3:Y:S04]  /*6ebb0*/  LDL.LU R155, [R1+0x10c] ;  /* 0x00010c00019b7983 */ /* 0x000ee80000300800 */
[----:B------:R-:W4:Y:S04]  /*6ebc0*/  LDL.LU R248, [R1+0xd0] ;  /* 0x0000d00001f87983 */ /* 0x000f280000300800 */
[----:B------:R-:W4:Y:S04]  /*6ebd0*/  LDL.LU R249, [R1+0xd4] ;  /* 0x0000d40001f97983 */ /* 0x000f280000300800 */
[----:B------:R-:W4:Y:S04]  /*6ebe0*/  LDL.LU R250, [R1+0xd8] ;  /* 0x0000d80001fa7983 */ /* 0x000f280000300800 */
[----:B------:R-:W3:Y:S01]  /*6ebf0*/  LDL.LU R129, [R1+0x6610] ;  /* 0x0066100001817983 */ /* 0x000ee20000300800 */
[C---:B------:R-:W-:Y:S08]  /*6ec00*/  HMMA.1688.F32.TF32 R132, R240.reuse, R130, R132 ;  /* 0x00000082f084723c */ /* 0x040ff00000081084 */
[----:B------:R-:W-:Y:S08]  /*6ec10*/  HMMA.1688.F32.TF32 R184, R240, R122, R184 ;  /* 0x0000007af0b8723c */ /* 0x000ff000000810b8 */
[----:B--2---:R-:W-:Y:S01]  /*6ec20*/  HMMA.1688.F32.TF32 R144, R236, R62, R172 ;  /* 0x0000003eec90723c */ /* 0x004fe200000810ac */
[----:B------:R-:W2:-:S15]  /*6ec30*/  LDL.LU R236, [R1+0x170] ;  /* 0x0001700001ec7983 */ /* 0x000e9e0000300800 */
[----:B------:R-:W-:-:S03]  /*6ec40*/  NOP ;  /* 0x0000000000007918 */ /* 0x000fc60000000000 */
[----:B------:R1:W-:Y:S04]  /*6ec50*/  STL.64 [R1+0x50], R144 ;  /* 0x0000509001007387 */ /* 0x0003e80000100a00 */
[----:B------:R1:W-:Y:S04]  /*6ec60*/  STL.64 [R1+0x58], R146 ;  /* 0x0000589201007387 */ /* 0x0003e80000100a00 */
[----:B------:R-:W2:Y:S04]  /*6ec70*/  LDL.LU R237, [R1+0x174] ;  /* 0x0001740001ed7983 */ /* 0x000ea80000300800 */
[----:B------:R-:W2:Y:S04]  /*6ec80*/  LDL.LU R238, [R1+0x178] ;  /* 0x0001780001ee7983 */ /* 0x000ea80000300800 */
[----:B------:R-:W2:Y:S04]  /*6ec90*/  LDL.LU R239, [R1+0x17c] ;  /* 0x00017c0001ef7983 */ /* 0x000ea80000300800 */
[----:B------:R-:W4:Y:S04]  /*6eca0*/  LDL.LU R172, [R1+0x160] ;  /* 0x0001600001ac7983 */ /* 0x000f280000300800 */
[----:B------:R-:W4:Y:S04]  /*6ecb0*/  LDL.LU R173, [R1+0x164] ;  /* 0x0001640001ad7983 */ /* 0x000f280000300800 */
[----:B------:R-:W4:Y:S01]  /*6ecc0*/  LDL.LU R174, [R1+0x168] ;  /* 0x0001680001ae7983 */ /* 0x000f220000300800 */
[C---:B------:R-:W-:Y:S03]  /*6ecd0*/  HMMA.1688.F32.TF32 R188, R240.reuse, R126, R188 ;  /* 0x0000007ef0bc723c */ /* 0x040fe600000810bc */
[----:B-1----:R-:W4:Y:S05]  /*6ece0*/  LDL.LU R144, [R1+0xc0] ;  /* 0x0000c00001907983 */ /* 0x002f2a0000300800 */
[C---:B------:R-:W-:Y:S01]  /*6ecf0*/  HMMA.1688.F32.TF32 R180, R240.reuse, R118, R180 ;  /* 0x00000076f0b4723c */ /* 0x040fe200000810b4 */
[----:B------:R-:W-:Y:S04]  /*6ed00*/  STL.64 [R1+0x860], R132 ;  /* 0x0008608401007387 */ /* 0x000fe80000100a00 */
[----:B------:R-:W-:Y:S03]  /*6ed10*/  STL.64 [R1+0x868], R134 ;  /* 0x0008688601007387 */ /* 0x000fe60000100a00 */
[C---:B------:R-:W-:Y:S01]  /*6ed20*/  HMMA.1688.F32.TF32 R176, R240.reuse, R114, R176 ;  /* 0x00000072f0b0723c */ /* 0x040fe200000810b0 */
[----:B------:R-:W4:Y:S04]  /*6ed30*/  LDL.LU R145, [R1+0xc4] ;  /* 0x0000c40001917983 */ /* 0x000f280000300800 */
[----:B------:R-:W4:Y:S04]  /*6ed40*/  LDL.LU R146, [R1+0xc8] ;  /* 0x0000c80001927983 */ /* 0x000f280000300800 */
[----:B------:R-:W4:Y:S04]  /*6ed50*/  LDL.LU R147, [R1+0xcc] ;  /* 0x0000cc0001937983 */ /* 0x000f280000300800 */
        /* <DEDUP_REMOVED lines=16> */
[----:B---3--:R-:W-:Y:S01]  /*6ee60*/  MOV R175, R129 ;  /* 0x0000008100af7202 */ /* 0x008fe20000000f00 */
[----:B--2---:R-:W-:-:S15]  /*6ee70*/  HMMA.1688.F32.TF32 R236, R240, R110, R236 ;  /* 0x0000006ef0ec723c */ /* 0x004fde00000810ec */
[----:B------:R-:W-:-:S04]  /*6ee80*/  NOP ;  /* 0x0000000000007918 */ /* 0x000fc80000000000 */
[----:B------:R-:W-:Y:S04]  /*6ee90*/  STL.64 [R1+0xa00], R236 ;  /* 0x000a00ec01007387 */ /* 0x000fe80000100a00 */
[----:B------:R4:W-:Y:S02]  /*6eea0*/  STL.64 [R1+0xa08], R238 ;  /* 0x000a08ee01007387 */ /* 0x0009e40000100a00 */
[C---:B----4-:R-:W-:Y:S08]  /*6eeb0*/  HMMA.1688.F32.TF32 R236, R240.reuse, R106, R172 ;  /* 0x0000006af0ec723c */ /* 0x050ff000000810ac */
[C---:B------:R-:W-:Y:S08]  /*6eec0*/  HMMA.1688.F32.TF32 R172, R240.reuse, R102, R168 ;  /* 0x00000066f0ac723c */ /* 0x040ff000000810a8 */
[C---:B------:R-:W-:Y:S08]  /*6eed0*/  HMMA.1688.F32.TF32 R168, R240.reuse, R98, R164 ;  /* 0x00000062f0a8723c */ /* 0x040ff000000810a4 */
[C---:B------:R-:W-:Y:S08]  /*6eee0*/  HMMA.1688.F32.TF32 R164, R240.reuse, R94, R160 ;  /* 0x0000005ef0a4723c */ /* 0x040ff000000810a0 */
        /* <DEDUP_REMOVED lines=12> */
[----:B------:R1:W-:Y:S04]  /*6efb0*/  STL.64 [R1+0x9b8], R162 ;  /* 0x0009b8a201007387 */ /* 0x0003e80000100a00 */
[----:B------:R-:W-:Y:S04]  /*6efc0*/  STL.64 [R1+0x9a0], R156 ;  /* 0x0009a09c01007387 */ /* 0x000fe80000100a00 */
[----:B------:R3:W-:Y:S01]  /*6efd0*/  STL.64 [R1+0x9a8], R158 ;  /* 0x0009a89e01007387 */ /* 0x0007e20000100a00 */
[C---:B-1----:R-:W-:Y:S03]  /*6efe0*/  HMMA.1688.F32.TF32 R160, R240.reuse, R82, R152 ;  /* 0x00000052f0a0723c */ /* 0x042fe60000081098 */
[----:B------:R-:W2:Y:S04]  /*6eff0*/  LDL.LU R141, [R1+0x5a4] ;  /* 0x0005a400018d7983 */ /* 0x000ea80000300800 */
[----:B------:R-:W2:Y:S01]  /*6f000*/  LDL.LU R142, [R1+0x5a8] ;  /* 0x0005a800018e7983 */ /* 0x000ea20000300800 */
[C---:B---3--:R-:W-:Y:S03]  /*6f010*/  HMMA.1688.F32.TF32 R156, R240.reuse, R78, R148 ;  /* 0x0000004ef09c723c */ /* 0x048fe60000081094 */
[----:B------:R-:W2:Y:S05]  /*6f020*/  LDL.LU R143, [R1+0x5ac] ;  /* 0x0005ac00018f7983 */ /* 0x000eaa0000300800 */
[C---:B------:R-:W-:Y:S08]  /*6f030*/  HMMA.1688.F32.TF32 R152, R240.reuse, R74, R244 ;  /* 0x0000004af098723c */ /* 0x040ff000000810f4 */
[C---:B------:R-:W-:Y:S01]  /*6f040*/  HMMA.1688.F32.TF32 R148, R240.reuse, R70, R248 ;  /* 0x00000046f094723c */ /* 0x040fe200000810f8 */
[----:B------:R-:W-:Y:S04]  /*6f050*/  STL.64 [R1+0x990], R160 ;  /* 0x000990a001007387 */ /* 0x000fe80000100a00 */
[----:B------:R-:W-:Y:S04]  /*6f060*/  STL.64 [R1+0x998], R162 ;  /* 0x000998a201007387 */ /* 0x000fe80000100a00 */
[----:B------:R-:W-:Y:S04]  /*6f070*/  STL.64 [R1+0x980], R156 ;  /* 0x0009809c01007387 */ /* 0x000fe80000100a00 */
[----:B------:R-:W-:Y:S04]  /*6f080*/  STL.64 [R1+0x988], R158 ;  /* 0x0009889e01007387 */ /* 0x000fe80000100a00 */
[----:B------:R-:W3:Y:S04]  /*6f090*/  LDL.LU R244, [R1+0x590] ;  /* 0x0005900001f47983 */ /* 0x000ee80000300800 */
[----:B------:R-:W-:Y:S04]  /*6f0a0*/  STL.64 [R1+0x970], R152 ;  /* 0x0009709801007387 */ /* 0x000fe80000100a00 */
[----:B------:R1:W-:Y:S04]  /*6f0b0*/  STL.64 [R1+0x978], R154 ;  /* 0x0009789a01007387 */ /* 0x0003e80000100a00 */
[----:B------:R-:W-:Y:S04]  /*6f0c0*/  STL.64 [R1+0x960], R148 ;  /* 0x0009609401007387 */ /* 0x000fe80000100a00 */
[----:B------:R4:W-:Y:S04]  /*6f0d0*/  STL.64 [R1+0x968], R150 ;  /* 0x0009689601007387 */ /* 0x0009e80000100a00 */
[----:B------:R-:W3:Y:S04]  /*6f0e0*/  LDL.LU R245, [R1+0x594] ;  /* 0x0005940001f57983 */ /* 0x000ee80000300800 */
[----:B------:R-:W3:Y:S04]  /*6f0f0*/  LDL.LU R246, [R1+0x598] ;  /* 0x0005980001f67983 */ /* 0x000ee80000300800 */
[----:B------:R-:W3:Y:S01]  /*6f100*/  LDL.LU R247, [R1+0x59c] ;  /* 0x00059c0001f77983 */ /* 0x000ee20000300800 */
[C---:B------:R-:W-:Y:S03]  /*6f110*/  HMMA.1688.F32.TF32 R144, R240.reuse, R66, R144 ;  /* 0x00000042f090723c */ /* 0x040fe60000081090 */
[----:B------:R-:W3:Y:S04]  /*6f120*/  LDL.LU R248, [R1+0x520] ;  /* 0x0005200001f87983 */ /* 0x000ee80000300800 */
[----:B------:R-:W3:Y:S01]  /*6f130*/  LDL.LU R249, [R1+0x524] ;  /* 0x0005240001f97983 */ /* 0x000ee20000300800 */
[C---:B-1----:R-:W-:Y:S03]  /*6f140*/  HMMA.1688.F32.TF32 R152, R240.reuse, R58, R176 ;  /* 0x0000003af098723c */ /* 0x042fe600000810b0 */
[----:B------:R-:W3:Y:S04]  /*6f150*/  LDL.LU R250, [R1+0x528] ;  /* 0x0005280001fa7983 */ /* 0x000ee80000300800 */
[----:B------:R-:W3:Y:S01]  /*6f160*/  LDL.LU R251, [R1+0x52c] ;  /* 0x00052c0001fb7983 */ /* 0x000ee20000300800 */
[C---:B----4-:R-:W-:Y:S03]  /*6f170*/  HMMA.1688.F32.TF32 R148, R240.reuse, R18, R180 ;  /* 0x00000012f094723c */ /* 0x050fe600000810b4 */
[----:B------:R-:W-:Y:S04]  /*6f180*/  STL.64 [R1+0x950], R144 ;  /* 0x0009509001007387 */ /* 0x000fe80000100a00 */
[----:B------:R1:W-:Y:S04]  /*6f190*/  STL.64 [R1+0x958], R146 ;  /* 0x0009589201007387 */ /* 0x0003e80000100a00 */
[----:B------:R-:W-:Y:S04]  /*6f1a0*/  STL.64 [R1+0x940], R152 ;  /* 0x0009409801007387 */ /* 0x000fe80000100a00 */
[----:B------:R4:W-:Y:S01]  /*6f1b0*/  STL.64 [R1+0x948], R154 ;  /* 0x0009489a01007387 */ /* 0x0009e20000100a00 */
[C---:B-1----:R-:W-:Y:S03]  /*6f1c0*/  HMMA.1688.F32.TF32 R144, R240.reuse, R50, R184 ;  /* 0x00000032f090723c */ /* 0x042fe600000810b8 */
[----:B------:R-:W-:Y:S04]  /*6f1d0*/  STL.64 [R1+0x930], R148 ;  /* 0x0009309401007387 */ /* 0x000fe80000100a00 */
[----:B------:R1:W-:Y:S01]  /*6f1e0*/  STL.64 [R1+0x938], R150 ;  /* 0x0009389601007387 */ /* 0x0003e20000100a00 */
[C---:B----4-:R-:W-:Y:S08]  /*6f1f0*/  HMMA.1688.F32.TF32 R152, R240.reuse, R22, R188 ;  /* 0x00000016f098723c */ /* 0x050ff000000810bc */
        /* <DEDUP_REMOVED lines=9> */
[----:B-1----:R-:W-:Y:S01]  /*6f290*/  HMMA.1688.F32.TF32 R148, R240, R30, R204 ;  /* 0x0000001ef094723c */ /* 0x002fe200000810cc */
[----:B------:R-:W-:-:S02]  /*6f2a0*/  LOP3.LUT R139, R252, 0x40, RZ, 0x3c, !PT ;  /* 0x00000040fc8b7812 */ /* 0x000fc400078e3cff */
[----:B------:R-:W-:Y:S01]  /*6f2b0*/  STL.64 [R1+0x8f0], R144 ;  /* 0x0008f09001007387 */ /* 0x000fe20000100a00 */
[----:B------:R-:W-:-:S03]  /*6f2c0*/  LOP3.LUT R129, R252, 0x60, RZ, 0x3c, !PT ;  /* 0x00000060fc817812 */ /* 0x000fc600078e3cff */
[----:B------:R1:W-:Y:S04]  /*6f2d0*/  STL.64 [R1+0x8f8], R146 ;  /* 0x0008f89201007387 */ /* 0x0003e80000100a00 */
[----:B------:R-:W-:Y:S04]  /*6f2e0*/  STL.64 [R1+0x8e0], R152 ;  /* 0x0008e09801007387 */ /* 0x000fe80000100a00 */
[----:B------:R4:W-:Y:S01]  /*6f2f0*/  STL.64 [R1+0x8e8], R154 ;  /* 0x0008e89a01007387 */ /* 0x0009e20000100a00 */
[C---:B-1----:R-:W-:Y:S03]  /*6f300*/  HMMA.1688.F32.TF32 R144, R240.reuse, R14, R208 ;  /* 0x0000000ef090723c */ /* 0x042fe600000810d0 */
[----:B------:R-:W-:Y:S04]  /*6f310*/  LDS R132, [R139+UR11+0x81800] ;  /* 0x0818000b8b847984 */ /* 0x000fe80008000800 */
[----:B------:R-:W-:Y:S01]  /*6f320*/  LDS R134, [R139+UR11+0x81c00] ;  /* 0x081c000b8b867984 */ /* 0x000fe20008000800 */
[C---:B----4-:R-:W-:Y:S03]  /*6f330*/  HMMA.1688.F32.TF32 R152, R240.reuse, R34, R212 ;  /* 0x00000022f098723c */ /* 0x050fe600000810d4 */
[----:B------:R-:W-:Y:S04]  /*6f340*/  LDS R133, [R129+UR11+0x81800] ;  /* 0x0818000b81857984 */ /* 0x000fe80008000800 */
[----:B------:R-:W2:Y:S04]  /*6f350*/  LDS R135, [R129+UR11+0x81c00] ;  /* 0x081c000b81877984 */ /* 0x000ea80008000800 */
[----:B------:R-:W-:Y:S04]  /*6f360*/  STL.64 [R1+0x8d0], R148 ;  /* 0x0008d09401007387 */ /* 0x000fe80000100a00 */
[----:B------:R1:W-:Y:S04]  /*6f370*/  STL.64 [R1+0x8d8], R150 ;  /* 0x0008d89601007387 */ /* 0x0003e80000100a00 */
[----:B------:R-:W-:Y:S04]  /*6f380*/  LDS R212, [R139+UR11+0x81880] ;  /* 0x0818800b8bd47984 */ /* 0x000fe80008000800 */
[----:B------:R-:W-:Y:S01]  /*6f390*/  LDS R214, [R139+UR11+0x81c80] ;  /* 0x081c800b8bd67984 */ /* 0x000fe20008000800 */
[C---:B-1----:R-:W-:Y:S03]  /*6f3a0*/  HMMA.1688.F32.TF32 R148, R240.reuse, R46, R216 ;  /* 0x0000002ef094723c */ /* 0x042fe600000810d8 */
[----:B------:R-:W-:Y:S04]  /*6f3b0*/  STL.64 [R1+0x8c0], R144 ;  /* 0x0008c09001007387 */ /* 0x000fe80000100a00 */
[----:B------:R1:W-:Y:S04]  /*6f3c0*/  STL.64 [R1+0x8c8], R146 ;  /* 0x0008c89201007387 */ /* 0x0003e80000100a00 */
[----:B------:R-:W-:Y:S04]  /*6f3d0*/  STL.64 [R1+0x8b0], R152 ;  /* 0x0008b09801007387 */ /* 0x000fe80000100a00 */
[----:B------:R4:W-:Y:S01]  /*6f3e0*/  STL.64 [R1+0x8b8], R154 ;  /* 0x0008b89a01007387 */ /* 0x0009e20000100a00 */
[C---:B-1----:R-:W-:Y:S03]  /*6f3f0*/  HMMA.1688.F32.TF32 R144, R240.reuse, R42, R220 ;  /* 0x0000002af090723c */ /* 0x042fe600000810dc */
[----:B------:R-:W-:Y:S04]  /*6f400*/  LDS R213, [R129+UR11+0x81880] ;  /* 0x0818800b81d57984 */ /* 0x000fe80008000800 */
[----:B------:R-:W-:Y:S01]  /*6f410*/  STL.64 [R1+0x8a0], R148 ;  /* 0x0008a09401007387 */ /* 0x000fe20000100a00 */
[C---:B----4-:R-:W-:Y:S03]  /*6f420*/  HMMA.1688.F32.TF32 R152, R240.reuse, R10, R224 ;  /* 0x0000000af098723c */ /* 0x050fe600000810e0 */
[----:B------:R1:W-:Y:S04]  /*6f430*/  STL.64 [R1+0x8a8], R150 ;  /* 0x0008a89601007387 */ /* 0x0003e80000100a00 */
[----:B------:R-:W4:Y:S01]  /*6f440*/  LDS R215, [R129+UR11+0x81c80] ;  /* 0x081c800b81d77984 */ /* 0x000f220008000800 */
[C---:B-1----:R-:W-:Y:S03]  /*6f450*/  HMMA.1688.F32.TF32 R148, R240.reuse, R6, R228 ;  /* 0x00000006f094723c */ /* 0x042fe600000810e4 */
[----:B------:R-:W-:Y:S04]  /*6f460*/  STL.64 [R1+0x890], R144 ;  /* 0x0008909001007387 */ /* 0x000fe80000100a00 */
[----:B------:R1:W-:Y:S04]  /*6f470*/  STL.64 [R1+0x898], R146 ;  /* 0x0008989201007387 */ /* 0x0003e80000100a00 */
[----:B------:R-:W-:Y:S04]  /*6f480*/  STL.64 [R1+0x880], R152 ;  /* 0x0008809801007387 */ /* 0x000fe80000100a00 */
[----:B------:R-:W-:Y:S01]  /*6f490*/  STL.64 [R1+0x888], R154 ;  /* 0x0008889a01007387 */ /* 0x000fe20000100a00 */
[----:B-1----:R-:W-:Y:S03]  /*6f4a0*/  HMMA.1688.F32.TF32 R144, R240, R62, R232 ;  /* 0x0000003ef090723c */ /* 0x002fe600000810e8 */
[----:B------:R-:W-:Y:S04]  /*6f4b0*/  STL.64 [R1+0x65c8], R62 ;  /* 0x0065c83e01007387 */ /* 0x000fe80000100a00 */
[----:B------:R-:W-:Y:S04]  /*6f4c0*/  STL.64 [R1+0x870], R148 ;  /* 0x0008709401007387 */ /* 0x000fe80000100a00 */
[----:B------:R-:W-:Y:S04]  /*6f4d0*/  STL.64 [R1+0x878], R150 ;  /* 0x0008789601007387 */ /* 0x000fe80000100a00 */
[----:B------:R3:W-:Y:S04]  /*6f4e0*/  STL.64 [R1+0x65c0], R60 ;  /* 0x0065c03c01007387 */ /* 0x0007e80000100a00 */
[----:B------:R1:W-:Y:S04]  /*6f4f0*/  STL.64 [R1+0x850], R144 ;  /* 0x0008509001007387 */ /* 0x0003e80000100a00 */
[----:B------:R1:W-:Y:S01]  /*6f500*/  STL.64 [R1+0x858], R146 ;  /* 0x0008589201007387 */ /* 0x0003e20000100a00 */
[----:B--2---:R-:W-:-:S15]  /*6f510*/  HMMA.1688.F32.TF32 R168, R132, R130, R140 ;  /* 0x0000008284a8723c */ /* 0x004fde000008108c */
[----:B------:R-:W-:-:S04]  /*6f520*/  NOP ;  /* 0x0000000000007918 */ /* 0x000fc80000000000 */
[----:B------:R-:W-:Y:S04]  /*6f530*/  STL.64 [R1+0x6430], R170 ;  /* 0x006430aa01007387 */ /* 0x000fe80000100a00 */
[----:B------:R2:W-:Y:S04]  /*6f540*/  STL.64 [R1+0x6428], R168 ;  /* 0x006428a801007387 */ /* 0x0005e80000100a00 */
[----:B------:R-:W-:Y:S04]  /*6f550*/  STL.64 [R1+0x65b8], R130 ;  /* 0x0065b88201007387 */ /* 0x000fe80000100a00 */
[----:B------:R-:W-:Y:S04]  /*6f560*/  STL.64 [R1+0x65b0], R128 ;  /* 0x0065b08001007387 */ /* 0x000fe80000100a00 */
[----:B------:R-:W-:Y:S04]  /*6f570*/  STL.64 [R1+0x65a8], R126 ;  /* 0x0065a87e01007387 */ /* 0x000fe80000100a00 */
[----:B------:R-:W-:Y:S01]  /*6f580*/  STL.64 [R1+0x65a0], R124 ;  /* 0x0065a07c01007387 */ /* 0x000fe20000100a00 */
[----:B---3--:R-:W-:-:S15]  /*6f590*/  HMMA.1688.F32.TF32 R60, R132, R126, R244 ;  /* 0x0000007e843c723c */ /* 0x008fde00000810f4 */
[----:B------:R-:W-:-:S04]  /*6f5a0*/  NOP ;  /* 0x0000000000007918 */ /* 0x000fc80000000000 */
[----:B------:R-:W-:Y:S04]  /*6f5b0*/  STL.64 [R1], R60 ;  /* 0x0000003c01007387 */ /* 0x000fe80000100a00 */
[----:B------:R3:W-:Y:S04]  /*6f5c0*/  STL.64 [R1+0x8], R62 ;  /* 0x0000083e01007387 */ /* 0x0007e80000100a00 */
        /* <DEDUP_REMOVED lines=36> */
[----:B------:R-:W-:Y:S03]  /*6f810*/  HMMA.1688.F32.TF32 R248, R132, R122, R248 ;  /* 0x0000007a84f8723c */ /* 0x000fe600000810f8 */
[----:B------:R-:W-:Y:S04]  /*6f820*/  STL.64 [R1+0x6598], R122 ;  /* 0x0065987a01007387 */ /* 0x000fe80000100a00 */
[----:B------:R-:W-:-:S12]  /*6f830*/  STL.64 [R1+0x6590], R120 ;  /* 0x0065907801007387 */ /* 0x000fd80000100a00 */
[----:B------:R-:W-:Y:S04]  /*6f840*/  STL.64 [R1+0x6440], R250 ;  /* 0x006440fa01007387 */ /* 0x000fe80000100a00 */
[----:B------:R1:W-:Y:S04]  /*6f850*/  STL.64 [R1+0x6438], R248 ;  /* 0x006438f801007387 */ /* 0x0003e80000100a00 */
[----:B------:R-:W-:Y:S04]  /*6f860*/  STL.64 [R1+0x6588], R118 ;  /* 0x0065887601007387 */ /* 0x000fe80000100a00 */
[----:B------:R-:W-:Y:S01]  /*6f870*/  STL.64 [R1+0x6580], R116 ;  /* 0x0065807401007387 */ /* 0x000fe20000100a00 */
[C---:B--2---:R-:W-:Y:S08]  /*6f880*/  HMMA.1688.F32.TF32 R208, R132.reuse, R90, R140 ;  /* 0x0000005a84d0723c */ /* 0x044ff0000008108c */
[C---:B---3--:R-:W-:Y:S08]  /*6f890*/  HMMA.1688.F32.TF32 R244, R132.reuse, R118, R244 ;  /* 0x0000007684f4723c */ /* 0x048ff000000810f4 */
[C---:B----4-:R-:W-:Y:S11]  /*6f8a0*/  HMMA.1688.F32.TF32 R240, R132.reuse, R114, R164 ;  /* 0x0000007284f0723c */ /* 0x050ff600000810a4 */
[----:B------:R-:W-:Y:S01]  /*6f8b0*/  STL.64 [R1+0x6450], R246 ;  /* 0x006450f601007387 */ /* 0x000fe20000100a00 */
[C---:B------:R-:W-:Y:S03]  /*6f8c0*/  HMMA.1688.F32.TF32 R228, R132.reuse, R106, R156 ;  /* 0x0000006a84e4723c */ /* 0x040fe6000008109c */
[----:B------:R2:W-:Y:S05]  /*6f8d0*/  STL.64 [R1+0x6448], R244 ;  /* 0x006448f401007387 */ /* 0x0005ea0000100a00 */
[C---:B------:R-:W-:Y:S01]  /*6f8e0*/  HMMA.1688.F32.TF32 R236, R132.reuse, R110, R160 ;  /* 0x0000006e84ec723c */ /* 0x040fe200000810a0 */
[----:B------:R-:W-:Y:S07]  /*6f8f0*/  STL.64 [R1+0x6578], R114 ;  /* 0x0065787201007387 */ /* 0x000fee0000100a00 */
[C---:B------:R-:W-:Y:S01]  /*6f900*/  HMMA.1688.F32.TF32 R224, R132.reuse, R102, R152 ;  /* 0x0000006684e0723c */ /* 0x040fe20000081098 */
[----:B------:R-:W-:Y:S04]  /*6f910*/  STL.64 [R1+0x6570], R112 ;  /* 0x0065707001007387 */ /* 0x000fe80000100a00 */
[----:B------:R-:W-:Y:S03]  /*6f920*/  STL.64 [R1+0x6460], R242 ;  /* 0x006460f201007387 */ /* 0x000fe60000100a00 */
[C---:B------:R-:W-:Y:S01]  /*6f930*/  HMMA.1688.F32.TF32 R220, R132.reuse, R98, R148 ;  /* 0x0000006284dc723c */ /* 0x040fe20000081094 */
[----:B------:R3:W-:Y:S04]  /*6f940*/  STL.64 [R1+0x6458], R240 ;  /* 0x006458f001007387 */ /* 0x0007e80000100a00 */
[----:B------:R-:W-:Y:S03]  /*6f950*/  STL.64 [R1+0x6470], R238 ;  /* 0x006470ee01007387 */ /* 0x000fe60000100a00 */
[C---:B------:R-:W-:Y:S01]  /*6f960*/  HMMA.1688.F32.TF32 R216, R132.reuse, R94, R144 ;  /* 0x0000005e84d8723c */ /* 0x040fe20000081090 */
[----:B------:R-:W-:Y:S04]  /*6f970*/  STL.64 [R1+0x6468], R236 ;  /* 0x006468ec01007387 */ /* 0x000fe80000100a00 */
[----:B------:R-:W-:Y:S04]  /*6f980*/  STL.64 [R1+0x6480], R230 ;  /* 0x006480e601007387 */ /* 0x000fe80000100a00 */
[----:B------:R4:W-:Y:S04]  /*6f990*/  STL.64 [R1+0x6478], R228 ;  /* 0x006478e401007387 */ /* 0x0009e80000100a00 */
[----:B------:R-:W-:Y:S04]  /*6f9a0*/  STL.64 [R1+0x6490], R226 ;  /* 0x006490e201007387 */ /* 0x000fe80000100a00 */
[----:B------:R1:W-:Y:S04]  /*6f9b0*/  STL.64 [R1+0x6488], R224 ;  /* 0x006488e001007387 */ /* 0x0003e80000100a00 */
[----:B------:R-:W-:Y:S04]  /*6f9c0*/  STL.64 [R1+0x64a0], R222 ;  /* 0x0064a0de01007387 */ /* 0x000fe80000100a00 */
[----:B------:R1:W-:Y:S01]  /*6f9d0*/  STL.64 [R1+0x6498], R220 ;  /* 0x006498dc01007387 */ /* 0x0003e20000100a00 */
[C---:B------:R-:W-:Y:S03]  /*6f9e0*/  HMMA.1688.F32.TF32 R204, R132.reuse, R86, R136 ;  /* 0x0000005684cc723c */ /* 0x040fe60000081088 */
[----:B------:R-:W-:Y:S04]  /*6f9f0*/  STL.64 [R1+0x64b0], R218 ;  /* 0x0064b0da01007387 */ /* 0x000fe80000100a00 */
[----:B------:R-:W-:Y:S04]  /*6fa00*/  STL.64 [R1+0x64a8], R216 ;  /* 0x0064a8d801007387 */ /* 0x000fe80000100a00 */
[----:B------:R-:W-:Y:S04]  /*6fa10*/  STL.64 [R1+0x64c0], R210 ;  /* 0x0064c0d201007387 */ /* 0x000fe80000100a00 */
        /* <DEDUP_REMOVED lines=70> */
[----:B------:R1:W-:Y:S01]  /*6fe80*/  STL.64 [R1+0x64c8], R204 ;  /* 0x0064c8cc01007387 */ /* 0x0003e20000100a00 */
[----:B--2---:R-:W-:-:S15]  /*6fe90*/  HMMA.1688.F32.TF32 R172, R132, R50, R172 ;  /* 0x0000003284ac723c */ /* 0x004fde00000810ac */
[----:B------:R-:W-:-:S04]  /*6fea0*/  NOP ;  /* 0x0000000000007918 */ /* 0x000fc80000000000 */
[----:B------:R2:W-:Y:S04]  /*6feb0*/  STL [R1+0x6418], R172 ;  /* 0x006418ac01007387 */ /* 0x0005e80000100800 */
[----:B------:R1:W-:Y:S04]  /*6fec0*/  STL [R1+0x6414], R173 ;  /* 0x006414ad01007387 */ /* 0x0003e80000100800 */
[----:B------:R1:W-:Y:S04]  /*6fed0*/  STL [R1+0x6410], R174 ;  /* 0x006410ae01007387 */ /* 0x0003e80000100800 */
[----:B------:R1:W-:Y:S01]  /*6fee0*/  STL [R1+0x640c], R175 ;  /* 0x00640caf01007387 */ /* 0x0003e20000100800 */
[C---:B---3--:R-:W-:Y:S08]  /*6fef0*/  HMMA.1688.F32.TF32 R164, R132.reuse, R22, R164 ;  /* 0x0000001684a4723c */ /* 0x048ff000000810a4 */
[C---:B----4-:R-:W-:Y:S11]  /*6ff00*/  HMMA.1688.F32.TF32 R160, R132.reuse, R54, R160 ;  /* 0x0000003684a0723c */ /* 0x050ff600000810a0 */
        /* <DEDUP_REMOVED lines=8> */
[----:B------:R-:W3:Y:S01]  /*6ff90*/  LDL.LU R168, [R1+0x1f0] ;  /* 0x0001f00001a87983 */ /* 0x000ee20000300800 */
[----:B------:R-:W-:-:S15]  /*6ffa0*/  HMMA.1688.F32.TF32 R60, R132, R42, R232 ;  /* 0x0000002a843c723c */ /* 0x000fde00000810e8 */
[----:B------:R-:W-:-:S04]  /*6ffb0*/  NOP ;  /* 0x0000000000007918 */ /* 0x000fc80000000000 */
[----:B------:R4:W-:Y:S04]  /*6ffc0*/  STL.64 [R1+0x10], R60 ;  /* 0x0000103c01007387 */ /* 0x0009e80000100a00 */
[----:B------:R1:W-:Y:S04]  /*6ffd0*/  STL.64 [R1+0x18], R62 ;  /* 0x0000183e01007387 */ /* 0x0003e80000100a00 */
[----:B------:R-:W3:Y:S04]  /*6ffe0*/  LDL.LU R169, [R1+0x1f4] ;  /* 0x0001f40001a97983 */ /* 0x000ee80000300800 */
[----:B------:R-:W3:Y:S04]  /*6fff0*/  LDL.LU R170, [R1+0x1f8] ;  /* 0x0001f80001aa7983 */ /* 0x000ee80000300800 */
[----:B------:R-:W3:Y:S04]  /*70000*/  LDL.LU R171, [R1+0x1fc] ;  /* 0x0001fc0001ab7983 */ /* 0x000ee80000300800 */
[----:B-1----:R-:W3:Y:S04]  /*70010*/  LDL.LU R248, [R1+0x210] ;  /* 0x0002100001f87983 */ /* 0x002ee80000300800 */
        /* <DEDUP_REMOVED lines=35> */
[----:B--2---:R-:W2:Y:S04]  /*70250*/  LDL.LU R172, [R1+0x2f0] ;  /* 0x0002f00001ac7983 */ /* 0x004ea80000300800 */
[----:B------:R-:W2:Y:S04]  /*70260*/  LDL.LU R173, [R1+0x2f4] ;  /* 0x0002f40001ad7983 */ /* 0x000ea80000300800 */
[----:B------:R-:W2:Y:S04]  /*70270*/  LDL.LU R174, [R1+0x2f8] ;  /* 0x0002f80001ae7983 */ /* 0x000ea80000300800 */
[----:B------:R-:W2:Y:S04]  /*70280*/  LDL.LU R175, [R1+0x2fc] ;  /* 0x0002fc0001af7983 */ /* 0x000ea80000300800 */
[----:B----4-:R-:W4:Y:S04]  /*70290*/  LDL.LU R60, [R1+0x2e0] ;  /* 0x0002e000013c7983 */ /* 0x010f280000300800 */
[----:B------:R-:W4:Y:S04]  /*702a0*/  LDL.LU R61, [R1+0x2e4] ;  /* 0x0002e400013d7983 */ /* 0x000f280000300800 */
[----:B------:R-:W4:Y:S04]  /*702b0*/  LDL.LU R62, [R1+0x2e8] ;  /* 0x0002e800013e7983 */ /* 0x000f280000300800 */
[----:B------:R-:W4:Y:S04]  /*702c0*/  LDL.LU R63, [R1+0x2ec] ;  /* 0x0002ec00013f7983 */ /* 0x000f280000300800 */
        /* <DEDUP_REMOVED lines=26> */
[C---:B--2---:R-:W-:Y:S08]  /*70470*/  HMMA.1688.F32.TF32 R172, R132.reuse, R10, R172 ;  /* 0x0000000a84ac723c */ /* 0x044ff000000810ac */
[----:B----4-:R-:W-:Y:S11]  /*70480*/  HMMA.1688.F32.TF32 R60, R132, R6, R60 ;  /* 0x00000006843c723c */ /* 0x010ff6000008103c */
[----:B------:R-:W-:-:S02]  /*70490*/  MOV R160, R172 ;  /* 0x000000ac00a07202 */ /* 0x000fc40000000f00 */
[----:B------:R-:W-:-:S06]  /*704a0*/  MOV R172, R175 ;  /* 0x000000af00ac7202 */ /* 0x000fcc0000000f00 */
[----:B------:R-:W-:Y:S01]  /*704b0*/  MOV R175, R62 ;  /* 0x0000003e00af7202 */ /* 0x000fe20000000f00 */
[----:B------:R-:W-:Y:S02]  /*704c0*/  IMAD.MOV.U32 R166, RZ, RZ, R63 ;  /* 0x000000ffffa67224 */ /* 0x000fe400078e003f */
[----:B------:R-:W3:Y:S01]  /*704d0*/  LDL.LU.64 R62, [R1+0x65c8] ;  /* 0x0065c800013e7983 */ /* 0x000ee20000300a00 */
[----:B------:R-:W-:Y:S01]  /*704e0*/  IMAD.MOV.U32 R164, RZ, RZ, R173 ;  /* 0x000000ffffa47224 */ /* 0x000fe200078e00ad */
[----:B------:R-:W-:Y:S01]  /*704f0*/  HMMA.1688.F32.TF32 R200, R132, R82, R200 ;  /* 0x0000005284c8723c */ /* 0x000fe200000810c8 */
[----:B------:R-:W-:Y:S02]  /*70500*/  IMAD.MOV.U32 R165, RZ, RZ, R174 ;  /* 0x000000ffffa57224 */ /* 0x000fe400078e00ae */
[----:B------:R-:W-:Y:S02]  /*70510*/  IMAD.MOV.U32 R173, RZ, RZ, R60 ;  /* 0x000000ffffad7224 */ /* 0x000fe400078e003c */
[----:B------:R-:W-:-:S02]  /*70520*/  IMAD.MOV.U32 R174, RZ, RZ, R61 ;  /* 0x000000ffffae7224 */ /* 0x000fc400078e003d */
[----:B------:R-:W2:Y:S01]  /*70530*/  LDL.LU.64 R60, [R1+0x65c0] ;  /* 0x0065c000013c7983 */ /* 0x000ea20000300a00 */
        /* <DEDUP_REMOVED lines=12> */
[----:B---3--:R-:W-:Y:S01]  /*70600*/  HMMA.1688.F32.TF32 R132, R132, R62, R128 ;  /* 0x0000003e8484723c */ /* 0x008fe20000081080 */
[----:B------:R-:W3:Y:S04]  /*70610*/  LDL.LU.64 R130, [R1+0x65b8] ;  /* 0x0065b80001827983 */ /* 0x000ee80000300a00 */
[----:B------:R-:W4:-:S14]  /*70620*/  LDL.LU.64 R128, [R1+0x65b0] ;  /* 0x0065b00001807983 */ /* 0x000f1c0000300a00 */
[----:B------:R-:W-:Y:S01]  /*70630*/  IMAD.MOV.U32 R167, RZ, RZ, R132 ;  /* 0x000000ffffa77224 */ /* 0x000fe200078e0084 */
[----:B------:R-:W-:Y:S01]  /*70640*/  MOV R161, R133 ;  /* 0x0000008500a17202 */ /* 0x000fe20000000f00 */
[----:B------:R-:W2:Y:S01]  /*70650*/  LDL.LU R132, [R1+0x2b0] ;  /* 0x0002b00001847983 */ /* 0x000ea20000300800 */
[----:B------:R-:W-:Y:S02]  /*70660*/  IMAD.MOV.U32 R162, RZ, RZ, R134 ;  /* 0x000000ffffa27224 */ /* 0x000fe400078e0086 */
[----:B------:R-:W-:Y:S01]  /*70670*/  IMAD.MOV.U32 R163, RZ, RZ, R135 ;  /* 0x000000ffffa37224 */ /* 0x000fe200078e0087 */
[----:B------:R-:W2:Y:S04]  /*70680*/  LDL.LU R133, [R1+0x2b4] ;  /* 0x0002b40001857983 */ /* 0x000ea80000300800 */
[----:B------:R-:W2:Y:S04]  /*70690*/  LDL.LU R134, [R1+0x2b8] ;  /* 0x0002b80001867983 */ /* 0x000ea80000300800 */
[----:B------:R-:W2:Y:S01]  /*706a0*/  LDL.LU R135, [R1+0x2bc] ;  /* 0x0002bc0001877983 */ /* 0x000ea20000300800 */
[----:B---3--:R-:W-:-:S15]  /*706b0*/  HMMA.1688.F32.TF32 R124, R212, R130, R124 ;  /* 0x00000082d47c723c */ /* 0x008fde000008107c */
[----:B------:R-:W-:-:S04]  /*706c0*/  NOP ;  /* 0x0000000000007918 */ /* 0x000fc80000000000 */
[----:B------:R-:W-:Y:S04]  /*706d0*/  STL.64 [R1+0x740], R124 ;  /* 0x0007407c01007387 */ /* 0x000fe80000100a00 */
[----:B------:R1:W-:Y:S04]  /*706e0*/  STL.64 [R1+0x748], R126 ;  /* 0x0007487e01007387 */ /* 0x0003e80000100a00 */
[----:B-1----:R-:W3:Y:S04]  /*706f0*/  LDL.LU.64 R126, [R1+0x65a8] ;  /* 0x0065a800017e7983 */ /* 0x002ee80000300a00 */
[----:B------:R-:W2:Y:S01]  /*70700*/  LDL.LU.64 R124, [R1+0x65a0] ;  /* 0x0065a000017c7983 */ /* 0x000ea20000300a00 */
        /* <DEDUP_REMOVED lines=16> */
[----:B-1----:R-:W2:Y:S04]  /*70810*/  LDL.LU.64 R114, [R1+0x6578] ;  /* 0x0065780001727983 */ /* 0x002ea80000300a00 */
[----:B------:R-:W3:Y:S01]  /*70820*/  LDL.LU.64 R112, [R1+0x6570] ;  /* 0x0065700001707983 */ /* 0x000ee20000300a00 */
[----:B------:R-:W-:Y:S01]  /*70830*/  HMMA.1688.F32.TF32 R208, R212, R106, R208 ;  /* 0x0000006ad4d0723c */ /* 0x000fe200000810d0 */
[----:B------:R-:W-:-:S02]  /*70840*/  IMAD.MOV.U32 R234, RZ, RZ, R89 ;  /* 0x000000ffffea7224 */ /* 0x000fc400078e0059 */
[----:B------:R-:W-:-:S05]  /*70850*/  IMAD.MOV.U32 R235, RZ, RZ, R88 ;  /* 0x000000ffffeb7224 */ /* 0x000fca00078e0058 */
[----:B--2---:R-:W-:-:S15]  /*70860*/  HMMA.1688.F32.TF32 R132, R212, R114, R132 ;  /* 0x00000072d484723c */ /* 0x004fde0000081084 */
[----:B------:R-:W-:-:S04]  /*70870*/  NOP ;  /* 0x0000000000007918 */ /* 0x000fc80000000000 */
[----:B------:R-:W-:Y:S04]  /*70880*/  STL.64 [R1+0x700], R132 ;  /* 0x0007008401007387 */ /* 0x000fe80000100a00 */
[----:B------:R1:W-:Y:S02]  /*70890*/  STL.64 [R1+0x708], R134 ;  /* 0x0007088601007387 */ /* 0x0003e40000100a00 */
[C---:B-1----:R-:W-:Y:S08]  /*708a0*/  HMMA.1688.F32.TF32 R132, R212.reuse, R110, R204 ;  /* 0x0000006ed484723c */ /* 0x042ff000000810cc */
[C---:B------:R-:W-:Y:S11]  /*708b0*/  HMMA.1688.F32.TF32 R204, R212.reuse, R102, R216 ;  /* 0x00000066d4cc723c */ /* 0x040ff600000810d8 */
[----:B------:R-:W-:Y:S04]  /*708c0*/  STL.64 [R1+0x6f0], R132 ;  /* 0x0006f08401007387 */ /* 0x000fe80000100a00 */
[----:B------:R1:W-:Y:S02]  /*708d0*/  STL.64 [R1+0x6f8], R134 ;  /* 0x0006f88601007387 */ /* 0x0003e40000100a00 */
[C---:B-1----:R-:W-:Y:S02]  /*708e0*/  HMMA.1688.F32.TF32 R132, R212.reuse, R98, R220 ;  /* 0x00000062d484723c */ /* 0x042fe400000810dc */
        /* <DEDUP_REMOVED lines=10> */
[----:B------:R-:W-:Y:S02]  /*70990*/  STL.64 [R1+0x6b8], R210 ;  /* 0x0006b8d201007387 */ /* 0x000fe40000100a00 */
        /* <DEDUP_REMOVED lines=10> */
[----:B------:R-:W-:Y:S01]  /*70a40*/  STL.64 [R1+0x678], R206 ;  /* 0x000678ce01007387 */ /* 0x000fe20000100a00 */
[C---:B-1----:R-:W-:Y:S03]  /*70a50*/  HMMA.1688.F32.TF32 R88, R212.reuse, R70, R232 ;  /* 0x00000046d458723c */ /* 0x042fe600000810e8 */
[----:B------:R-:W-:Y:S04]  /*70a60*/  STL.64 [R1+0x2f0], R132 ;  /* 0x0002f08401007387 */ /* 0x000fe80000100a00 */
[----:B------:R1:W-:Y:S02]  /*70a70*/  STL.64 [R1+0x2f8], R134 ;  /* 0x0002f88601007387 */ /* 0x0003e40000100a00 */
[----:B-1----:R-:W-:Y:S01]  /*70a80*/  HMMA.1688.F32.TF32 R132, R212, R66, R168 ;  /* 0x00000042d484723c */ /* 0x002fe200000810a8 */
[----:B------:R-:W-:-:S09]  /*70a90*/  LOP3.LUT R235, R252, 0x20, RZ, 0x3c, !PT ;  /* 0x00000020fceb7812 */ /* 0x000fd200078e3cff */
[----:B------:R-:W-:Y:S01]  /*70aa0*/  STL.64 [R1+0x2e0], R88 ;  /* 0x0002e05801007387 */ /* 0x000fe20000100a00 */
[----:B------:R-:W-:-:S03]  /*70ab0*/  MOV R232, R120 ;  /* 0x0000007800e87202 */ /* 0x000fc60000000f00 */
[----:B------:R-:W-:Y:S01]  /*70ac0*/  STL.64 [R1+0x2e8], R90 ;  /* 0x0002e85a01007387 */ /* 0x000fe20000100a00 */
[----:B------:R-:W-:Y:S02]  /*70ad0*/  IMAD.MOV.U32 R233, RZ, RZ, R121 ;  /* 0x000000ffffe97224 */ /* 0x000fe400078e0079 */
[----:B------:R-:W-:Y:S01]  /*70ae0*/  IMAD.MOV.U32 R234, RZ, RZ, R124 ;  /* 0x000000ffffea7224 */ /* 0x000fe200078e007c */
[----:B------:R-:W-:Y:S01]  /*70af0*/  LDS R89, [R235+UR11+0x82000] ;  /* 0x0820000beb597984 */ /* 0x000fe20008000800 */
[----:B---3--:R-:W-:-:S03]  /*70b00*/  IMAD.MOV.U32 R168, RZ, RZ, R112 ;  /* 0x000000ffffa87224 */ /* 0x008fc600078e0070 */
[----:B------:R1:W-:Y:S01]  /*70b10*/  LDS R91, [R235+UR11+0x82400] ;  /* 0x0824000beb5b7984 */ /* 0x0003e20008000800 */
[----:B------:R-:W-:Y:S01]  /*70b20*/  IMAD.MOV.U32 R169, RZ, RZ, R113 ;  /* 0x000000ffffa97224 */ /* 0x000fe200078e0071 */
[----:B------:R-:W-:Y:S01]  /*70b30*/  MOV R170, R116 ;  /* 0x0000007400aa7202 */ /* 0x000fe20000000f00 */
[----:B------:R-:W-:Y:S01]  /*70b40*/  IMAD.MOV.U32 R171, RZ, RZ, R117 ;  /* 0x000000ffffab7224 */ /* 0x000fe200078e0075 */
[----:B------:R-:W-:Y:S01]  /*70b50*/  MOV R249, R49 ;  /* 0x0000003100f97202 */ /* 0x000fe20000000f00 */
[----:B------:R2:W-:Y:S04]  /*70b60*/  STL.64 [R1+0x2d0], R132 ;  /* 0x0002d08401007387 */ /* 0x0005e80000100a00 */
[----:B------:R3:W-:Y:S01]  /*70b70*/  STL.64 [R1+0x2d8], R134 ;  /* 0x0002d88601007387 */ /* 0x0007e20000100a00 */
[----:B-1----:R-:W-:-:S03]  /*70b80*/  MOV R235, R125 ;  /* 0x0000007d00eb7202 */ /* 0x002fc60000000f00 */
[----:B------:R-:W2:Y:S04]  /*70b90*/  LDL.LU R120, [R1+0x6568] ;  /* 0x0065680001787983 */ /* 0x000ea80000300800 */
[----:B------:R-:W3:Y:S04]  /*70ba0*/  LDL.LU R121, [R1+0x6564] ;  /* 0x0065640001797983 */ /* 0x000ee80000300800 */
[----:B------:R-:W2:Y:S04]  /*70bb0*/  LDL.LU R124, [R1+0x6560] ;  /* 0x00656000017c7983 */ /* 0x000ea80000300800 */
[----:B------:R-:W3:Y:S01]  /*70bc0*/  LDL.LU R125, [R1+0x655c] ;  /* 0x00655c00017d7983 */ /* 0x000ee20000300800 */
[----:B------:R-:W-:-:S03]  /*70bd0*/  IMAD.MOV.U32 R248, RZ, RZ, R48 ;  /* 0x000000fffff87224 */ /* 0x000fc600078e0030 */
[----:B------:R-:W3:Y:S04]  /*70be0*/  LDL.LU R112, [R1+0x6558] ;  /* 0x0065580001707983 */ /* 0x000ee80000300800 */
        /* <DEDUP_REMOVED lines=54> */
[----:B------:R-:W3:Y:S04]  /*70f50*/  LDL.LU R68, [R1+0x64e8] ;  /* 0x0064e80001447983 */ /* 0x000ee80000300800 */
[----:B------:R-:W3:Y:S04]  /*70f60*/  LDL.LU R69, [R1+0x64e4] ;  /* 0x0064e40001457983 */ /* 0x000ee80000300800 */
[----:B------:R-:W3:Y:S04]  /*70f70*/  LDL.LU R72, [R1+0x64e0] ;  /* 0x0064e00001487983 */ /* 0x000ee80000300800 */
[----:B------:R-:W3:Y:S04]  /*70f80*/  LDL.LU R73, [R1+0x64dc] ;  /* 0x0064dc0001497983 */ /* 0x000ee80000300800 */
[----:B------:R-:W3:Y:S01]  /*70f90*/  LDL.LU R2, [R1+0x64d8] ;  /* 0x0064d80001027983 */ /* 0x000ee20000300800 */
[----:B------:R-:W-:Y:S01]  /*70fa0*/  IMAD.MOV.U32 R208, RZ, RZ, R37 ;  /* 0x000000ffffd07224 */ /* 0x000fe200078e0025 */
[----:B------:R-:W-:Y:S01]  /*70fb0*/  MOV R209, R36 ;  /* 0x0000002400d17202 */ /* 0x000fe20000000f00 */
[----:B----4-:R-:W-:Y:S01]  /*70fc0*/  IMAD.MOV.U32 R207, RZ, RZ, R128 ;  /* 0x000000ffffcf7224 */ /* 0x010fe200078e0080 */
[----:B------:R-:W-:Y:S01]  /*70fd0*/  LDS R88, [R252+UR11+0x82000] ;  /* 0x0820000bfc587984 */ /* 0x000fe20008000800 */
[----:B------:R-:W-:-:S02]  /*70fe0*/  IMAD.MOV.U32 R210, RZ, RZ, R3 ;  /* 0x000000ffffd27224 */ /* 0x000fc400078e0003 */
[----:B------:R-:W-:Y:S01]  /*70ff0*/  IMAD.MOV.U32 R211, RZ, RZ, R0 ;  /* 0x000000ffffd37224 */ /* 0x000fe200078e0000 */
[----:B------:R-:W-:Y:S01]  /*71000*/  LDS R90, [R252+UR11+0x82400] ;  /* 0x0824000bfc5a7984 */ /* 0x000fe20008000800 */
[----:B------:R-:W-:Y:S01]  /*71010*/  MOV R216, R45 ;  /* 0x0000002d00d87202 */ /* 0x000fe20000000f00 */
[----:B------:R-:W-:Y:S01]  /*71020*/  IMAD.MOV.U32 R217, RZ, RZ, R44 ;  /* 0x000000ffffd97224 */ /* 0x000fe200078e002c */
[----:B------:R-:W-:Y:S01]  /*71030*/  MOV R219, R40 ;  /* 0x0000002800db7202 */ /* 0x000fe20000000f00 */
[----:B------:R-:W-:Y:S02]  /*71040*/  IMAD.MOV.U32 R218, RZ, RZ, R41 ;  /* 0x000000ffffda7224 */ /* 0x000fe400078e0029 */
[C---:B------:R-:W-:Y:S08]  /*71050*/  HMMA.1688.F32.TF32 R44, R212.reuse, R46, R208 ;  /* 0x0000002ed42c723c */ /* 0x040ff000000810d0 */
[----:B------:R-:W-:Y:S01]  /*71060*/  HMMA.1688.F32.TF32 R40, R212, R42, R216 ;  /* 0x0000002ad428723c */ /* 0x000fe200000810d8 */
[----:B------:R-:W-:Y:S01]  /*71070*/  IMAD.MOV.U32 R230, RZ, RZ, R61 ;  /* 0x000000ffffe67224 */ /* 0x000fe200078e003d */
[----:B------:R-:W-:-:S02]  /*71080*/  MOV R231, R60 ;  /* 0x0000003c00e77202 */ /* 0x000fc40000000f00 */
[----:B--2---:R-:W-:Y:S01]  /*71090*/  MOV R133, R124 ;  /* 0x0000007c00857202 */ /* 0x004fe20000000f00 */
[----:B---3--:R-:W-:Y:S02]  /*710a0*/  IMAD.MOV.U32 R132, RZ, RZ, R125 ;  /* 0x000000ffff847224 */ /* 0x008fe400078e007d */
[----:B------:R-:W-:Y:S01]  /*710b0*/  IMAD.MOV.U32 R125, RZ, RZ, R116 ;  /* 0x000000ffff7d7224 */ /* 0x000fe200078e0074 */
[----:B------:R-:W-:Y:S01]  /*710c0*/  MOV R124, R117 ;  /* 0x00000075007c7202 */ /* 0x000fe20000000f00 */
[----:B------:R-:W-:Y:S01]  /*710d0*/  IMAD.MOV.U32 R126, RZ, RZ, R113 ;  /* 0x000000ffff7e7224 */ /* 0x000fe200078e0071 */
[----:B------:R-:W-:Y:S01]  /*710e0*/  MOV R127, R112 ;  /* 0x00000070007f7202 */ /* 0x000fe20000000f00 */
[----:B------:R-:W-:Y:S02]  /*710f0*/  IMAD.MOV.U32 R117, RZ, RZ, R108 ;  /* 0x000000ffff757224 */ /* 0x000fe400078e006c */
[----:B------:R-:W-:Y:S02]  /*71100*/  IMAD.MOV.U32 R116, RZ, RZ, R109 ;  /* 0x000000ffff747224 */ /* 0x000fe400078e006d */
[----:B------:R-:W-:-:S02]  /*71110*/  IMAD.MOV.U32 R113, RZ, RZ, R64 ;  /* 0x000000ffff717224 */ /* 0x000fc400078e0040 */
[----:B------:R-:W-:Y:S02]  /*71120*/  IMAD.MOV.U32 R111, RZ, RZ, R96 ;  /* 0x000000ffff6f7224 */ /* 0x000fe400078e0060 */
[----:B------:R-:W-:Y:S01]  /*71130*/  IMAD.MOV.U32 R110, RZ, RZ, R97 ;  /* 0x000000ffff6e7224 */ /* 0x000fe200078e0061 */
[----:B------:R-:W-:Y:S01]  /*71140*/  MOV R109, R100 ;  /* 0x00000064006d7202 */ /* 0x000fe20000000f00 */
[----:B------:R-:W-:Y:S01]  /*71150*/  IMAD.MOV.U32 R108, RZ, RZ, R101 ;  /* 0x000000ffff6c7224 */ /* 0x000fe200078e0065 */
[----:B------:R-:W-:Y:S01]  /*71160*/  MOV R107, R84 ;  /* 0x00000054006b7202 */ /* 0x000fe20000000f00 */
[----:B------:R-:W-:Y:S01]  /*71170*/  IMAD.MOV.U32 R106, RZ, RZ, R85 ;  /* 0x000000ffff6a7224 */ /* 0x000fe200078e0055 */
[----:B------:R-:W-:Y:S01]  /*71180*/  MOV R112, R65 ;  /* 0x0000004100707202 */ /* 0x000fe20000000f00 */
[----:B------:R-:W-:Y:S01]  /*71190*/  IMAD.MOV.U32 R103, RZ, RZ, R76 ;  /* 0x000000ffff677224 */ /* 0x000fe200078e004c */
[----:B------:R-:W-:Y:S01]  /*711a0*/  MOV R102, R77 ;  /* 0x0000004d00667202 */ /* 0x000fe20000000f00 */
[----:B------:R-:W-:-:S02]  /*711b0*/  IMAD.MOV.U32 R101, RZ, RZ, R80 ;  /* 0x000000ffff657224 */ /* 0x000fc400078e0050 */
[----:B------:R-:W-:Y:S02]  /*711c0*/  IMAD.MOV.U32 R100, RZ, RZ, R81 ;  /* 0x000000ffff647224 */ /* 0x000fe400078e0051 */
[----:B------:R-:W-:Y:S02]  /*711d0*/  IMAD.MOV.U32 R99, RZ, RZ, R68 ;  /* 0x000000ffff637224 */ /* 0x000fe400078e0044 */
[----:B------:R-:W-:Y:S01]  /*711e0*/  IMAD.MOV.U32 R98, RZ, RZ, R69 ;  /* 0x000000ffff627224 */ /* 0x000fe200078e0045 */
[----:B------:R-:W-:Y:S01]  /*711f0*/  MOV R97, R72 ;  /* 0x0000004800617202 */ /* 0x000fe20000000f00 */
[----:B------:R-:W1:Y:S01]  /*71200*/  LDSM.16.M88.4 R84, [R2+UR12+0x80] ;  /* 0x0000800c0254783b */ /* 0x000e620008000200 */
[----:B------:R-:W-:-:S03]  /*71210*/  IMAD.MOV.U32 R96, RZ, RZ, R73 ;  /* 0x000000ffff607224 */ /* 0x000fc600078e0049 */
[----:B------:R-:W2:Y:S04]  /*71220*/  LDSM.16.M88.4 R80, [R2+UR12+0x2080] ;  /* 0x0020800c0250783b */ /* 0x000ea80008000200 */
[----:B------:R-:W3:Y:S04]  /*71230*/  LDSM.16.M88.4 R76, [R2+UR12+0x4080] ;  /* 0x0040800c024c783b */ /* 0x000ee80008000200 */
[----:B------:R-:W4:Y:S04]  /*71240*/  LDSM.16.M88.4 R72, [R2+UR12+0x6080] ;  /* 0x0060800c0248783b */ /* 0x000f280008000200 */
[----:B------:R-:W3:Y:S04]  /*71250*/  LDSM.16.M88.4 R68, [R2+UR12+0x8080] ;  /* 0x0080800c0244783b */ /* 0x000ee80008000200 */
[----:B------:R-:W4:Y:S01]  /*71260*/  LDSM.16.M88.4 R64, [R2+UR12+0xa080] ;  /* 0x00a0800c0240783b */ /* 0x000f220008000200 */
[----:B------:R-:W-:Y:S01]  /*71270*/  MOV R118, R105 ;  /* 0x0000006900767202 */ /* 0x000fe20000000f00 */
[----:B------:R-:W-:Y:S01]  /*71280*/  IMAD.MOV.U32 R119, RZ, RZ, R104 ;  /* 0x000000ffff777224 */ /* 0x000fe200078e0068 */
[----:B------:R-:W-:Y:S01]  /*71290*/  MOV R104, R93 ;  /* 0x0000005d00687202 */ /* 0x000fe20000000f00 */
[----:B------:R-:W-:Y:S01]  /*712a0*/  IMAD.MOV.U32 R105, RZ, RZ, R92 ;  /* 0x000000ffff697224 */ /* 0x000fe200078e005c */
[----:B------:R-:W-:Y:S01]  /*712b0*/  MOV R115, R56 ;  /* 0x0000003800737202 */ /* 0x000fe20000000f00 */
[----:B------:R-:W-:-:S02]  /*712c0*/  IMAD.MOV.U32 R114, RZ, RZ, R57 ;  /* 0x000000ffff727224 */ /* 0x000fc400078e0039 */
[C---:B------:R-:W-:Y:S01]  /*712d0*/  HMMA.1688.F32.TF32 R56, R212.reuse, R58, R96 ;  /* 0x0000003ad438723c */ /* 0x040fe20000081060 */
[----:B------:R-:W-:Y:S01]  /*712e0*/  MOV R122, R49 ;  /* 0x00000031007a7202 */ /* 0x000fe20000000f00 */
[----:B------:R-:W-:Y:S01]  /*712f0*/  IMAD.MOV.U32 R123, RZ, RZ, R48 ;  /* 0x000000ffff7b7224 */ /* 0x000fe200078e0030 */
[----:B------:R-:W-:Y:S05]  /*71300*/  LDSM.16.M88.4 R96, [R2+UR12+0x1e080] ;  /* 0x01e0800c0260783b */ /* 0x000fea0008000200 */
[C---:B------:R-:W-:Y:S01]  /*71310*/  HMMA.1688.F32.TF32 R92, R212.reuse, R18, R100 ;  /* 0x00000012d45c723c */ /* 0x040fe20000081064 */
[----:B------:R-:W-:Y:S01]  /*71320*/  IMAD.MOV.U32 R134, RZ, RZ, R121 ;  /* 0x000000ffff867224 */ /* 0x000fe200078e0079 */
[----:B------:R-:W-:Y:S04]  /*71330*/  LDSM.16.M88.4 R100, [R2+UR12+0x1c080] ;  /* 0x01c0800c0264783b */ /* 0x000fe80008000200 */
[----:B-1----:R-:W-:Y:S02]  /*71340*/  STL [R1+0x63dc], R86 ;  /* 0x0063dc5601007387 */ /* 0x002fe40000100800 */
[----:B------:R-:W-:Y:S02]  /*71350*/  HMMA.1688.F32.TF32 R48, R212, R50, R104 ;  /* 0x00000032d430723c */ /* 0x000fe40000081068 */
[----:B------:R-:W-:Y:S04]  /*71360*/  STL [R1+0x63d8], R87 ;  /* 0x0063d85701007387 */ /* 0x000fe80000100800 */
[----:B--2---:R-:W-:Y:S04]  /*71370*/  STL [R1+0x63cc], R82 ;  /* 0x0063cc5201007387 */ /* 0x004fe80000100800 */
[----:B------:R-:W-:Y:S04]  /*71380*/  STL [R1+0x63c8], R83 ;  /* 0x0063c85301007387 */ /* 0x000fe80000100800 */
[----:B---3--:R-:W-:Y:S04]  /*71390*/  STL [R1+0x63d4], R78 ;  /* 0x0063d44e01007387 */ /* 0x008fe80000100800 */
[----:B------:R-:W-:Y:S04]  /*713a0*/  STL [R1+0x63d0], R79 ;  /* 0x0063d04f01007387 */ /* 0x000fe80000100800 */
[----:B----4-:R-:W-:Y:S04]  /*713b0*/  STL [R1+0x63e4], R74 ;  /* 0x0063e44a01007387 */ /* 0x010fe80000100800 */
[----:B------:R-:W-:Y:S04]  /*713c0*/  STL [R1+0x63e0], R75 ;  /* 0x0063e04b01007387 */ /* 0x000fe80000100800 */
[----:B------:R-:W-:Y:S01]  /*713d0*/  STL [R1+0x63ec], R70 ;  /* 0x0063ec4601007387 */ /* 0x000fe20000100800 */
[----:B------:R-:W-:-:S03]  /*713e0*/  IMAD.MOV.U32 R135, RZ, RZ, R120 ;  /* 0x000000ffff877224 */ /* 0x000fc600078e0078 */
[----:B------:R-:W-:Y:S01]  /*713f0*/  STL [R1+0x63e8], R71 ;  /* 0x0063e84701007387 */ /* 0x000fe20000100800 */
[----:B------:R-:W-:-:S03]  /*71400*/  IMAD.MOV.U32 R120, RZ, RZ, R53 ;  /* 0x000000ffff787224 */ /* 0x000fc600078e0035 */
[----:B------:R-:W-:Y:S01]  /*71410*/  STL [R1+0x63f4], R66 ;  /* 0x0063f44201007387 */ /* 0x000fe20000100800 */
[----:B------:R-:W-:-:S03]  /*71420*/  IMAD.MOV.U32 R121, RZ, RZ, R52 ;  /* 0x000000ffff797224 */ /* 0x000fc600078e0034 */
[----:B------:R-:W-:Y:S04]  /*71430*/  STL [R1+0x63f0], R67 ;  /* 0x0063f04301007387 */ /* 0x000fe80000100800 */
[----:B------:R-:W-:Y:S01]  /*71440*/  STL.64 [R1+0x2c0], R56 ;  /* 0x0002c03801007387 */ /* 0x000fe20000100a00 */
[C---:B------:R-:W-:Y:S03]  /*71450*/  HMMA.1688.F32.TF32 R52, R212.reuse, R54, R112 ;  /* 0x00000036d434723c */ /* 0x040fe60000081070 */
[----:B------:R1:W-:Y:S04]  /*71460*/  STL.64 [R1+0x2c8], R58 ;  /* 0x0002c83a01007387 */ /* 0x0003e80000100a00 */
[----:B------:R-:W-:Y:S04]  /*71470*/  STL.64 [R1+0x2b0], R92 ;  /* 0x0002b05c01007387 */ /* 0x000fe80000100a00 */
[----:B------:R-:W-:Y:S01]  /*71480*/  STL.64 [R1+0x2b8], R94 ;  /* 0x0002b85e01007387 */ /* 0x000fe20000100a00 */
[C---:B-1----:R-:W-:Y:S03]  /*71490*/  HMMA.1688.F32.TF32 R56, R212.reuse, R22, R108 ;  /* 0x00000016d438723c */ /* 0x042fe6000008106c */
[----:B------:R-:W-:Y:S04]  /*714a0*/  STL.64 [R1+0x2a0], R48 ;  /* 0x0002a03001007387 */ /* 0x000fe80000100a00 */
[----:B------:R1:W-:Y:S01]  /*714b0*/  STL.64 [R1+0x2a8], R50 ;  /* 0x0002a83201007387 */ /* 0x0003e20000100a00 */
[C---:B------:R-:W-:Y:S03]  /*714c0*/  HMMA.1688.F32.TF32 R36, R212.reuse, R38, R120 ;  /* 0x00000026d424723c */ /* 0x040fe60000081078 */
[----:B------:R-:W-:Y:S04]  /*714d0*/  LDSM.16.M88.4 R120, [R2+UR12+0x12080] ;  /* 0x0120800c0278783b */ /* 0x000fe80008000200 */
[----:B------:R-:W-:Y:S01]  /*714e0*/  LDSM.16.M88.4 R112, [R2+UR12+0x16080] ;  /* 0x0160800c0270783b */ /* 0x000fe20008000200 */
[----:B-1----:R-:W-:Y:S03]  /*714f0*/  HMMA.1688.F32.TF32 R48, R212, R26, R116 ;  /* 0x0000001ad430723c */ /* 0x002fe60000081074 */
[----:B------:R-:W-:Y:S04]  /*71500*/  LDSM.16.M88.4 R116, [R2+UR12+0x14080] ;  /* 0x0140800c0274783b */ /* 0x000fe80008000200 */
[----:B------:R-:W-:Y:S04]  /*71510*/  STL.64 [R1+0x290], R56 ;  /* 0x0002903801007387 */ /* 0x000fe80000100a00 */
[----:B------:R-:W-:Y:S04]  /*71520*/  STL.64 [R1+0x298], R58 ;  /* 0x0002983a01007387 */ /* 0x000fe80000100a00 */
[----:B------:R-:W-:Y:S04]  /*71530*/  STL.64 [R1+0x280], R52 ;  /* 0x0002803401007387 */ /* 0x000fe80000100a00 */
[----:B------:R1:W-:Y:S01]  /*71540*/  STL.64 [R1+0x288], R54 ;  /* 0x0002883601007387 */ /* 0x0003e20000100a00 */
[----:B------:R-:W-:Y:S01]  /*71550*/  MOV R3, R50 ;  /* 0x0000003200037202 */ /* 0x000fe20000000f00 */
[----:B------:R-:W-:-:S02]  /*71560*/  IMAD.MOV.U32 R0, RZ, RZ, R51 ;  /* 0x000000ffff007224 */ /* 0x000fc400078e0033 */
[----:B------:R2:W-:Y:S04]  /*71570*/  STL.64 [R1+0x270], R48 ;  /* 0x0002703001007387 */ /* 0x0005e80000100a00 */
[----:B------:R-:W-:Y:S01]  /*71580*/  STL.64 [R1+0x260], R36 ;  /* 0x0002602401007387 */ /* 0x000fe20000100a00 */
[C---:B-1----:R-:W-:Y:S03]  /*71590*/  HMMA.1688.F32.TF32 R52, R212.reuse, R30, R124 ;  /* 0x0000001ed434723c */ /* 0x042fe6000008107c */
[----:B------:R1:W-:Y:S04]  /*715a0*/  STL.64 [R1+0x268], R38 ;  /* 0x0002682601007387 */ /* 0x0003e80000100a00 */
[----:B------:R-:W-:Y:S01]  /*715b0*/  LDSM.16.M88.4 R124, [R2+UR12+0x10080] ;  /* 0x0100800c027c783b */ /* 0x000fe20008000200 */
[C---:B--2---:R-:W-:Y:S03]  /*715c0*/  HMMA.1688.F32.TF32 R48, R212.reuse, R14, R132 ;  /* 0x0000000ed430723c */ /* 0x044fe60000081084 */
[----:B------:R-:W-:Y:S04]  /*715d0*/  LDSM.16.M88.4 R108, [R2+UR12+0x18080] ;  /* 0x0180800c026c783b */ /* 0x000fe80008000200 */
[----:B------:R-:W-:Y:S01]  /*715e0*/  LDSM.16.M88.4 R104, [R2+UR12+0x1a080] ;  /* 0x01a0800c0268783b */ /* 0x000fe20008000200 */
[C---:B-1----:R-:W-:Y:S03]  /*715f0*/  HMMA.1688.F32.TF32 R36, R212.reuse, R34, R204 ;  /* 0x00000022d424723c */ /* 0x042fe600000810cc */
[----:B------:R-:W-:Y:S04]  /*71600*/  LDSM.16.M88.4 R92, [R2+UR12+0x20080] ;  /* 0x0200800c025c783b */ /* 0x000fe80008000200 */
[----:B------:R-:W-:Y:S04]  /*71610*/  STL.64 [R1+0x240], R52 ;  /* 0x0002403401007387 */ /* 0x000fe80000100a00 */
[----:B------:R-:W-:Y:S04]  /*71620*/  STL.64 [R1+0x248], R54 ;  /* 0x0002483601007387 */ /* 0x000fe80000100a00 */
[----:B------:R-:W-:Y:S04]  /*71630*/  STL.64 [R1+0x230], R48 ;  /* 0x0002303001007387 */ /* 0x000fe80000100a00 */
[----:B------:R-:W-:Y:S04]  /*71640*/  STL.64 [R1+0x238], R50 ;  /* 0x0002383201007387 */ /* 0x000fe80000100a00 */
[----:B------:R-:W-:Y:S04]  /*71650*/  STL.64 [R1+0x220], R36 ;  /* 0x0002202401007387 */ /* 0x000fe80000100a00 */
[----:B------:R1:W-:Y:S04]  /*71660*/  STL.64 [R1+0x228], R38 ;  /* 0x0002282601007387 */ /* 0x0003e80000100a00 */
[----:B------:R-:W-:Y:S04]  /*71670*/  LDSM.16.M88.4 R56, [R2+UR12+0x22080] ;  /* 0x0220800c0238783b */ /* 0x000fe80008000200 */
[----:B------:R-:W-:Y:S01]  /*71680*/  LDSM.16.M88.4 R48, [R2+UR12+0x26080] ;  /* 0x0260800c0230783b */ /* 0x000fe20008000200 */
[C---:B-1----:R-:W-:Y:S03]  /*71690*/  HMMA.1688.F32.TF32 R36, R212.reuse, R10, R220 ;  /* 0x0000000ad424723c */ /* 0x042fe600000810dc */
[----:B------:R-:W-:Y:S04]  /*716a0*/  STL.64 [R1+0x210], R44 ;  /* 0x0002102c01007387 */ /* 0x000fe80000100a00 */
[----:B------:R1:W-:Y:S04]  /*716b0*/  STL.64 [R1+0x218], R46 ;  /* 0x0002182e01007387 */ /* 0x0003e80000100a00 */
[----:B------:R-:W-:Y:S04]  /*716c0*/  STL.64 [R1+0x200], R40 ;  /* 0x0002002801007387 */ /* 0x000fe80000100a00 */
[----:B------:R2:W-:Y:S01]  /*716d0*/  STL.64 [R1+0x208], R42 ;  /* 0x0002082a01007387 */ /* 0x0005e20000100a00 */
[C---:B-1----:R-:W-:Y:S03]  /*716e0*/  HMMA.1688.F32.TF32 R44, R212.reuse, R6, R224 ;  /* 0x00000006d42c723c */ /* 0x042fe600000810e0 */
[----:B------:R-:W-:Y:S04]  /*716f0*/  LDSM.16.M88.4 R52, [R2+UR12+0x2a080] ;  /* 0x02a0800c0234783b */ /* 0x000fe80008000200 */
[----:B------:R-:W-:Y:S01]  /*71700*/  STL.64 [R1+0x1f0], R36 ;  /* 0x0001f02401007387 */ /* 0x000fe20000100a00 */
[----:B--2---:R-:W-:Y:S03]  /*71710*/  HMMA.1688.F32.TF32 R40, R212, R62, R228 ;  /* 0x0000003ed428723c */ /* 0x004fe600000810e4 */
        /* <DEDUP_REMOVED lines=12> */
[----:B-1----:R-:W-:Y:S03]  /*717e0*/  HMMA.1688.F32.TF32 R36, R88, R72, R248 ;  /* 0x000000485824723c */ /* 0x002fe600000810f8 */
[----:B------:R-:W-:Y:S04]  /*717f0*/  STL.64 [R1+0x1c0], R44 ;  /* 0x0001c02c01007387 */ /* 0x000fe80000100a00 */
[----:B------:R-:W-:Y:S01]  /*71800*/  STL.64 [R1+0x1c8], R46 ;  /* 0x0001c82e01007387 */ /* 0x000fe20000100a00 */
[----:B------:R-:W-:Y:S01]  /*71810*/  IMAD.MOV.U32 R240, RZ, RZ, R9 ;  /* 0x000000fffff07224 */ /* 0x000fe200078e0009 */
[----:B------:R-:W-:-:S02]  /*71820*/  MOV R241, R8 ;  /* 0x0000000800f17202 */ /* 0x000fc40000000f00 */
[----:B------:R-:W-:Y:S01]  /*71830*/  LDSM.16.M88.4 R8, [R2+UR12+0x24080] ;  /* 0x0240800c0208783b */ /* 0x000fe20008000200 */
[----:B------:R-:W-:Y:S01]  /*71840*/  MOV R246, R13 ;  /* 0x0000000d00f67202 */ /* 0x000fe20000000f00 */
[----:B------:R-:W-:Y:S02]  /*71850*/  IMAD.MOV.U32 R247, RZ, RZ, R12 ;  /* 0x000000fffff77224 */ /* 0x000fe400078e000c */
[----:B------:R-:W-:Y:S01]  /*71860*/  LDSM.16.M88.4 R12, [R2+UR12+0x28080] ;  /* 0x0280800c020c783b */ /* 0x000fe20008000200 */
[----:B------:R-:W-:Y:S02]  /*71870*/  IMAD.MOV.U32 R244, RZ, RZ, R17 ;  /* 0x000000fffff47224 */ /* 0x000fe400078e0011 */
[----:B------:R-:W-:Y:S01]  /*71880*/  IMAD.MOV.U32 R245, RZ, RZ, R16 ;  /* 0x000000fffff57224 */ /* 0x000fe200078e0010 */
[----:B------:R-:W-:Y:S04]  /*71890*/  LDSM.16.M88.4 R44, [R2+UR12+0x36080] ;  /* 0x0360800c022c783b */ /* 0x000fe80008000200 */
[----:B------:R-:W-:Y:S01]  /*718a0*/  STL.64 [R1+0x480], R36 ;  /* 0x0004802401007387 */ /* 0x000fe20000100a00 */
[----:B------:R-:W-:-:S03]  /*718b0*/  IMAD.MOV.U32 R66, RZ, RZ, R39 ;  /* 0x000000ffff427224 */ /* 0x000fc600078e0027 */
[----:B------:R-:W-:Y:S04]  /*718c0*/  STL.64 [R1+0x1d0], R40 ;  /* 0x0001d02801007387 */ /* 0x000fe80000100a00 */
[----:B------:R-:W-:Y:S04]  /*718d0*/  STL.64 [R1+0x1d8], R42 ;  /* 0x0001d82a01007387 */ /* 0x000fe80000100a00 */
[----:B------:R1:W-:Y:S04]  /*718e0*/  STL [R1+0x488], R38 ;  /* 0x0004882601007387 */ /* 0x0003e80000100800 */
[----:B------:R-:W-:Y:S01]  /*718f0*/  LDSM.16.M88.4 R16, [R2+UR12+0x2c080] ;  /* 0x02c0800c0210783b */ /* 0x000fe20008000200 */
[----:B------:R-:W-:-:S02]  /*71900*/  IMAD.MOV.U32 R242, RZ, RZ, R5 ;  /* 0x000000fffff27224 */ /* 0x000fc400078e0005 */
[----:B------:R-:W-:Y:S01]  /*71910*/  IMAD.MOV.U32 R243, RZ, RZ, R4 ;  /* 0x000000fffff37224 */ /* 0x000fe200078e0004 */
[----:B------:R-:W-:Y:S01]  /*71920*/  LDSM.16.M88.4 R40, [R2+UR12+0x38080] ;  /* 0x0380800c0228783b */ /* 0x000fe20008000200 */
[----:B-1----:R-:W-:Y:S03]  /*71930*/  HMMA.1688.F32.TF32 R36, R88, R68, R168 ;  /* 0x000000445824723c */ /* 0x002fe600000810a8 */
[----:B------:R-:W-:-:S15]  /*71940*/  LDSM.16.M88.4 R4, [R2+UR12+0x32080] ;  /* 0x0320800c0204783b */ /* 0x000fde0008000200 */
[----:B------:R-:W-:Y:S01]  /*71950*/  NOP ;  /* 0x0000000000007918 */ /* 0x000fe20000000000 */
[----:B------:R-:W-:Y:S01]  /*71960*/  MOV R74, R36 ;  /* 0x00000024004a7202 */ /* 0x000fe20000000f00 */
[----:B------:R-:W-:Y:S01]  /*71970*/  IMAD.MOV.U32 R75, RZ, RZ, R37 ;  /* 0x000000ffff4b7224 */ /* 0x000fe200078e0025 */
[----:B------:R-:W-:Y:S01]  /*71980*/  MOV R87, R39 ;  /* 0x0000002700577202 */ /* 0x000fe20000000f00 */
[----:B------:R-:W-:Y:S02]  /*71990*/  IMAD.MOV.U32 R86, RZ, RZ, R38 ;  /* 0x000000ffff567224 */ /* 0x000fe400078e0026 */
[----:B------:R-:W-:Y:S01]  /*719a0*/  HMMA.1688.F32.TF32 R36, R88, R64, R232 ;  /* 0x000000405824723c */ /* 0x000fe200000810e8 */
[----:B------:R-:W-:Y:S04]  /*719b0*/  LDS R233, [R129+UR11+0x82000] ;  /* 0x0820000b81e97984 */ /* 0x000fe80008000800 */
[----:B------:R-:W-:Y:S04]  /*719c0*/  LDS R235, [R129+UR11+0x82400] ;  /* 0x0824000b81eb7984 */ /* 0x000fe80008000800 */
[----:B------:R-:W1:Y:S01]  /*719d0*/  LDSM.16.M88.4 R128, [R2+UR12+0xe080] ;  /* 0x00e0800c0280783b */ /* 0x000e620008000200 */
[----:B------:R-:W-:Y:S01]  /*719e0*/  IMAD.MOV.U32 R170, RZ, RZ, R21 ;  /* 0x000000ffffaa7224 */ /* 0x000fe200078e0015 */
[----:B------:R-:W-:-:S02]  /*719f0*/  MOV R171, R20 ;  /* 0x0000001400ab7202 */ /* 0x000fc40000000f00 */
[----:B------:R-:W-:Y:S06]  /*71a00*/  LDSM.16.M88.4 R20, [R2+UR12+0x30080] ;  /* 0x0300800c0214783b */ /* 0x000fec0008000200 */
[----:B------:R-:W-:Y:S01]  /*71a10*/  IMAD.MOV.U32 R78, RZ, RZ, R36 ;  /* 0x000000ffff4e7224 */ /* 0x000fe200078e0024 */
[----:B------:R-:W-:Y:S01]  /*71a20*/  MOV R82, R38 ;  /* 0x0000002600527202 */ /* 0x000fe20000000f00 */
[----:B------:R-:W-:Y:S02]  /*71a30*/  IMAD.MOV.U32 R79, RZ, RZ, R37 ;  /* 0x000000ffff4f7224 */ /* 0x000fe400078e0025 */
[----:B------:R-:W-:-:S02]  /*71a40*/  IMAD.MOV.U32 R83, RZ, RZ, R39 ;  /* 0x000000ffff537224 */ /* 0x000fc400078e0027 */
[----:B------:R-:W2:Y:S01]  /*71a50*/  LDSM.16.M88.4 R36, [R2+UR12+0x2e080] ;  /* 0x02e0800c0224783b */ /* 0x000ea20008000200 */
[----:B------:R-:W-:Y:S01]  /*71a60*/  MOV R168, R25 ;  /* 0x0000001900a87202 */ /* 0x000fe20000000f00 */
[----:B------:R-:W-:Y:S02]  /*71a70*/  IMAD.MOV.U32 R169, RZ, RZ, R24 ;  /* 0x000000ffffa97224 */ /* 0x000fe400078e0018 */
[----:B------:R-:W3:Y:S01]  /*71a80*/  LDSM.16.M88.4 R24, [R2+UR12+0x34080] ;  /* 0x0340800c0218783b */ /* 0x000ee20008000200 */
[----:B------:R-:W-:Y:S02]  /*71a90*/  IMAD.MOV.U32 R250, RZ, RZ, R29 ;  /* 0x000000fffffa7224 */ /* 0x000fe400078e001d */
[----:B------:R-:W-:Y:S01]  /*71aa0*/  IMAD.MOV.U32 R251, RZ, RZ, R28 ;  /* 0x000000fffffb7224 */ /* 0x000fe200078e001c */
[----:B------:R-:W-:Y:S01]  /*71ab0*/  MOV R249, R32 ;  /* 0x0000002000f97202 */ /* 0x000fe20000000f00 */
[----:B------:R-:W4:Y:S01]  /*71ac0*/  LDSM.16.M88.4 R28, [R2+UR12+0x3a080] ;  /* 0x03a0800c021c783b */ /* 0x000f220008000200 */
[----:B------:R-:W-:-:S03]  /*71ad0*/  IMAD.MOV.U32 R248, RZ, RZ, R33 ;  /* 0x000000fffff87224 */ /* 0x000fc600078e0021 */
[----:B------:R-:W2:Y:S04]  /*71ae0*/  LDSM.16.M88.4 R32, [R2+UR12+0x3c080] ;  /* 0x03c0800c0220783b */ /* 0x000ea80008000200 */
        /* <DEDUP_REMOVED lines=29> */
[----:B------:R-:W-:Y:S03]  /*71cc0*/  HMMA.1688.F32.TF32 R204, R88, R132, R240 ;  /* 0x0000008458cc723c */ /* 0x000fe600000810f0 */
[----:B------:R-:W-:Y:S04]  /*71cd0*/  STL [R1+0x6308], R55 ;  /* 0x0063083701007387 */ /* 0x000fe80000100800 */
[----:B------:R-:W-:Y:S04]  /*71ce0*/  STL [R1+0x6314], R18 ;  /* 0x0063141201007387 */ /* 0x000fe80000100800 */
[----:B------:R-:W-:Y:S04]  /*71cf0*/  STL [R1+0x6310], R19 ;  /* 0x0063101301007387 */ /* 0x000fe80000100800 */
[----:B--2---:R-:W-:Y:S04]  /*71d00*/  STL [R1+0x631c], R38 ;  /* 0x00631c2601007387 */ /* 0x004fe80000100800 */
[----:B------:R-:W-:Y:S04]  /*71d10*/  STL [R1+0x6318], R39 ;  /* 0x0063182701007387 */ /* 0x000fe80000100800 */
[----:B------:R-:W-:Y:S04]  /*71d20*/  STL [R1+0x6324], R22 ;  /* 0x0063241601007387 */ /* 0x000fe80000100800 */
[----:B------:R-:W-:Y:S04]  /*71d30*/  STL [R1+0x6320], R23 ;  /* 0x0063201701007387 */ /* 0x000fe80000100800 */
[----:B------:R-:W-:Y:S04]  /*71d40*/  STL [R1+0x632c], R6 ;  /* 0x00632c0601007387 */ /* 0x000fe80000100800 */
[----:B------:R-:W-:Y:S04]  /*71d50*/  STL [R1+0x6328], R7 ;  /* 0x0063280701007387 */ /* 0x000fe80000100800 */
[----:B---3--:R-:W-:Y:S04]  /*71d60*/  STL [R1+0x6240], R26 ;  /* 0x0062401a01007387 */ /* 0x008fe80000100800 */
[----:B------:R-:W-:Y:S04]  /*71d70*/  STL [R1+0x623c], R27 ;  /* 0x00623c1b01007387 */ /* 0x000fe80000100800 */
[----:B------:R-:W-:Y:S04]  /*71d80*/  STL [R1+0x6238], R46 ;  /* 0x0062382e01007387 */ /* 0x000fe80000100800 */
[----:B------:R-:W-:Y:S04]  /*71d90*/  STL [R1+0x6234], R47 ;  /* 0x0062342f01007387 */ /* 0x000fe80000100800 */
[----:B------:R-:W-:Y:S04]  /*71da0*/  STL [R1+0x622c], R42 ;  /* 0x00622c2a01007387 */ /* 0x000fe80000100800 */
[----:B------:R-:W-:Y:S04]  /*71db0*/  STL [R1+0x6228], R43 ;  /* 0x0062282b01007387 */ /* 0x000fe80000100800 */
[----:B----4-:R-:W-:Y:S04]  /*71dc0*/  STL [R1+0x6244], R30 ;  /* 0x0062441e01007387 */ /* 0x010fe80000100800 */
[----:B------:R-:W-:Y:S04]  /*71dd0*/  STL [R1+0x6230], R31 ;  /* 0x0062301f01007387 */ /* 0x000fe80000100800 */
[----:B------:R-:W-:Y:S04]  /*71de0*/  STL [R1+0x624c], R34 ;  /* 0x00624c2201007387 */ /* 0x000fe80000100800 */
[----:B------:R-:W-:Y:S01]  /*71df0*/  STL [R1+0x6248], R35 ;  /* 0x0062482301007387 */ /* 0x000fe20000100800 */
[----:B------:R-:W-:-:S03]  /*71e00*/  MOV R67, R204 ;  /* 0x000000cc00437202 */ /* 0x000fc60000000f00 */
[----:B------:R-:W-:Y:S01]  /*71e10*/  STL [R1+0x6254], R62 ;  /* 0x0062543e01007387 */ /* 0x000fe20000100800 */
[----:B------:R-:W-:-:S03]  /*71e20*/  IMAD.MOV.U32 R70, RZ, RZ, R205 ;  /* 0x000000ffff467224 */ /* 0x000fc600078e00cd */
[----:B------:R-:W-:Y:S01]  /*71e30*/  STL [R1+0x6250], R63 ;  /* 0x0062503f01007387 */ /* 0x000fe20000100800 */
[----:B------:R-:W-:-:S03]  /*71e40*/  IMAD.MOV.U32 R71, RZ, RZ, R206 ;  /* 0x000000ffff477224 */ /* 0x000fc600078e00ce */
[----:B------:R1:W-:Y:S01]  /*71e50*/  STL [R1+0x5b60], R2 ;  /* 0x005b600201007387 */ /* 0x0003e20000100800 */
[C---:B------:R-:W-:Y:S03]  /*71e60*/  HMMA.1688.F32.TF32 R168, R88.reuse, R124, R168 ;  /* 0x0000007c58a8723c */ /* 0x040fe600000810a8 */
[----:B------:R-:W2:Y:S04]  /*71e70*/  LDL.LU R240, [R1+0x830] ;  /* 0x0008300001f07983 */ /* 0x000ea80000300800 */
[----:B------:R-:W2:Y:S01]  /*71e80*/  LDL.LU R241, [R1+0x834] ;  /* 0x0008340001f17983 */ /* 0x000ea20000300800 */
[----:B-1----:R-:W-:Y:S02]  /*71e90*/  MOV R2, R207 ;  /* 0x000000cf00027202 */ /* 0x002fe40000000f00 */
[----:B------:R-:W-:Y:S01]  /*71ea0*/  HMMA.1688.F32.TF32 R204, R88, R128, R244 ;  /* 0x0000008058cc723c */ /* 0x000fe200000810f4 */
[----:B------:R-:W2:Y:S04]  /*71eb0*/  LDL.LU R242, [R1+0x838] ;  /* 0x0008380001f27983 */ /* 0x000ea80000300800 */
[----:B------:R-:W2:Y:S04]  /*71ec0*/  LDL.LU R243, [R1+0x83c] ;  /* 0x00083c0001f37983 */ /* 0x000ea80000300800 */
[----:B------:R-:W-:Y:S01]  /*71ed0*/  IMAD.MOV.U32 R18, RZ, RZ, R168 ;  /* 0x000000ffff127224 */ /* 0x000fe200078e00a8 */
[----:B------:R-:W-:-:S09]  /*71ee0*/  MOV R19, R169 ;  /* 0x000000a900137202 */ /* 0x000fd20000000f00 */
[----:B------:R-:W-:Y:S01]  /*71ef0*/  IMAD.MOV.U32 R22, RZ, RZ, R204 ;  /* 0x000000ffff167224 */ /* 0x000fe200078e00cc */
[----:B------:R-:W-:Y:S01]  /*71f00*/  MOV R38, R206 ;  /* 0x000000ce00267202 */ /* 0x000fe20000000f00 */
[----:B------:R-:W-:Y:S02]  /*71f10*/  IMAD.MOV.U32 R23, RZ, RZ, R205 ;  /* 0x000000ffff177224 */ /* 0x000fe400078e00cd */
[----:B------:R-:W-:Y:S01]  /*71f20*/  IMAD.MOV.U32 R39, RZ, RZ, R207 ;  /* 0x000000ffff277224 */ /* 0x000fe200078e00cf */
[----:B------:R-:W-:Y:S04]  /*71f30*/  STL [R1+0x633c], R22 ;  /* 0x00633c1601007387 */ /* 0x000fe80000100800 */
[----:B------:R-:W-:Y:S01]  /*71f40*/  STL [R1+0x6338], R23 ;  /* 0x0063381701007387 */ /* 0x000fe20000100800 */
[----:B------:R-:W-:-:S03]  /*71f50*/  IMAD.MOV.U32 R54, RZ, RZ, R170 ;  /* 0x000000ffff367224 */ /* 0x000fc600078e00aa */
[----:B------:R1:W-:Y:S01]  /*71f60*/  STL [R1+0x6334], R38 ;  /* 0x0063342601007387 */ /* 0x0003e20000100800 */
[----:B------:R-:W-:-:S03]  /*71f70*/  IMAD.MOV.U32 R55, RZ, RZ, R171 ;  /* 0x000000ffff377224 */ /* 0x000fc600078e00ab */
[----:B------:R3:W-:Y:S04]  /*71f80*/  STL [R1+0x6330], R39 ;  /* 0x0063302701007387 */ /* 0x0007e80000100800 */
[----:B------:R-:W4:Y:S04]  /*71f90*/  LDL.LU R168, [R1+0x820] ;  /* 0x0008200001a87983 */ /* 0x000f280000300800 */
[----:B------:R-:W4:Y:S04]  /*71fa0*/  LDL.LU R169, [R1+0x824] ;  /* 0x0008240001a97983 */ /* 0x000f280000300800 */
[----:B------:R-:W4:Y:S04]  /*71fb0*/  LDL.LU R170, [R1+0x828] ;  /* 0x0008280001aa7983 */ /* 0x000f280000300800 */
[----:B------:R-:W4:Y:S04]  /*71fc0*/  LDL.LU R171, [R1+0x82c] ;  /* 0x00082c0001ab7983 */ /* 0x000f280000300800 */
[----:B------:R-:W-:Y:S04]  /*71fd0*/  STL [R1+0x634c], R55 ;  /* 0x00634c3701007387 */ /* 0x000fe80000100800 */
[----:B------:R-:W-:Y:S04]  /*71fe0*/  STL [R1+0x6348], R54 ;  /* 0x0063483601007387 */ /* 0x000fe80000100800 */
[----:B------:R1:W-:Y:S04]  /*71ff0*/  STL [R1+0x6344], R19 ;  /* 0x0063441301007387 */ /* 0x0003e80000100800 */
[----:B------:R1:W-:Y:S04]  /*72000*/  STL [R1+0x6340], R18 ;  /* 0x0063401201007387 */ /* 0x0003e80000100800 */
[----:B------:R-:W3:Y:S04]  /*72010*/  LDL.LU R244, [R1+0x810] ;  /* 0x0008100001f47983 */ /* 0x000ee80000300800 */
[----:B------:R-:W3:Y:S04]  /*72020*/  LDL.LU R245, [R1+0x814] ;  /* 0x0008140001f57983 */ /* 0x000ee80000300800 */
[----:B------:R-:W3:Y:S04]  /*72030*/  LDL.LU R246, [R1+0x818] ;  /* 0x0008180001f67983 */ /* 0x000ee80000300800 */
[----:B------:R-:W3:Y:S01]  /*72040*/  LDL.LU R247, [R1+0x81c] ;  /* 0x00081c0001f77983 */ /* 0x000ee20000300800 */
[----:B------:R-:W-:Y:S03]  /*72050*/  HMMA.1688.F32.TF32 R204, R88, R120, R248 ;  /* 0x0000007858cc723c */ /* 0x000fe600000810f8 */
[----:B------:R-:W3:Y:S04]  /*72060*/  LDL.LU R248, [R1+0x800] ;  /* 0x0008000001f87983 */ /* 0x000ee80000300800 */
[----:B------:R-:W3:Y:S04]  /*72070*/  LDL.LU R249, [R1+0x804] ;  /* 0x0008040001f97983 */ /* 0x000ee80000300800 */
[----:B------:R-:W3:Y:S04]  /*72080*/  LDL.LU R250, [R1+0x808] ;  /* 0x0008080001fa7983 */ /* 0x000ee80000300800 */
[----:B------:R-:W3:Y:S04]  /*72090*/  LDL.LU R251, [R1+0x80c] ;  /* 0x00080c0001fb7983 */ /* 0x000ee80000300800 */
[----:B------:R-:W-:Y:S01]  /*720a0*/  MOV R10, R204 ;  /* 0x000000cc000a7202 */ /* 0x000fe20000000f00 */
[----:B------:R-:W-:Y:S01]  /*720b0*/  IMAD.MOV.U32 R11, RZ, RZ, R205 ;  /* 0x000000ffff0b7224 */ /* 0x000fe200078e00cd */
[----:B------:R-:W-:Y:S01]  /*720c0*/  MOV R59, R207 ;  /* 0x000000cf003b7202 */ /* 0x000fe20000000f00 */
[----:B------:R-:W-:-:S04]  /*720d0*/  IMAD.MOV.U32 R58, RZ, RZ, R206 ;  /* 0x000000ffff3a7224 */ /* 0x000fc800078e00ce */
[----:B------:R-:W-:Y:S04]  /*720e0*/  STL [R1+0x635c], R59 ;  /* 0x00635c3b01007387 */ /* 0x000fe80000100800 */
[----:B------:R-:W-:Y:S04]  /*720f0*/  STL [R1+0x6358], R58 ;  /* 0x0063583a01007387 */ /* 0x000fe80000100800 */
[----:B------:R1:W-:Y:S04]  /*72100*/  STL [R1+0x6354], R11 ;  /* 0x0063540b01007387 */ /* 0x0003e80000100800 */
[----:B------:R1:W-:Y:S01]  /*72110*/  STL [R1+0x6350], R10 ;  /* 0x0063500a01007387 */ /* 0x0003e20000100800 */
[----:B--2---:R-:W-:-:S15]  /*72120*/  HMMA.1688.F32.TF32 R204, R88, R116, R240 ;  /* 0x0000007458cc723c */ /* 0x004fde00000810f0 */
[----:B------:R-:W-:-:S04]  /*72130*/  NOP ;  /* 0x0000000000007918 */ /* 0x000fc80000000000 */
[----:B------:R-:W-:Y:S01]  /*72140*/  IMAD.MOV.U32 R99, RZ, RZ, R207 ;  /* 0x000000ffff637224 */ /* 0x000fe200078e00cf */
[----:B------:R-:W-:Y:S01]  /*72150*/  MOV R98, R206 ;  /* 0x000000ce00627202 */ /* 0x000fe20000000f00 */
[----:B------:R-:W-:Y:S02]  /*72160*/  IMAD.MOV.U32 R95, RZ, RZ, R205 ;  /* 0x000000ffff5f7224 */ /* 0x000fe400078e00cd */
[----:B------:R-:W-:Y:S01]  /*72170*/  IMAD.MOV.U32 R94, RZ, RZ, R204 ;  /* 0x000000ffff5e7224 */ /* 0x000fe200078e00cc */
[----:B------:R-:W-:Y:S04]  /*72180*/  STL [R1+0x636c], R99 ;  /* 0x00636c6301007387 */ /* 0x000fe80000100800 */
[----:B------:R-:W-:Y:S01]  /*72190*/  STL [R1+0x6368], R98 ;  /* 0x0063686201007387 */ /* 0x000fe20000100800 */
[----:B----4-:R-:W-:Y:S03]  /*721a0*/  HMMA.1688.F32.TF32 R168, R88, R112, R168 ;  /* 0x0000007058a8723c */ /* 0x010fe600000810a8 */
[----:B------:R2:W-:Y:S04]  /*721b0*/  STL [R1+0x6364], R95 ;  /* 0x0063645f01007387 */ /* 0x0005e80000100800 */
[----:B------:R4:W-:-:S12]  /*721c0*/  STL [R1+0x6360], R94 ;  /* 0x0063605e01007387 */ /* 0x0009d80000100800 */
        /* <DEDUP_REMOVED lines=8> */
[----:B---3--:R-:W-:Y:S03]  /*72250*/  HMMA.1688.F32.TF32 R204, R88, R108, R244 ;  /* 0x0000006c58cc723c */ /* 0x008fe600000810f4 */
[----:B------:R-:W-:Y:S04]  /*72260*/  STL [R1+0x637c], R51 ;  /* 0x00637c3301007387 */ /* 0x000fe80000100800 */
[----:B------:R-:W-:Y:S04]  /*72270*/  STL [R1+0x6378], R50 ;  /* 0x0063783201007387 */ /* 0x000fe80000100800 */
[----:B------:R3:W-:Y:S04]  /*72280*/  STL [R1+0x6374], R15 ;  /* 0x0063740f01007387 */ /* 0x0007e80000100800 */
[----:B------:R2:W-:Y:S04]  /*72290*/  STL [R1+0x6370], R14 ;  /* 0x0063700e01007387 */ /* 0x0005e80000100800 */
[----:B------:R-:W-:Y:S01]  /*722a0*/  MOV R7, R207 ;  /* 0x000000cf00077202 */ /* 0x000fe20000000f00 */
[----:B------:R-:W-:Y:S01]  /*722b0*/  IMAD.MOV.U32 R6, RZ, RZ, R206 ;  /* 0x000000ffff067224 */ /* 0x000fe200078e00ce */
[----:B-1----:R-:W-:Y:S01]  /*722c0*/  MOV R38, R204 ;  /* 0x000000cc00267202 */ /* 0x002fe20000000f00 */
[----:B------:R-:W-:-:S02]  /*722d0*/  IMAD.MOV.U32 R39, RZ, RZ, R205 ;  /* 0x000000ffff277224 */ /* 0x000fc400078e00cd */
        /* <DEDUP_REMOVED lines=9> */
[----:B------:R-:W4:Y:S04]  /*72370*/  LDL.LU R236, [R1+0x7d0] ;  /* 0x0007d00001ec7983 */ /* 0x000f280000300800 */
[----:B------:R-:W4:Y:S04]  /*72380*/  LDL.LU R237, [R1+0x7d4] ;  /* 0x0007d40001ed7983 */ /* 0x000f280000300800 */
[----:B------:R-:W4:Y:S04]  /*72390*/  LDL.LU R238, [R1+0x7d8] ;  /* 0x0007d80001ee7983 */ /* 0x000f280000300800 */
[----:B------:R-:W4:Y:S04]  /*723a0*/  LDL.LU R239, [R1+0x7dc] ;  /* 0x0007dc0001ef7983 */ /* 0x000f280000300800 */
[----:B------:R-:W-:Y:S01]  /*723b0*/  IMAD.MOV.U32 R107, RZ, RZ, R207 ;  /* 0x000000ffff6b7224 */ /* 0x000fe200078e00cf */
[----:B------:R-:W-:Y:S01]  /*723c0*/  MOV R106, R206 ;  /* 0x000000ce006a7202 */ /* 0x000fe20000000f00 */
[----:B------:R-:W-:-:S02]  /*723d0*/  IMAD.MOV.U32 R103, RZ, RZ, R205 ;  /* 0x000000ffff677224 */ /* 0x000fc400078e00cd */
[----:B------:R-:W-:Y:S01]  /*723e0*/  IMAD.MOV.U32 R102, RZ, RZ, R204 ;  /* 0x000000ffff667224 */ /* 0x000fe200078e00cc */
[----:B------:R-:W-:Y:S04]  /*723f0*/  STL [R1+0x639c], R107 ;  /* 0x00639c6b01007387 */ /* 0x000fe80000100800 */
[----:B------:R-:W-:Y:S04]  /*72400*/  STL [R1+0x6398], R106 ;  /* 0x0063986a01007387 */ /* 0x000fe80000100800 */
[----:B------:R1:W-:Y:S04]  /*72410*/  STL [R1+0x6394], R103 ;  /* 0x0063946701007387 */ /* 0x0003e80000100800 */
[----:B------:R1:W-:Y:S04]  /*72420*/  STL [R1+0x6390], R102 ;  /* 0x0063906601007387 */ /* 0x0003e80000100800 */
        /* <DEDUP_REMOVED lines=8> */
[----:B--2---:R-:W-:-:S15]  /*724b0*/  HMMA.1688.F32.TF32 R168, R88, R100, R168 ;  /* 0x0000006458a8723c */ /* 0x004fde00000810a8 */
[----:B------:R-:W-:-:S04]  /*724c0*/  NOP ;  /* 0x0000000000007918 */ /* 0x000fc80000000000 */
[----:B------:R-:W-:Y:S01]  /*724d0*/  IMAD.MOV.U32 R19, RZ, RZ, R168 ;  /* 0x000000ffff137224 */ /* 0x000fe200078e00a8 */
[----:B------:R-:W-:Y:S01]  /*724e0*/  MOV R18, R169 ;  /* 0x000000a900127202 */ /* 0x000fe20000000f00 */
[----:B------:R-:W2:Y:S01]  /*724f0*/  LDL.LU R168, [R1+0x790] ;  /* 0x0007900001a87983 */ /* 0x000ea20000300800 */
[----:B------:R-:W-:Y:S02]  /*72500*/  IMAD.MOV.U32 R22, RZ, RZ, R170 ;  /* 0x000000ffff167224 */ /* 0x000fe400078e00aa */
[----:B------:R-:W-:Y:S01]  /*72510*/  IMAD.MOV.U32 R23, RZ, RZ, R171 ;  /* 0x000000ffff177224 */ /* 0x000fe200078e00ab */
[----:B------:R-:W2:Y:S04]  /*72520*/  LDL.LU R169, [R1+0x794] ;  /* 0x0007940001a97983 */ /* 0x000ea80000300800 */
[----:B------:R-:W2:Y:S04]  /*72530*/  LDL.LU R170, [R1+0x798] ;  /* 0x0007980001aa7983 */ /* 0x000ea80000300800 */
[----:B------:R-:W2:Y:S04]  /*72540*/  LDL.LU R171, [R1+0x79c] ;  /* 0x00079c0001ab7983 */ /* 0x000ea80000300800 */
[----:B------:R-:W2:Y:S04]  /*72550*/  LDL.LU R248, [R1+0x7a0] ;  /* 0x0007a00001f87983 */ /* 0x000ea80000300800 */
[----:B------:R-:W2:Y:S04]  /*72560*/  LDL.LU R249, [R1+0x7a4] ;  /* 0x0007a40001f97983 */ /* 0x000ea80000300800 */
[----:B------:R-:W2:Y:S04]  /*72570*/  LDL.LU R250, [R1+0x7a8] ;  /* 0x0007a80001fa7983 */ /* 0x000ea80000300800 */
[----:B------:R-:W2:Y:S01]  /*72580*/  LDL.LU R251, [R1+0x7ac] ;  /* 0x0007ac0001fb7983 */ /* 0x000ea20000300800 */
[----:B---3--:R-:W-:-:S15]  /*72590*/  HMMA.1688.F32.TF32 R204, R88, R96, R228 ;  /* 0x0000006058cc723c */ /* 0x008fde00000810e4 */
[----:B------:R-:W-:-:S04]  /*725a0*/  NOP ;  /* 0x0000000000007918 */ /* 0x000fc80000000000 */
[----:B------:R-:W-:Y:S01]  /*725b0*/  MOV R11, R204 ;  /* 0x000000cc000b7202 */ /* 0x000fe20000000f00 */
[----:B------:R-:W-:Y:S01]  /*725c0*/  IMAD.MOV.U32 R10, RZ, RZ, R205 ;  /* 0x000000ffff0a7224 */ /* 0x000fe200078e00cd */
[----:B------:R-:W-:Y:S01]  /*725d0*/  MOV R54, R207 ;  /* 0x000000cf00367202 */ /* 0x000fe20000000f00 */
        /* <DEDUP_REMOVED lines=13> */
[C---:B------:R-:W-:Y:S01]  /*726b0*/  HMMA.1688.F32.TF32 R204, R88.reuse, R8, R244 ;  /* 0x0000000858cc723c */ /* 0x040fe200000810f4 */
[----:B------:R-:W-:Y:S04]  /*726c0*/  STL [R1+0x63ac], R23 ;  /* 0x0063ac1701007387 */ /* 0x000fe80000100800 */
[----:B------:R-:W-:Y:S04]  /*726d0*/  STL [R1+0x63a8], R22 ;  /* 0x0063a81601007387 */ /* 0x000fe80000100800 */
[----:B------:R3:W-:Y:S04]  /*726e0*/  STL [R1+0x63a4], R18 ;  /* 0x0063a41201007387 */ /* 0x0007e80000100800 */
[----:B------:R4:W-:Y:S06]  /*726f0*/  STL [R1+0x63a0], R19 ;  /* 0x0063a01301007387 */ /* 0x0009ec0000100800 */
[----:B------:R-:W-:Y:S01]  /*72700*/  MOV R15, R204 ;  /* 0x000000cc000f7202 */ /* 0x000fe20000000f00 */
[----:B------:R-:W-:Y:S01]  /*72710*/  IMAD.MOV.U32 R14, RZ, RZ, R205 ;  /* 0x000000ffff0e7224 */ /* 0x000fe200078e00cd */
[----:B------:R-:W-:Y:S01]  /*72720*/  MOV R98, R207 ;  /* 0x000000cf00627202 */ /* 0x000fe20000000f00 */
[----:B------:R-:W-:Y:S01]  /*72730*/  IMAD.MOV.U32 R99, RZ, RZ, R206 ;  /* 0x000000ffff637224 */ /* 0x000fe200078e00ce */
[----:B------:R-:W-:Y:S04]  /*72740*/  STL [R1+0x63bc], R54 ;  /* 0x0063bc3601007387 */ /* 0x000fe80000100800 */
[----:B------:R-:W-:Y:S04]  /*72750*/  STL [R1+0x63b8], R55 ;  /* 0x0063b83701007387 */ /* 0x000fe80000100800 */
[----:B------:R-:W-:Y:S04]  /*72760*/  STL [R1+0x63b4], R10 ;  /* 0x0063b40a01007387 */ /* 0x000fe80000100800 */
[----:B------:R1:W-:Y:S04]  /*72770*/  STL [R1+0x63b0], R11 ;  /* 0x0063b00b01007387 */ /* 0x0003e80000100800 */
[----:B------:R1:W-:Y:S04]  /*72780*/  STL [R1+0x63c4], R94 ;  /* 0x0063c45e01007387 */ /* 0x0003e80000100800 */
[----:B------:R1:W-:Y:S01]  /*72790*/  STL [R1+0x63c0], R95 ;  /* 0x0063c05f01007387 */ /* 0x0003e20000100800 */
[----:B--2---:R-:W-:Y:S03]  /*727a0*/  HMMA.1688.F32.TF32 R204, R88, R48, R248 ;  /* 0x0000003058cc723c */ /* 0x004fe600000810f8 */
[----:B------:R-:W2:Y:S04]  /*727b0*/  LDL.LU R248, [R1+0x60] ;  /* 0x0000600001f87983 */ /* 0x000ea80000300800 */
[----:B------:R-:W2:Y:S04]  /*727c0*/  LDL.LU R249, [R1+0x64] ;  /* 0x0000640001f97983 */ /* 0x000ea80000300800 */
[----:B------:R-:W2:Y:S04]  /*727d0*/  LDL.LU R250, [R1+0x68] ;  /* 0x0000680001fa7983 */ /* 0x000ea80000300800 */
[----:B------:R-:W2:Y:S04]  /*727e0*/  LDL.LU R251, [R1+0x6c] ;  /* 0x00006c0001fb7983 */ /* 0x000ea80000300800 */
[----:B------:R-:W3:Y:S01]  /*727f0*/  LDL.LU R244, [R1+0x70] ;  /* 0x0000700001f47983 */ /* 0x000ee20000300800 */
[----:B-1----:R-:W-:-:S03]  /*72800*/  IMAD.MOV.U32 R39, RZ, RZ, R204 ;  /* 0x000000ffff277224 */ /* 0x002fc600078e00cc */
[----:B------:R-:W3:Y:S01]  /*72810*/  LDL.LU R245, [R1+0x74] ;  /* 0x0000740001f57983 */ /* 0x000ee20000300800 */
[----:B------:R-:W-:-:S03]  /*72820*/  IMAD.MOV.U32 R38, RZ, RZ, R205 ;  /* 0x000000ffff267224 */ /* 0x000fc600078e00cd */
[----:B------:R-:W3:Y:S01]  /*72830*/  LDL.LU R246, [R1+0x78] ;  /* 0x0000780001f67983 */ /* 0x000ee20000300800 */
[----:B------:R-:W-:-:S03]  /*72840*/  MOV R51, R206 ;  /* 0x000000ce00337202 */ /* 0x000fc60000000f00 */
[----:B------:R-:W3:Y:S01]  /*72850*/  LDL.LU R247, [R1+0x7c] ;  /* 0x00007c0001f77983 */ /* 0x000ee20000300800 */
[----:B------:R-:W-:-:S03]  /*72860*/  IMAD.MOV.U32 R50, RZ, RZ, R207 ;  /* 0x000000ffff327224 */ /* 0x000fc600078e00cf */
        /* <DEDUP_REMOVED lines=41> */
[C---:B--2---:R-:W-:Y:S08]  /*72b00*/  HMMA.1688.F32.TF32 R248, R88.reuse, R32, R248 ;  /* 0x0000002058f8723c */ /* 0x044ff000000810f8 */
[C---:B---3--:R-:W-:Y:S08]  /*72b10*/  HMMA.1688.F32.TF32 R204, R88.reuse, R52, R204 ;  /* 0x0000003458cc723c */ /* 0x048ff000000810cc */
[C---:B----4-:R-:W-:Y:S11]  /*72b20*/  HMMA.1688.F32.TF32 R208, R88.reuse, R16, R208 ;  /* 0x0000001058d0723c */ /* 0x050ff600000810d0 */
[----:B------:R-:W-:Y:S01]  /*72b30*/  IMAD.MOV.U32 R131, RZ, RZ, R206 ;  /* 0x000000ffff837224 */ /* 0x000fe200078e00ce */
[----:B------:R-:W-:Y:S01]  /*72b40*/  MOV R126, R207 ;  /* 0x000000cf007e7202 */ /* 0x000fe20000000f00 */
[----:B------:R-:W-:Y:S01]  /*72b50*/  IMAD.MOV.U32 R130, RZ, RZ, R205 ;  /* 0x000000ffff827224 */ /* 0x000fe200078e00cd */
[----:B------:R-:W-:Y:S01]  /*72b60*/  MOV R118, R204 ;  /* 0x000000cc00767202 */ /* 0x000fe20000000f00 */
[----:B------:R-:W2:Y:S01]  /*72b70*/  LDL.LU.64 R206, [R1+0x64d0] ;  /* 0x0064d00001ce7983 */ /* 0x000ea20000300a00 */
[C---:B------:R-:W-:Y:S03]  /*72b80*/  HMMA.1688.F32.TF32 R244, R88.reuse, R28, R244 ;  /* 0x0000001c58f4723c */ /* 0x040fe600000810f4 */
[----:B------:R-:W2:Y:S05]  /*72b90*/  LDL.LU.64 R204, [R1+0x64c8] ;  /* 0x0064c80001cc7983 */ /* 0x000eaa0000300a00 */
[C---:B------:R-:W-:Y:S08]  /*72ba0*/  HMMA.1688.F32.TF32 R240, R88.reuse, R40, R240 ;  /* 0x0000002858f0723c */ /* 0x040ff000000810f0 */
[----:B------:R-:W-:Y:S01]  /*72bb0*/  HMMA.1688.F32.TF32 R216, R88, R36, R216 ;  /* 0x0000002458d8723c */ /* 0x000fe200000810d8 */
[----:B------:R-:W-:-:S07]  /*72bc0*/  MOV R107, R210 ;  /* 0x000000d2006b7202 */ /* 0x000fce0000000f00 */
[----:B------:R-:W-:Y:S01]  /*72bd0*/  HMMA.1688.F32.TF32 R220, R88, R20, R220 ;  /* 0x0000001458dc723c */ /* 0x000fe200000810dc */
[----:B------:R-:W-:-:S07]  /*72be0*/  IMAD.MOV.U32 R106, RZ, RZ, R211 ;  /* 0x000000ffff6a7224 */ /* 0x000fce00078e00d3 */
[----:B------:R-:W-:Y:S01]  /*72bf0*/  HMMA.1688.F32.TF32 R224, R88, R4, R224 ;  /* 0x0000000458e0723c */ /* 0x000fe200000810e0 */
[----:B------:R-:W-:Y:S01]  /*72c00*/  IMAD.MOV.U32 R18, RZ, RZ, R208 ;  /* 0x000000ffff127224 */ /* 0x000fe200078e00d0 */
[----:B------:R-:W3:Y:S01]  /*72c10*/  LDL.LU.64 R210, [R1+0x64c0] ;  /* 0x0064c00001d27983 */ /* 0x000ee20000300a00 */
[----:B------:R-:W-:-:S05]  /*72c20*/  IMAD.MOV.U32 R19, RZ, RZ, R209 ;  /* 0x000000ffff137224 */ /* 0x000fca00078e00d1 */
[C---:B------:R-:W-:Y:S01]  /*72c30*/  HMMA.1688.F32.TF32 R228, R88.reuse, R24, R228 ;  /* 0x0000001858e4723c */ /* 0x040fe200000810e4 */
[----:B------:R-:W3:Y:S01]  /*72c40*/  LDL.LU.64 R208, [R1+0x64b8] ;  /* 0x0064b80001d07983 */ /* 0x000ee20000300a00 */
[----:B------:R-:W-:Y:S01]  /*72c50*/  IMAD.MOV.U32 R23, RZ, RZ, R218 ;  /* 0x000000ffff177224 */ /* 0x000fe200078e00da */
[----:B------:R-:W-:Y:S01]  /*72c60*/  MOV R11, R217 ;  /* 0x000000d9000b7202 */ /* 0x000fe20000000f00 */
[----:B------:R-:W-:Y:S01]  /*72c70*/  IMAD.MOV.U32 R22, RZ, RZ, R219 ;  /* 0x000000ffff167224 */ /* 0x000fe200078e00db */
[----:B------:R-:W-:Y:S01]  /*72c80*/  MOV R55, R223 ;  /* 0x000000df00377202 */ /* 0x000fe20000000f00 */
[----:B------:R-:W-:Y:S01]  /*72c90*/  IMAD.MOV.U32 R10, RZ, RZ, R216 ;  /* 0x000000ffff0a7224 */ /* 0x000fe200078e00d8 */
[----:B------:R-:W4:Y:S01]  /*72ca0*/  LDL.LU.64 R218, [R1+0x64b0] ;  /* 0x0064b00001da7983 */ /* 0x000f220000300a00 */
[----:B------:R-:W-:Y:S03]  /*72cb0*/  HMMA.1688.F32.TF32 R236, R88, R44, R236 ;  /* 0x0000002c58ec723c */ /* 0x000fe600000810ec */
[----:B------:R-:W4:Y:S01]  /*72cc0*/  LDL.LU.64 R216, [R1+0x64a8] ;  /* 0x0064a80001d87983 */ /* 0x000f220000300a00 */
[----:B------:R-:W-:Y:S01]  /*72cd0*/  IMAD.MOV.U32 R54, RZ, RZ, R222 ;  /* 0x000000ffff367224 */ /* 0x000fe200078e00de */
[----:B------:R-:W-:Y:S01]  /*72ce0*/  MOV R94, R220 ;  /* 0x000000dc005e7202 */ /* 0x000fe20000000f00 */
[----:B------:R-:W-:Y:S01]  /*72cf0*/  IMAD.MOV.U32 R95, RZ, RZ, R221 ;  /* 0x000000ffff5f7224 */ /* 0x000fe200078e00dd */
[----:B------:R-:W3:Y:S01]  /*72d00*/  LDL.LU.64 R222, [R1+0x64a0] ;  /* 0x0064a00001de7983 */ /* 0x000ee20000300a00 */
[----:B------:R-:W-:Y:S01]  /*72d10*/  MOV R122, R226 ;  /* 0x000000e2007a7202 */ /* 0x000fe20000000f00 */
[----:B------:R-:W-:-:S02]  /*72d20*/  IMAD.MOV.U32 R123, RZ, RZ, R227 ;  /* 0x000000ffff7b7224 */ /* 0x000fc400078e00e3 */
[----:B------:R-:W3:Y:S01]  /*72d30*/  LDL.LU.64 R220, [R1+0x6498] ;  /* 0x0064980001dc7983 */ /* 0x000ee20000300a00 */
[----:B------:R-:W-:Y:S02]  /*72d40*/  IMAD.MOV.U32 R127, RZ, RZ, R224 ;  /* 0x000000ffff7f7224 */ /* 0x000fe400078e00e0 */
[----:B------:R-:W-:Y:S01]  /*72d50*/  IMAD.MOV.U32 R119, RZ, RZ, R225 ;  /* 0x000000ffff777224 */ /* 0x000fe200078e00e1 */
[----:B------:R-:W4:Y:S04]  /*72d60*/  LDL.LU.64 R226, [R1+0x6490] ;  /* 0x0064900001e27983 */ /* 0x000f280000300a00 */
[----:B------:R-:W4:Y:S01]  /*72d70*/  LDL.LU.64 R224, [R1+0x6488] ;  /* 0x0064880001e07983 */ /* 0x000f220000300a00 */
[----:B------:R-:W-:Y:S03]  /*72d80*/  HMMA.1688.F32.TF32 R88, R88, R60, R168 ;  /* 0x0000003c5858723c */ /* 0x000fe600000810a8 */
        /* <DEDUP_REMOVED lines=20> */
[----:B------:R-:W4:Y:S04]  /*72ed0*/  LDL.LU.64 R170, [R1+0x6430] ;  /* 0x0064300001aa7983 */ /* 0x000f280000300a00 */
[----:B------:R-:W4:Y:S04]  /*72ee0*/  LDL.LU.64 R168, [R1+0x6428] ;  /* 0x0064280001a87983 */ /* 0x000f280000300a00 */
[----:B------:R1:W-:Y:S04]  /*72ef0*/  STL.64 [R1+0x4c0], R88 ;  /* 0x0004c05801007387 */ /* 0x0003e80000100a00 */
[----:B------:R1:W-:Y:S04]  /*72f00*/  STL.64 [R1+0x4c8], R90 ;  /* 0x0004c85a01007387 */ /* 0x0003e80000100a00 */
[----:B-1----:R-:W4:Y:S04]  /*72f10*/  LDL.LU R88, [R1] ;  /* 0x0000000001587983 */ /* 0x002f280000300800 */
[----:B------:R-:W4:Y:S04]  /*72f20*/  LDL.LU R89, [R1+0x4] ;  /* 0x0000040001597983 */ /* 0x000f280000300800 */
[----:B------:R-:W4:Y:S04]  /*72f30*/  LDL.LU R90, [R1+0x8] ;  /* 0x00000800015a7983 */ /* 0x000f280000300800 */
[----:B------:R-:W4:Y:S01]  /*72f40*/  LDL.LU R91, [R1+0xc] ;  /* 0x00000c00015b7983 */ /* 0x000f220000300800 */
[----:B------:R-:W-:-:S05]  /*72f50*/  LOP3.LUT R215, R252, 0x40, RZ, 0x3c, !PT ;  /* 0x00000040fcd77812 */ /* 0x000fca00078e3cff */
[----:B------:R-:W-:Y:S04]  /*72f60*/  LDS R232, [R215+UR11+0x82000] ;  /* 0x0820000bd7e87984 */ /* 0x000fe80008000800 */
[----:B------:R-:W2:Y:S02]  /*72f70*/  LDS R234, [R215+UR11+0x82400] ;  /* 0x0824000bd7ea7984 */ /* 0x000ea40008000800 */
[C---:B--2---:R-:W-:Y:S08]  /*72f80*/  HMMA.1688.F32.TF32 R204, R232.reuse, R112, R204 ;  /* 0x00000070e8cc723c */ /* 0x044ff000000810cc */
[C---:B------:R-:W-:Y:S08]  /*72f90*/  HMMA.1688.F32.TF32 R196, R232.reuse, R104, R196 ;  /* 0x00000068e8c4723c */ /* 0x040ff000000810c4 */
[C---:B---3--:R-:W-:Y:S08]  /*72fa0*/  HMMA.1688.F32.TF32 R220, R232.reuse, R124, R220 ;  /* 0x0000007ce8dc723c */ /* 0x048ff000000810dc */
[C---:B----4-:R-:W-:Y:S08]  /*72fb0*/  HMMA.1688.F32.TF32 R224, R232.reuse, R128, R224 ;  /* 0x00000080e8e0723c */ /* 0x050ff000000810e0 */
[C---:B------:R-:W-:Y:S08]  /*72fc0*/  HMMA.1688.F32.TF32 R236, R232.reuse, R64, R236 ;  /* 0x00000040e8ec723c */ /* 0x040ff000000810ec */
[C---:B------:R-:W-:Y:S08]  /*72fd0*/  HMMA.1688.F32.TF32 R240, R232.reuse, R68, R240 ;  /* 0x00000044e8f0723c */ /* 0x040ff000000810f0 */
[C---:B------:R-:W-:Y:S08]  /*72fe0*/  HMMA.1688.F32.TF32 R168, R232.reuse, R84, R168 ;  /* 0x00000054e8a8723c */ /* 0x040ff000000810a8 */
[C---:B------:R-:W-:Y:S08]  /*72ff0*/  HMMA.1688.F32.TF32 R248, R232.reuse, R76, R248 ;  /* 0x0000004ce8f8723c */ /* 0x040ff000000810f8 */
[C---:B------:R-:W-:Y:S03]  /*73000*/  HMMA.1688.F32.TF32 R88, R232.reuse, R80, R88 ;  /* 0x00000050e858723c */ /* 0x040fe60000081058 */
[----:B------:R-:W-:Y:S04]  /*73010*/  STL.64 [R1+0x4a0], R168 ;  /* 0x0004a0a801007387 */ /* 0x000fe80000100a00 */
[----:B------:R-:W-:Y:S01]  /*73020*/  STL.64 [R1+0x4a8], R170 ;  /* 0x0004a8aa01007387 */ /* 0x000fe20000100a00 */
[----:B------:R-:W-:Y:S01]  /*73030*/  HMMA.1688.F32.TF32 R208, R232, R116, R208 ;  /* 0x00000074e8d0723c */ /* 0x000fe200000810d0 */
[----:B------:R-:W-:-:S02]  /*73040*/  LOP3.LUT R214, R252, 0x20, RZ, 0x3c, !PT ;  /* 0x00000020fcd67812 */ /* 0x000fc400078e3cff */
[----:B------:R-:W-:Y:S04]  /*73050*/  LDS R168, [R252+UR11+0x82080] ;  /* 0x0820800bfca87984 */ /* 0x000fe80008000800 */
[----:B------:R-:W-:Y:S01]  /*73060*/  LDS R170, [R252+UR11+0x82480] ;  /* 0x0824800bfcaa7984 */ /* 0x000fe20008000800 */
[C---:B------:R-:W-:Y:S03]  /*73070*/  HMMA.1688.F32.TF32 R188, R232.reuse, R96, R188 ;  /* 0x00000060e8bc723c */ /* 0x040fe600000810bc */
[----:B------:R-:W-:Y:S04]  /*73080*/  LDS R169, [R214+UR11+0x82080] ;  /* 0x0820800bd6a97984 */ /* 0x000fe80008000800 */
[----:B------:R-:W-:Y:S04]  /*73090*/  STL.64 [R1+0x490], R88 ;  /* 0x0004905801007387 */ /* 0x000fe80000100a00 */
[----:B------:R1:W-:Y:S01]  /*730a0*/  STL.64 [R1+0x498], R90 ;  /* 0x0004985a01007387 */ /* 0x0003e20000100a00 */
[C---:B------:R-:W-:Y:S03]  /*730b0*/  HMMA.1688.F32.TF32 R156, R232.reuse, R16, R156 ;  /* 0x00000010e89c723c */ /* 0x040fe6000008109c */
[----:B------:R-:W2:Y:S05]  /*730c0*/  LDS R171, [R214+UR11+0x82480] ;  /* 0x0824800bd6ab7984 */ /* 0x000eaa0008000800 */
[----:B-1----:R-:W-:Y:S01]  /*730d0*/  HMMA.1688.F32.TF32 R88, R232, R72, R244 ;  /* 0x00000048e858723c */ /* 0x002fe200000810f4 */
[----:B------:R-:W-:Y:S04]  /*730e0*/  STL.64 [R1+0x470], R248 ;  /* 0x000470f801007387 */ /* 0x000fe80000100a00 */
[----:B------:R-:W-:-:S14]  /*730f0*/  STL.64 [R1+0x478], R250 ;  /* 0x000478fa01007387 */ /* 0x000fdc0000100a00 */
        /* <DEDUP_REMOVED lines=16> */
[----:B-1----:R-:W-:Y:S02]  /*73200*/  HMMA.1688.F32.TF32 R88, R232, R108, R200 ;  /* 0x0000006ce858723c */ /* 0x002fe400000810c8 */
[----:B------:R-:W-:Y:S04]  /*73210*/  STL.64 [R1+0x3f0], R208 ;  /* 0x0003f0d001007387 */ /* 0x000fe80000100a00 */
[----:B------:R-:W-:-:S13]  /*73220*/  STL.64 [R1+0x3f8], R210 ;  /* 0x0003f8d201007387 */ /* 0x000fda0000100a00 */
[----:B------:R-:W-:Y:S01]  /*73230*/  IMAD.MOV.U32 R62, RZ, RZ, R88 ;  /* 0x000000ffff3e7224 */ /* 0x000fe200078e0058 */
[----:B------:R-:W-:Y:S01]  /*73240*/  MOV R63, R89 ;  /* 0x00000059003f7202 */ /* 0x000fe20000000f00 */
[----:B------:R-:W-:Y:S02]  /*73250*/  IMAD.MOV.U32 R34, RZ, RZ, R90 ;  /* 0x000000ffff227224 */ /* 0x000fe400078e005a */
[----:B------:R-:W-:Y:S02]  /*73260*/  IMAD.MOV.U32 R35, RZ, RZ, R91 ;  /* 0x000000ffff237224 */ /* 0x000fe400078e005b */
[----:B------:R-:W-:Y:S01]  /*73270*/  HMMA.1688.F32.TF32 R88, R232, R100, R192 ;  /* 0x00000064e858723c */ /* 0x000fe200000810c0 */
[----:B------:R-:W-:Y:S04]  /*73280*/  STL.64 [R1+0x3e0], R204 ;  /* 0x0003e0cc01007387 */ /* 0x000fe80000100a00 */
[----:B------:R-:W-:Y:S04]  /*73290*/  STL.64 [R1+0x3e8], R206 ;  /* 0x0003e8ce01007387 */ /* 0x000fe80000100a00 */
[----:B------:R1:W-:Y:S04]  /*732a0*/  STL [R1+0x6264], R35 ;  /* 0x0062642301007387 */ /* 0x0003e80000100800 */
[----:B------:R3:W-:Y:S04]  /*732b0*/  STL [R1+0x6260], R34 ;  /* 0x0062602201007387 */ /* 0x0007e80000100800 */
[----:B------:R4:W-:Y:S02]  /*732c0*/  STL [R1+0x625c], R63 ;  /* 0x00625c3f01007387 */ /* 0x0009e40000100800 */
[----:B-1----:R-:W-:-:S02]  /*732d0*/  MOV R35, R88 ;  /* 0x0000005800237202 */ /* 0x002fc40000000f00 */
[----:B------:R1:W-:Y:S01]  /*732e0*/  STL [R1+0x6258], R62 ;  /* 0x0062583e01007387 */ /* 0x0003e20000100800 */
[----:B---3--:R-:W-:Y:S02]  /*732f0*/  IMAD.MOV.U32 R34, RZ, RZ, R89 ;  /* 0x000000ffff227224 */ /* 0x008fe400078e0059 */
[----:B----4-:R-:W-:Y:S01]  /*73300*/  IMAD.MOV.U32 R63, RZ, RZ, R90 ;  /* 0x000000ffff3f7224 */ /* 0x010fe200078e005a */
[----:B-1----:R-:W-:Y:S02]  /*73310*/  MOV R62, R91 ;  /* 0x0000005b003e7202 */ /* 0x002fe40000000f00 */
[----:B------:R-:W-:Y:S01]  /*73320*/  HMMA.1688.F32.TF32 R88, R232, R92, R184 ;  /* 0x0000005ce858723c */ /* 0x000fe200000810b8 */
[----:B------:R-:W-:-:S15]  /*73330*/  STL.64 [R1+0x3c0], R196 ;  /* 0x0003c0c401007387 */ /* 0x000fde0000100a00 */
[----:B------:R-:W-:-:S03]  /*73340*/  NOP ;  /* 0x0000000000007918 */ /* 0x000fc60000000000 */
[----:B------:R-:W-:Y:S01]  /*73350*/  IMAD.MOV.U32 R30, RZ, RZ, R88 ;  /* 0x000000ffff1e7224 */ /* 0x000fe200078e0058 */
[----:B------:R-:W-:Y:S01]  /*73360*/  MOV R27, R90 ;  /* 0x0000005a001b7202 */ /* 0x000fe20000000f00 */
[----:B------:R-:W-:Y:S02]  /*73370*/  IMAD.MOV.U32 R26, RZ, RZ, R89 ;  /* 0x000000ffff1a7224 */ /* 0x000fe400078e0059 */
[----:B------:R-:W-:Y:S02]  /*73380*/  IMAD.MOV.U32 R46, RZ, RZ, R91 ;  /* 0x000000ffff2e7224 */ /* 0x000fe400078e005b */
[----:B------:R-:W-:Y:S01]  /*73390*/  HMMA.1688.F32.TF32 R88, R232, R56, R180 ;  /* 0x00000038e858723c */ /* 0x000fe200000810b4 */
[----:B------:R-:W-:Y:S04]  /*733a0*/  STL.64 [R1+0x3c8], R198 ;  /* 0x0003c8c601007387 */ /* 0x000fe80000100a00 */
[----:B------:R1:W-:Y:S04]  /*733b0*/  STL [R1+0x6274], R62 ;  /* 0x0062743e01007387 */ /* 0x0003e80000100800 */
[----:B------:R3:W-:Y:S04]  /*733c0*/  STL [R1+0x6270], R63 ;  /* 0x0062703f01007387 */ /* 0x0007e80000100800 */
[----:B------:R4:W-:Y:S04]  /*733d0*/  STL [R1+0x626c], R35 ;  /* 0x00626c2301007387 */ /* 0x0009e80000100800 */
[----:B------:R2:W-:Y:S02]  /*733e0*/  STL [R1+0x6268], R34 ;  /* 0x0062682201007387 */ /* 0x0005e40000100800 */
[----:B-1----:R-:W-:Y:S01]  /*733f0*/  IMAD.MOV.U32 R62, RZ, RZ, R88 ;  /* 0x000000ffff3e7224 */ /* 0x002fe200078e0058 */
[----:B---3--:R-:W-:Y:S01]  /*73400*/  MOV R63, R89 ;  /* 0x00000059003f7202 */ /* 0x008fe20000000f00 */
[----:B----4-:R-:W-:-:S02]  /*73410*/  IMAD.MOV.U32 R35, RZ, RZ, R90 ;  /* 0x000000ffff237224 */ /* 0x010fc400078e005a */
[----:B--2---:R-:W-:Y:S02]  /*73420*/  IMAD.MOV.U32 R34, RZ, RZ, R91 ;  /* 0x000000ffff227224 */ /* 0x004fe400078e005b */
[----:B------:R-:W-:Y:S01]  /*73430*/  HMMA.1688.F32.TF32 R88, R232, R8, R176 ;  /* 0x00000008e858723c */ /* 0x000fe200000810b0 */
[----:B------:R-:W-:Y:S04]  /*73440*/  STL.64 [R1+0x3a0], R188 ;  /* 0x0003a0bc01007387 */ /* 0x000fe80000100a00 */
[----:B------:R-:W-:Y:S04]  /*73450*/  STL.64 [R1+0x3a8], R190 ;  /* 0x0003a8be01007387 */ /* 0x000fe80000100a00 */
[----:B------:R1:W-:Y:S04]  /*73460*/  STL [R1+0x6284], R46 ;  /* 0x0062842e01007387 */ /* 0x0003e80000100800 */
[----:B------:R2:W-:Y:S04]  /*73470*/  STL [R1+0x6280], R27 ;  /* 0x0062801b01007387 */ /* 0x0005e80000100800 */
[----:B------:R3:W-:Y:S04]  /*73480*/  STL [R1+0x627c], R26 ;  /* 0x00627c1a01007387 */ /* 0x0007e80000100800 */
[----:B------:R4:W-:Y:S01]  /*73490*/  STL [R1+0x6278], R30 ;  /* 0x0062781e01007387 */ /* 0x0009e20000100800 */
[----:B-1----:R-:W-:-:S03]  /*734a0*/  MOV R46, R88 ;  /* 0x00000058002e7202 */ /* 0x002fc60000000f00 */
[----:B------:R-:W-:Y:S01]  /*734b0*/  STL [R1+0x6294], R34 ;  /* 0x0062942201007387 */ /* 0x000fe20000100800 */
[----:B--2---:R-:W-:-:S03]  /*734c0*/  IMAD.MOV.U32 R27, RZ, RZ, R89 ;  /* 0x000000ffff1b7224 */ /* 0x004fc600078e0059 */
[----:B------:R-:W-:Y:S01]  /*734d0*/  STL [R1+0x6290], R35 ;  /* 0x0062902301007387 */ /* 0x000fe20000100800 */
[----:B---3--:R-:W-:-:S03]  /*734e0*/  IMAD.MOV.U32 R26, RZ, RZ, R90 ;  /* 0x000000ffff1a7224 */ /* 0x008fc600078e005a */
[----:B------:R-:W-:Y:S01]  /*734f0*/  STL [R1+0x628c], R62 ;  /* 0x00628c3e01007387 */ /* 0x000fe20000100800 */
[----:B----4-:R-:W-:-:S03]  /*73500*/  MOV R30, R91 ;  /* 0x0000005b001e7202 */ /* 0x010fc60000000f00 */
[----:B------:R-:W-:Y:S01]  /*73510*/  STL [R1+0x6288], R63 ;  /* 0x0062883f01007387 */ /* 0x000fe20000100800 */
[----:B------:R-:W-:-:S03]  /*73520*/  IMAD.MOV.U32 R236, RZ, RZ, R160 ;  /* 0x000000ffffec7224 */ /* 0x000fc600078e00a0 */
[----:B------:R-:W2:Y:S01]  /*73530*/  LDL.LU R88, [R1+0x10] ;  /* 0x0000100001587983 */ /* 0x000ea20000300800 */
[----:B------:R-:W-:-:S03]  /*73540*/  IMAD.MOV.U32 R237, RZ, RZ, R164 ;  /* 0x000000ffffed7224 */ /* 0x000fc600078e00a4 */
[----:B------:R-:W2:Y:S01]  /*73550*/  LDL.LU R89, [R1+0x14] ;  /* 0x0000140001597983 */ /* 0x000ea20000300800 */
[----:B------:R-:W-:-:S03]  /*73560*/  MOV R238, R165 ;  /* 0x000000a500ee7202 */ /* 0x000fc60000000f00 */
[----:B------:R-:W2:Y:S01]  /*73570*/  LDL.LU R90, [R1+0x18] ;  /* 0x00001800015a7983 */ /* 0x000ea20000300800 */
[----:B------:R-:W-:-:S03]  /*73580*/  IMAD.MOV.U32 R239, RZ, RZ, R172 ;  /* 0x000000ffffef7224 */ /* 0x000fc600078e00ac */
[----:B------:R-:W2:Y:S01]  /*73590*/  LDL.LU R91, [R1+0x1c] ;  /* 0x00001c00015b7983 */ /* 0x000ea20000300800 */
[----:B------:R-:W-:-:S03]  /*735a0*/  IMAD.MOV.U32 R240, RZ, RZ, R173 ;  /* 0x000000fffff07224 */ /* 0x000fc600078e00ad */
[----:B------:R-:W3:Y:S01]  /*735b0*/  LDL.LU R160, [R1+0x6424] ;  /* 0x0064240001a07983 */ /* 0x000ee20000300800 */
[----:B------:R-:W-:-:S03]  /*735c0*/  MOV R241, R174 ;  /* 0x000000ae00f17202 */ /* 0x000fc60000000f00 */
[----:B------:R-:W4:Y:S01]  /*735d0*/  LDL.LU R164, [R1+0x6420] ;  /* 0x0064200001a47983 */ /* 0x000f220000300800 */
[----:B------:R-:W-:-:S03]  /*735e0*/  IMAD.MOV.U32 R242, RZ, RZ, R175 ;  /* 0x000000fffff27224 */ /* 0x000fc600078e00af */
[----:B------:R-:W4:Y:S01]  /*735f0*/  LDL.LU R165, [R1+0x641c] ;  /* 0x00641c0001a57983 */ /* 0x000f220000300800 */
[----:B------:R-:W-:-:S03]  /*73600*/  IMAD.MOV.U32 R243, RZ, RZ, R166 ;  /* 0x000000fffff37224 */ /* 0x000fc600078e00a6 */
[----:B------:R-:W2:Y:S01]  /*73610*/  LDL.LU R172, [R1+0x6418] ;  /* 0x0064180001ac7983 */ /* 0x000ea20000300800 */
[----:B------:R-:W-:-:S03]  /*73620*/  MOV R244, R167 ;  /* 0x000000a700f47202 */ /* 0x000fc60000000f00 */
[----:B------:R-:W2:Y:S01]  /*73630*/  LDL.LU R173, [R1+0x6414] ;  /* 0x0064140001ad7983 */ /* 0x000ea20000300800 */
[----:B------:R-:W-:-:S03]  /*73640*/  IMAD.MOV.U32 R245, RZ, RZ, R161 ;  /* 0x000000fffff57224 */ /* 0x000fc600078e00a1 */
[----:B------:R-:W2:Y:S01]  /*73650*/  LDL.LU R174, [R1+0x6410] ;  /* 0x0064100001ae7983 */ /* 0x000ea20000300800 */
[----:B------:R-:W-:-:S03]  /*73660*/  IMAD.MOV.U32 R246, RZ, RZ, R162 ;  /* 0x000000fffff67224 */ /* 0x000fc600078e00a2 */
[----:B------:R-:W2:Y:S01]  /*73670*/  LDL.LU R175, [R1+0x640c] ;  /* 0x00640c0001af7983 */ /* 0x000ea20000300800 */
[----:B------:R-:W-:-:S03]  /*73680*/  MOV R247, R163 ;  /* 0x000000a300f77202 */ /* 0x000fc60000000f00 */
[----:B------:R-:W4:Y:S04]  /*73690*/  LDL.LU R166, [R1+0x6408] ;  /* 0x0064080001a67983 */ /* 0x000f280000300800 */
[----:B------:R-:W4:Y:S04]  /*736a0*/  LDL.LU R167, [R1+0x6404] ;  /* 0x0064040001a77983 */ /* 0x000f280000300800 */
[----:B------:R-:W3:Y:S04]  /*736b0*/  LDL.LU R161, [R1+0x6400] ;  /* 0x0064000001a17983 */ /* 0x000ee80000300800 */
[----:B------:R-:W3:Y:S04]  /*736c0*/  LDL.LU R162, [R1+0x63fc] ;  /* 0x0063fc0001a27983 */ /* 0x000ee80000300800 */
[----:B------:R-:W3:Y:S01]  /*736d0*/  LDL.LU R163, [R1+0x63f8] ;  /* 0x0063f80001a37983 */ /* 0x000ee20000300800 */
[C---:B------:R-:W-:Y:S08]  /*736e0*/  HMMA.1688.F32.TF32 R152, R232.reuse, R36, R152 ;  /* 0x00000024e898723c */ /* 0x040ff00000081098 */
[C---:B------:R-:W-:Y:S08]  /*736f0*/  HMMA.1688.F32.TF32 R148, R232.reuse, R20, R148 ;  /* 0x00000014e894723c */ /* 0x040ff00000081094 */
[C---:B------:R-:W-:Y:S08]  /*73700*/  HMMA.1688.F32.TF32 R144, R232.reuse, R4, R144 ;  /* 0x00000004e890723c */ /* 0x040ff00000081090 */
[C---:B------:R-:W-:Y:S08]  /*73710*/  HMMA.1688.F32.TF32 R140, R232.reuse, R24, R140 ;  /* 0x00000018e88c723c */ /* 0x040ff0000008108c */
[C---:B------:R-:W-:Y:S08]  /*73720*/  HMMA.1688.F32.TF32 R136, R232.reuse, R44, R136 ;  /* 0x0000002ce888723c */ /* 0x040ff00000081088 */
[C---:B------:R-:W-:Y:S08]  /*73730*/  HMMA.1688.F32.TF32 R224, R232.reuse, R28, R236 ;  /* 0x0000001ce8e0723c */ /* 0x040ff000000810ec */
[C---:B------:R-:W-:Y:S01]  /*73740*/  HMMA.1688.F32.TF32 R228, R232.reuse, R32, R240 ;  /* 0x00000020e8e4723c */ /* 0x040fe200000810f0 */
[----:B------:R-:W-:Y:S04]  /*73750*/  LDS R240, [R215+UR11+0x82080] ;  /* 0x0820800bd7f07984 */ /* 0x000fe80008000800 */
[----:B------:R1:W-:Y:S03]  /*73760*/  LDS R242, [R215+UR11+0x82480] ;  /* 0x0824800bd7f27984 */ /* 0x0003e60008000800 */
[----:B---3--:R-:W-:-:S15]  /*73770*/  HMMA.1688.F32.TF32 R160, R232, R52, R160 ;  /* 0x00000034e8a0723c */ /* 0x008fde00000810a0 */
[----:B------:R-:W-:-:S04]  /*73780*/  NOP ;  /* 0x0000000000007918 */ /* 0x000fc80000000000 */
        /* <DEDUP_REMOVED lines=10> */
[----:B------:R-:W3:Y:S04]  /*73830*/  LDL.LU R248, [R1+0x860] ;  /* 0x0008600001f87983 */ /* 0x000ee80000300800 */
[----:B------:R-:W-:Y:S04]  /*73840*/  STL.64 [R1+0x250], R140 ;  /* 0x0002508c01007387 */ /* 0x000fe80000100a00 */
[----:B------:R-:W-:Y:S04]  /*73850*/  STL.64 [R1+0x258], R142 ;  /* 0x0002588e01007387 */ /* 0x000fe80000100a00 */
[----:B------:R-:W-:Y:S04]  /*73860*/  STL.64 [R1+0x190], R136 ;  /* 0x0001908801007387 */ /* 0x000fe80000100a00 */
[----:B------:R-:W-:Y:S04]  /*73870*/  STL.64 [R1+0x198], R138 ;  /* 0x0001988a01007387 */ /* 0x000fe80000100a00 */
[----:B------:R-:W3:Y:S04]  /*73880*/  LDL.LU R249, [R1+0x864] ;  /* 0x0008640001f97983 */ /* 0x000ee80000300800 */
[----:B------:R-:W3:Y:S04]  /*73890*/  LDL.LU R250, [R1+0x868] ;  /* 0x0008680001fa7983 */ /* 0x000ee80000300800 */
[----:B------:R-:W3:Y:S01]  /*738a0*/  LDL.LU R251, [R1+0x86c] ;  /* 0x00086c0001fb7983 */ /* 0x000ee20000300800 */
[----:B--2---:R-:W-:-:S15]  /*738b0*/  HMMA.1688.F32.TF32 R88, R232, R40, R88 ;  /* 0x00000028e858723c */ /* 0x004fde0000081058 */
[----:B------:R-:W-:-:S04]  /*738c0*/  NOP ;  /* 0x0000000000007918 */ /* 0x000fc80000000000 */
[----:B------:R-:W-:Y:S04]  /*738d0*/  STL.64 [R1+0x6100], R90 ;  /* 0x0061005a01007387 */ /* 0x000fe80000100a00 */
[----:B------:R2:W-:Y:S04]  /*738e0*/  STL.64 [R1+0x60f8], R88 ;  /* 0x0060f85801007387 */ /* 0x0005e80000100a00 */
[----:B------:R-:W-:Y:S04]  /*738f0*/  STL [R1+0x6114], R224 ;  /* 0x006114e001007387 */ /* 0x000fe80000100800 */
[----:B------:R-:W-:Y:S04]  /*73900*/  STL [R1+0x6110], R225 ;  /* 0x006110e101007387 */ /* 0x000fe80000100800 */
[----:B------:R-:W-:Y:S04]  /*73910*/  STL [R1+0x610c], R226 ;  /* 0x00610ce201007387 */ /* 0x000fe80000100800 */
[----:B------:R-:W-:Y:S04]  /*73920*/  STL [R1+0x6108], R227 ;  /* 0x006108e301007387 */ /* 0x000fe80000100800 */
[----:B------:R1:W-:Y:S04]  /*73930*/  STL [R1+0x6124], R228 ;  /* 0x006124e401007387 */ /* 0x0003e80000100800 */
[----:B------:R1:W-:Y:S04]  /*73940*/  STL [R1+0x6120], R229 ;  /* 0x006120e501007387 */ /* 0x0003e80000100800 */
[----:B------:R-:W-:Y:S04]  /*73950*/  STL [R1+0x611c], R230 ;  /* 0x00611ce601007387 */ /* 0x000fe80000100800 */
[----:B------:R1:W-:Y:S04]  /*73960*/  STL [R1+0x6118], R231 ;  /* 0x006118e701007387 */ /* 0x0003e80000100800 */
        /* <DEDUP_REMOVED lines=10> */
[----:B------:R-:W2:Y:S01]  /*73a10*/  LDL.LU R221, [R1+0xa24] ;  /* 0x000a240001dd7983 */ /* 0x000ea20000300800 */
[C---:B----4-:R-:W-:Y:S03]  /*73a20*/  HMMA.1688.F32.TF32 R164, R232.reuse, R12, R164 ;  /* 0x0000000ce8a4723c */ /* 0x050fe600000810a4 */
[----:B------:R-:W4:Y:S04]  /*73a30*/  LDL.LU R222, [R1+0xa28] ;  /* 0x000a280001de7983 */ /* 0x000f280000300800 */
[----:B------:R-:W4:Y:S01]  /*73a40*/  LDL.LU R223, [R1+0xa2c] ;  /* 0x000a2c0001df7983 */ /* 0x000f220000300800 */
[----:B------:R-:W-:-:S15]  /*73a50*/  HMMA.1688.F32.TF32 R232, R232, R60, R244 ;  /* 0x0000003ce8e8723c */ /* 0x000fde00000810f4 */
[----:B------:R-:W-:-:S04]  /*73a60*/  NOP ;  /* 0x0000000000007918 */ /* 0x000fc80000000000 */
[----:B------:R1:W-:Y:S04]  /*73a70*/  STL [R1+0x6134], R232 ;  /* 0x006134e801007387 */ /* 0x0003e80000100800 */
[----:B------:R-:W-:Y:S04]  /*73a80*/  STL [R1+0x6130], R233 ;  /* 0x006130e901007387 */ /* 0x000fe80000100800 */
[----:B------:R1:W-:Y:S04]  /*73a90*/  STL [R1+0x612c], R234 ;  /* 0x00612cea01007387 */ /* 0x0003e80000100800 */
[----:B------:R1:W-:Y:S04]  /*73aa0*/  STL [R1+0x6128], R235 ;  /* 0x006128eb01007387 */ /* 0x0003e80000100800 */
[----:B------:R-:W4:Y:S04]  /*73ab0*/  LDL.LU R244, [R1+0xa10] ;  /* 0x000a100001f47983 */ /* 0x000f280000300800 */
[----:B------:R-:W4:Y:S04]  /*73ac0*/  LDL.LU R245, [R1+0xa14] ;  /* 0x000a140001f57983 */ /* 0x000f280000300800 */
[----:B------:R-:W4:Y:S04]  /*73ad0*/  LDL.LU R246, [R1+0xa18] ;  /* 0x000a180001f67983 */ /* 0x000f280000300800 */
[----:B------:R-:W4:Y:S01]  /*73ae0*/  LDL.LU R247, [R1+0xa1c] ;  /* 0x000a1c0001f77983 */ /* 0x000f220000300800 */
[C---:B---3--:R-:W-:Y:S03]  /*73af0*/  HMMA.1688.F32.TF32 R236, R168.reuse, R84, R248 ;  /* 0x00000054a8ec723c */ /* 0x048fe600000810f8 */
[----:B------:R-:W3:Y:S04]  /*73b00*/  LDL.LU R248, [R1+0xa00] ;  /* 0x000a000001f87983 */ /* 0x000ee80000300800 */
[----:B------:R-:W3:Y:S04]  /*73b10*/  LDL.LU R249, [R1+0xa04] ;  /* 0x000a040001f97983 */ /* 0x000ee80000300800 */
[----:B------:R-:W3:Y:S04]  /*73b20*/  LDL.LU R250, [R1+0xa08] ;  /* 0x000a080001fa7983 */ /* 0x000ee80000300800 */
[----:B------:R-:W3:Y:S04]  /*73b30*/  LDL.LU R251, [R1+0xa0c] ;  /* 0x000a0c0001fb7983 */ /* 0x000ee80000300800 */
[----:B------:R1:W-:Y:S04]  /*73b40*/  STL [R1+0x6144], R236 ;  /* 0x006144ec01007387 */ /* 0x0003e80000100800 */
[----:B------:R1:W-:Y:S04]  /*73b50*/  STL [R1+0x6140], R237 ;  /* 0x006140ed01007387 */ /* 0x0003e80000100800 */
[----:B------:R1:W-:Y:S04]  /*73b60*/  STL [R1+0x613c], R238 ;  /* 0x00613cee01007387 */ /* 0x0003e80000100800 */
[----:B------:R1:W-:Y:S04]  /*73b70*/  STL [R1+0x6138], R239 ;  /* 0x006138ef01007387 */ /* 0x0003e80000100800 */
[----:B------:R-:W3:Y:S04]  /*73b80*/  LDL.LU R212, [R1+0x9f0] ;  /* 0x0009f00001d47983 */ /* 0x000ee80000300800 */
[----:B------:R-:W3:Y:S04]  /*73b90*/  LDL.LU R213, [R1+0x9f4] ;  /* 0x0009f40001d57983 */ /* 0x000ee80000300800 */
[----:B------:R-:W3:Y:S04]  /*73ba0*/  LDL.LU R214, [R1+0x9f8] ;  /* 0x0009f80001d67983 */ /* 0x000ee80000300800 */
[----:B-1----:R-:W3:Y:S01]  /*73bb0*/  LDL.LU R215, [R1+0x9fc] ;  /* 0x0009fc0001d77983 */ /* 0x002ee20000300800 */
[----:B--2---:R-:W-:-:S15]  /*73bc0*/  HMMA.1688.F32.TF32 R88, R168, R76, R216 ;  /* 0x0000004ca858723c */ /* 0x004fde00000810d8 */
        /* <DEDUP_REMOVED lines=11> */
[C---:B------:R-:W-:Y:S08]  /*73c80*/  HMMA.1688.F32.TF32 R88, R168.reuse, R68, R244 ;  /* 0x00000044a858723c */ /* 0x040ff000000810f4 */
[----:B------:R-:W-:Y:S11]  /*73c90*/  HMMA.1688.F32.TF32 R136, R168, R80, R208 ;  /* 0x00000050a888723c */ /* 0x000ff600000810d0 */
[----:B------:R-:W-:Y:S01]  /*73ca0*/  IMAD.MOV.U32 R236, RZ, RZ, R88 ;  /* 0x000000ffffec7224 */ /* 0x000fe200078e0058 */
[----:B------:R-:W-:Y:S01]  /*73cb0*/  MOV R237, R89 ;  /* 0x0000005900ed7202 */ /* 0x000fe20000000f00 */
[----:B------:R-:W-:-:S02]  /*73cc0*/  IMAD.MOV.U32 R238, RZ, RZ, R90 ;  /* 0x000000ffffee7224 */ /* 0x000fc400078e005a */
[----:B------:R-:W-:-:S04]  /*73cd0*/  IMAD.MOV.U32 R239, RZ, RZ, R91 ;  /* 0x000000ffffef7224 */ /* 0x000fc800078e005b */
[----:B------:R-:W-:Y:S04]  /*73ce0*/  STL.64 [R1+0x180], R136 ;  /* 0x0001808801007387 */ /* 0x000fe80000100a00 */
[----:B------:R1:W-:Y:S04]  /*73cf0*/  STL.64 [R1+0x188], R138 ;  /* 0x0001888a01007387 */ /* 0x0003e80000100a00 */
[----:B------:R-:W-:Y:S04]  /*73d00*/  STL.64 [R1+0x6150], R230 ;  /* 0x006150e601007387 */ /* 0x000fe80000100a00 */
[----:B------:R-:W-:Y:S04]  /*73d10*/  STL.64 [R1+0x6148], R228 ;  /* 0x006148e401007387 */ /* 0x000fe80000100a00 */
[----:B------:R-:W-:Y:S04]  /*73d20*/  STL.64 [R1+0x6160], R234 ;  /* 0x006160ea01007387 */ /* 0x000fe80000100a00 */
[----:B------:R-:W-:Y:S04]  /*73d30*/  STL.64 [R1+0x6158], R232 ;  /* 0x006158e801007387 */ /* 0x000fe80000100a00 */
[----:B------:R-:W-:Y:S04]  /*73d40*/  STL.64 [R1+0x6170], R238 ;  /* 0x006170ee01007387 */ /* 0x000fe80000100a00 */
[----:B------:R-:W-:Y:S01]  /*73d50*/  STL.64 [R1+0x6168], R236 ;  /* 0x006168ec01007387 */ /* 0x000fe20000100a00 */
[----:B------:R-:W-:Y:S01]  /*73d60*/  IMAD.MOV.U32 R34, RZ, RZ, R172 ;  /* 0x000000ffff227224 */ /* 0x000fe200078e00ac */
[----:B------:R-:W-:Y:S01]  /*73d70*/  MOV R62, R174 ;  /* 0x000000ae003e7202 */ /* 0x000fe20000000f00 */
[----:B------:R-:W-:-:S02]  /*73d80*/  IMAD.MOV.U32 R35, RZ, RZ, R173 ;  /* 0x000000ffff237224 */ /* 0x000fc400078e00ad */
[----:B------:R-:W-:Y:S01]  /*73d90*/  IMAD.MOV.U32 R63, RZ, RZ, R175 ;  /* 0x000000ffff3f7224 */ /* 0x000fe200078e00af */
[----:B------:R-:W-:Y:S01]  /*73da0*/  MOV R31, R165 ;  /* 0x000000a5001f7202 */ /* 0x000fe20000000f00 */
[----:B------:R-:W-:Y:S02]  /*73db0*/  IMAD.MOV.U32 R47, RZ, RZ, R164 ;  /* 0x000000ffff2f7224 */ /* 0x000fe400078e00a4 */
[----:B------:R-:W-:Y:S02]  /*73dc0*/  IMAD.MOV.U32 R42, RZ, RZ, R166 ;  /* 0x000000ffff2a7224 */ /* 0x000fe400078e00a6 */
[----:B------:R-:W-:Y:S01]  /*73dd0*/  IMAD.MOV.U32 R43, RZ, RZ, R167 ;  /* 0x000000ffff2b7224 */ /* 0x000fe200078e00a7 */
[----:B---3--:R-:W-:-:S15]  /*73de0*/  HMMA.1688.F32.TF32 R88, R168, R64, R248 ;  /* 0x00000040a858723c */ /* 0x008fde00000810f8 */
[----:B------:R-:W-:-:S04]  /*73df0*/  NOP ;  /* 0x0000000000007918 */ /* 0x000fc80000000000 */
[----:B------:R-:W-:Y:S01]  /*73e00*/  IMAD.MOV.U32 R226, RZ, RZ, R90 ;  /* 0x000000ffffe27224 */ /* 0x000fe200078e005a */
[----:B------:R-:W-:Y:S01]  /*73e10*/  MOV R227, R91 ;  /* 0x0000005b00e37202 */ /* 0x000fe20000000f00 */
[----:B------:R-:W-:Y:S01]  /*73e20*/  IMAD.MOV.U32 R225, RZ, RZ, R89 ;  /* 0x000000ffffe17224 */ /* 0x000fe200078e0059 */
[----:B------:R-:W-:-:S03]  /*73e30*/  MOV R224, R88 ;  /* 0x0000005800e07202 */ /* 0x000fc60000000f00 */
[----:B------:R-:W-:Y:S04]  /*73e40*/  STL.64 [R1+0x6180], R226 ;  /* 0x006180e201007387 */ /* 0x000fe80000100a00 */
[----:B------:R-:W-:Y:S04]  /*73e50*/  STL.64 [R1+0x6178], R224 ;  /* 0x006178e001007387 */ /* 0x000fe80000100a00 */
        /* <DEDUP_REMOVED lines=40> */
[----:B-1----:R-:W-:Y:S03]  /*740e0*/  HMMA.1688.F32.TF32 R136, R168, R132, R212 ;  /* 0x00000084a888723c */ /* 0x002fe600000810d4 */
        /* <DEDUP_REMOVED lines=48> */
[----:B------:R-:W-:Y:S04]  /*743f0*/  STL.64 [R1+0x6190], R90 ;  /* 0x0061905a01007387 */ /* 0x000fe80000100a00 */
[----:B------:R2:W-:Y:S02]  /*74400*/  STL.64 [R1+0x6188], R88 ;  /* 0x0061885801007387 */ /* 0x0005e40000100a00 */
[C---:B--2---:R-:W-:Y:S08]  /*74410*/  HMMA.1688.F32.TF32 R88, R168.reuse, R120, R212 ;  /* 0x00000078a858723c */ /* 0x044ff000000810d4 */
[C---:B---3--:R-:W-:Y:S08]  /*74420*/  HMMA.1688.F32.TF32 R136, R168.reuse, R124, R148 ;  /* 0x0000007ca888723c */ /* 0x048ff00000081094 */
[----:B----4-:R-:W-:-:S15]  /*74430*/  HMMA.1688.F32.TF32 R140, R168, R128, R144 ;  /* 0x00000080a88c723c */ /* 0x010fde0000081090 */
[----:B------:R-:W-:-:S04]  /*74440*/  NOP ;  /* 0x0000000000007918 */ /* 0x000fc80000000000 */
        /* <DEDUP_REMOVED lines=12> */
[C---:B------:R-:W-:Y:S03]  /*74510*/  HMMA.1688.F32.TF32 R140, R168.reuse, R108, R160 ;  /* 0x0000006ca88c723c */ /* 0x040fe600000810a0 */
[----:B------:R-:W-:Y:S04]  /*74520*/  STL.64 [R1+0xf0], R136 ;  /* 0x0000f08801007387 */ /* 0x000fe80000100a00 */
[----:B------:R1:W-:Y:S04]  /*74530*/  STL.64 [R1+0xf8], R138 ;  /* 0x0000f88a01007387 */ /* 0x0003e80000100a00 */
[----:B------:R-:W-:Y:S04]  /*74540*/  STL.64 [R1+0xe0], R88 ;  /* 0x0000e05801007387 */ /* 0x000fe80000100a00 */
[----:B------:R3:W-:Y:S01]  /*74550*/  STL.64 [R1+0xe8], R90 ;  /* 0x0000e85a01007387 */ /* 0x0007e20000100a00 */
[C---:B-1----:R-:W-:Y:S08]  /*74560*/  HMMA.1688.F32.TF32 R136, R168.reuse, R104, R164 ;  /* 0x00000068a888723c */ /* 0x042ff000000810a4 */
[C---:B---3--:R-:W-:Y:S01]  /*74570*/  HMMA.1688.F32.TF32 R88, R168.reuse, R100, R172 ;  /* 0x00000064a858723c */ /* 0x048fe200000810ac */
[----:B------:R-:W-:Y:S04]  /*74580*/  STL.64 [R1+0xd0], R140 ;  /* 0x0000d08c01007387 */ /* 0x000fe80000100a00 */
[----:B------:R1:W-:Y:S06]  /*74590*/  STL.64 [R1+0xd8], R142 ;  /* 0x0000d88e01007387 */ /* 0x0003ec0000100a00 */
[----:B------:R-:W-:Y:S04]  /*745a0*/  STL.64 [R1+0xc0], R136 ;  /* 0x0000c08801007387 */ /* 0x000fe80000100a00 */
[----:B------:R3:W-:Y:S01]  /*745b0*/  STL.64 [R1+0xc8], R138 ;  /* 0x0000c88a01007387 */ /* 0x0007e20000100a00 */
[C---:B-1----:R-:W-:Y:S03]  /*745c0*/  HMMA.1688.F32.TF32 R140, R168.reuse, R96, R176 ;  /* 0x00000060a88c723c */ /* 0x042fe600000810b0 */
[----:B------:R-:W-:Y:S04]  /*745d0*/  STL.64 [R1+0xb0], R88 ;  /* 0x0000b05801007387 */ /* 0x000fe80000100a00 */
[----:B------:R1:W-:Y:S01]  /*745e0*/  STL.64 [R1+0xb8], R90 ;  /* 0x0000b85a01007387 */ /* 0x0003e20000100a00 */
[C---:B---3--:R-:W-:Y:S08]  /*745f0*/  HMMA.1688.F32.TF32 R136, R168.reuse, R92, R180 ;  /* 0x0000005ca888723c */ /* 0x048ff000000810b4 */
        /* <DEDUP_REMOVED lines=20> */
[C---:B-1----:R-:W-:Y:S08]  /*74740*/  HMMA.1688.F32.TF32 R136, R168.reuse, R52, R196 ;  /* 0x00000034a888723c */ /* 0x042ff000000810c4 */
[C---:B----4-:R-:W-:Y:S08]  /*74750*/  HMMA.1688.F32.TF32 R88, R168.reuse, R16, R200 ;  /* 0x00000010a858723c */ /* 0x050ff000000810c8 */
[C---:B------:R-:W-:Y:S03]  /*74760*/  HMMA.1688.F32.TF32 R140, R168.reuse, R36, R204 ;  /* 0x00000024a88c723c */ /* 0x040fe600000810cc */
[----:B------:R-:W-:Y:S04]  /*74770*/  STL.64 [R1+0x40], R136 ;  /* 0x0000408801007387 */ /* 0x000fe80000100a00 */
[----:B------:R1:W-:Y:S01]  /*74780*/  STL.64 [R1+0x48], R138 ;  /* 0x0000488a01007387 */ /* 0x0003e20000100a00 */
[C---:B------:R-:W-:Y:S03]  /*74790*/  HMMA.1688.F32.TF32 R248, R168.reuse, R24, R248 ;  /* 0x00000018a8f8723c */ /* 0x040fe600000810f8 */
[----:B------:R-:W-:Y:S04]  /*747a0*/  STL.64 [R1+0x30], R88 ;  /* 0x0000305801007387 */ /* 0x000fe80000100a00 */
[----:B------:R4:W-:Y:S01]  /*747b0*/  STL.64 [R1+0x38], R90 ;  /* 0x0000385a01007387 */ /* 0x0009e20000100a00 */
[C---:B-1----:R-:W-:Y:S08]  /*747c0*/  HMMA.1688.F32.TF32 R136, R168.reuse, R20, R208 ;  /* 0x00000014a888723c */ /* 0x042ff000000810d0 */
[C---:B----4-:R-:W-:Y:S01]  /*747d0*/  HMMA.1688.F32.TF32 R88, R168.reuse, R4, R220 ;  /* 0x00000004a858723c */ /* 0x050fe200000810dc */
[----:B------:R-:W-:Y:S07]  /*747e0*/  STL.64 [R1+0x20], R140 ;  /* 0x0000208c01007387 */ /* 0x000fee0000100a00 */
[C---:B------:R-:W-:Y:S01]  /*747f0*/  HMMA.1688.F32.TF32 R244, R168.reuse, R44, R244 ;  /* 0x0000002ca8f4723c */ /* 0x040fe200000810f4 */
[----:B------:R2:W-:Y:S04]  /*74800*/  STL.64 [R1+0x28], R142 ;  /* 0x0000288e01007387 */ /* 0x0005e80000100a00 */
[----:B------:R-:W-:Y:S04]  /*74810*/  STL.64 [R1+0x10], R136 ;  /* 0x0000108801007387 */ /* 0x000fe80000100a00 */
[----:B------:R-:W-:Y:S04]  /*74820*/  STL.64 [R1+0x18], R138 ;  /* 0x0000188a01007387 */ /* 0x000fe80000100a00 */
[----:B------:R-:W-:Y:S04]  /*74830*/  STL.64 [R1+0x6030], R250 ;  /* 0x006030fa01007387 */ /* 0x000fe80000100a00 */
[----:B------:R-:W-:Y:S04]  /*74840*/  STL.64 [R1], R88 ;  /* 0x0000005801007387 */ /* 0x000fe80000100a00 */
[----:B------:R-:W-:Y:S04]  /*74850*/  STL.64 [R1+0x8], R90 ;  /* 0x0000085a01007387 */ /* 0x000fe80000100a00 */
[----:B------:R-:W-:Y:S04]  /*74860*/  STL.64 [R1+0x6028], R248 ;  /* 0x006028f801007387 */ /* 0x000fe80000100a00 */
[----:B------:R-:W4:Y:S04]  /*74870*/  LDL.LU R220, [R1+0x870] ;  /* 0x0008700001dc7983 */ /* 0x000f280000300800 */
[----:B------:R-:W4:Y:S04]  /*74880*/  LDL.LU R221, [R1+0x874] ;  /* 0x0008740001dd7983 */ /* 0x000f280000300800 */
[----:B------:R-:W4:Y:S04]  /*74890*/  LDL.LU R222, [R1+0x878] ;  /* 0x0008780001de7983 */ /* 0x000f280000300800 */
[----:B------:R-:W4:Y:S04]  /*748a0*/  LDL.LU R223, [R1+0x87c] ;  /* 0x00087c0001df7983 */ /* 0x000f280000300800 */
[----:B------:R-:W-:Y:S04]  /*748b0*/  STL.64 [R1+0x6040], R246 ;  /* 0x006040f601007387 */ /* 0x000fe80000100a00 */
[----:B------:R-:W-:Y:S04]  /*748c0*/  STL.64 [R1+0x6038], R244 ;  /* 0x006038f401007387 */ /* 0x000fe80000100a00 */
        /* <DEDUP_REMOVED lines=8> */
[C---:B--2---:R-:W-:Y:S03]  /*74950*/  HMMA.1688.F32.TF32 R140, R168.reuse, R40, R212 ;  /* 0x00000028a88c723c */ /* 0x044fe600000810d4 */
[----:B------:R-:W2:Y:S04]  /*74960*/  LDL.LU R212, [R1+0x730] ;  /* 0x0007300001d47983 */ /* 0x000ea80000300800 */
[----:B------:R-:W2:Y:S04]  /*74970*/  LDL.LU R213, [R1+0x734] ;  /* 0x0007340001d57983 */ /* 0x000ea80000300800 */
[----:B------:R-:W2:Y:S04]  /*74980*/  LDL.LU R214, [R1+0x738] ;  /* 0x0007380001d67983 */ /* 0x000ea80000300800 */
[----:B------:R-:W2:Y:S04]  /*74990*/  LDL.LU R215, [R1+0x73c] ;  /* 0x00073c0001d77983 */ /* 0x000ea80000300800 */
[----:B------:R-:W-:Y:S04]  /*749a0*/  STL.64 [R1+0x6050], R142 ;  /* 0x0060508e01007387 */ /* 0x000fe80000100a00 */
[----:B------:R-:W-:Y:S04]  /*749b0*/  STL.64 [R1+0x6048], R140 ;  /* 0x0060488c01007387 */ /* 0x000fe80000100a00 */
        /* <DEDUP_REMOVED lines=8> */
[----:B---3--:R-:W-:Y:S03]  /*74a40*/  HMMA.1688.F32.TF32 R144, R168, R28, R216 ;  /* 0x0000001ca890723c */ /* 0x008fe600000810d8 */
[----:B------:R-:W3:Y:S04]  /*74a50*/  LDL.LU R216, [R1+0x700] ;  /* 0x0007000001d87983 */ /* 0x000ee80000300800 */
[----:B------:R-:W3:Y:S04]  /*74a60*/  LDL.LU R217, [R1+0x704] ;  /* 0x0007040001d97983 */ /* 0x000ee80000300800 */
[----:B------:R-:W3:Y:S04]  /*74a70*/  LDL.LU R218, [R1+0x708] ;  /* 0x0007080001da7983 */ /* 0x000ee80000300800 */
[----:B------:R-:W3:Y:S01]  /*74a80*/  LDL.LU R219, [R1+0x70c] ;  /* 0x00070c0001db7983 */ /* 0x000ee20000300800 */
[----:B------:R-:W-:-:S05]  /*74a90*/  LOP3.LUT R243, R252, 0x60, RZ, 0x3c, !PT ;  /* 0x00000060fcf37812 */ /* 0x000fca00078e3cff */
[----:B------:R-:W-:Y:S04]  /*74aa0*/  LDS R241, [R243+UR11+0x82080] ;  /* 0x0820800bf3f17984 */ /* 0x000fe80008000800 */
[----:B------:R-:W1:Y:S04]  /*74ab0*/  LDS R243, [R243+UR11+0x82480] ;  /* 0x0824800bf3f37984 */ /* 0x000e680008000800 */
[----:B------:R-:W-:Y:S04]  /*74ac0*/  STL.64 [R1+0x6060], R146 ;  /* 0x0060609201007387 */ /* 0x000fe80000100a00 */
[----:B------:R-:W-:Y:S01]  /*74ad0*/  STL.64 [R1+0x6058], R144 ;  /* 0x0060589001007387 */ /* 0x000fe20000100a00 */
[C---:B----4-:R-:W-:Y:S03]  /*74ae0*/  HMMA.1688.F32.TF32 R148, R168.reuse, R32, R220 ;  /* 0x00000020a894723c */ /* 0x050fe600000810dc */
[----:B------:R-:W4:Y:S04]  /*74af0*/  LDL.LU R220, [R1+0x6f0] ;  /* 0x0006f00001dc7983 */ /* 0x000f280000300800 */
[----:B------:R-:W4:Y:S04]  /*74b00*/  LDL.LU R221, [R1+0x6f4] ;  /* 0x0006f40001dd7983 */ /* 0x000f280000300800 */
[----:B------:R-:W4:Y:S04]  /*74b10*/  LDL.LU R222, [R1+0x6f8] ;  /* 0x0006f80001de7983 */ /* 0x000f280000300800 */
[----:B------:R-:W4:Y:S01]  /*74b20*/  LDL.LU R223, [R1+0x6fc] ;  /* 0x0006fc0001df7983 */ /* 0x000f220000300800 */
[----:B------:R-:W-:Y:S03]  /*74b30*/  HMMA.1688.F32.TF32 R152, R168, R60, R196 ;  /* 0x0000003ca898723c */ /* 0x000fe600000810c4 */
[----:B------:R-:W-:Y:S05]  /*74b40*/  STL.64 [R1+0x6070], R150 ;  /* 0x0060709601007387 */ /* 0x000fea0000100a00 */
[C---:B-1----:R-:W-:Y:S01]  /*74b50*/  HMMA.1688.F32.TF32 R156, R240.reuse, R84, R204 ;  /* 0x00000054f09c723c */ /* 0x042fe200000810cc */
[----:B------:R-:W-:Y:S10]  /*74b60*/  STL.64 [R1+0x6068], R148 ;  /* 0x0060689401007387 */ /* 0x000ff40000100a00 */
[----:B------:R-:W-:Y:S04]  /*74b70*/  STL.64 [R1+0x6080], R154 ;  /* 0x0060809a01007387 */ /* 0x000fe80000100a00 */
[----:B------:R-:W-:Y:S04]  /*74b80*/  STL.64 [R1+0x6078], R152 ;  /* 0x0060789801007387 */ /* 0x000fe80000100a00 */
[----:B------:R-:W-:Y:S04]  /*74b90*/  STL.64 [R1+0x6090], R158 ;  /* 0x0060909e01007387 */ /* 0x000fe80000100a00 */
[----:B------:R1:W-:Y:S04]  /*74ba0*/  STL.64 [R1+0x6088], R156 ;  /* 0x0060889c01007387 */ /* 0x0003e80000100a00 */
        /* <DEDUP_REMOVED lines=8> */
[----:B------:R-:W2:Y:S01]  /*74c30*/  LDL.LU R215, [R1+0x6dc] ;  /* 0x0006dc0001d77983 */ /* 0x000ea20000300800 */
[C---:B------:R-:W-:Y:S08]  /*74c40*/  HMMA.1688.F32.TF32 R168, R240.reuse, R72, R208 ;  /* 0x00000048f0a8723c */ /* 0x040ff000000810d0 */
[----:B------:R-:W-:Y:S01]  /*74c50*/  HMMA.1688.F32.TF32 R164, R240, R76, R200 ;  /* 0x0000004cf0a4723c */ /* 0x000fe200000810c8 */
[----:B------:R-:W-:Y:S04]  /*74c60*/  STL.64 [R1+0x60a0], R162 ;  /* 0x0060a0a201007387 */ /* 0x000fe80000100a00 */
[----:B------:R-:W-:-:S14]  /*74c70*/  STL.64 [R1+0x6098], R160 ;  /* 0x006098a001007387 */ /* 0x000fdc0000100a00 */
[----:B------:R-:W-:Y:S04]  /*74c80*/  STL.64 [R1+0x60b0], R166 ;  /* 0x0060b0a601007387 */ /* 0x000fe80000100a00 */
[----:B------:R-:W-:Y:S04]  /*74c90*/  STL.64 [R1+0x60a8], R164 ;  /* 0x0060a8a401007387 */ /* 0x000fe80000100a00 */
[----:B------:R-:W-:Y:S04]  /*74ca0*/  STL.64 [R1+0x60c0], R170 ;  /* 0x0060c0aa01007387 */ /* 0x000fe80000100a00 */
[----:B------:R-:W-:Y:S01]  /*74cb0*/  STL.64 [R1+0x60b8], R168 ;  /* 0x0060b8a801007387 */ /* 0x000fe20000100a00 */
[C---:B---3--:R-:W-:Y:S03]  /*74cc0*/  HMMA.1688.F32.TF32 R172, R240.reuse, R68, R216 ;  /* 0x00000044f0ac723c */ /* 0x048fe600000810d8 */
[----:B------:R-:W3:Y:S04]  /*74cd0*/  LDL.LU R216, [R1+0x6c0] ;  /* 0x0006c00001d87983 */ /* 0x000ee80000300800 */
[----:B------:R-:W3:Y:S04]  /*74ce0*/  LDL.LU R217, [R1+0x6c4] ;  /* 0x0006c40001d97983 */ /* 0x000ee80000300800 */
[----:B------:R-:W3:Y:S04]  /*74cf0*/  LDL.LU R218, [R1+0x6c8] ;  /* 0x0006c80001da7983 */ /* 0x000ee80000300800 */
[----:B------:R-:W3:Y:S04]  /*74d00*/  LDL.LU R219, [R1+0x6cc] ;  /* 0x0006cc0001db7983 */ /* 0x000ee80000300800 */
[----:B------:R-:W-:Y:S04]  /*74d10*/  STL.64 [R1+0x60d0], R174 ;  /* 0x0060d0ae01007387 */ /* 0x000fe80000100a00 */
[----:B------:R-:W-:Y:S04]  /*74d20*/  STL.64 [R1+0x60c8], R172 ;  /* 0x0060c8ac01007387 */ /* 0x000fe80000100a00 */
[----:B------:R-:W3:Y:S04]  /*74d30*/  LDL.LU R208, [R1+0x6b0] ;  /* 0x0006b00001d07983 */ /* 0x000ee80000300800 */
[----:B------:R-:W3:Y:S04]  /*74d40*/  LDL.LU R209, [R1+0x6b4] ;  /* 0x0006b40001d17983 */ /* 0x000ee80000300800 */
[----:B------:R-:W3:Y:S04]  /*74d50*/  LDL.LU R210, [R1+0x6b8] ;  /* 0x0006b80001d27983 */ /* 0x000ee80000300800 */
[----:B------:R-:W3:Y:S01]  /*74d60*/  LDL.LU R211, [R1+0x6bc] ;  /* 0x0006bc0001d37983 */ /* 0x000ee20000300800 */
[----:B----4-:R-:W-:Y:S01]  /*74d70*/  HMMA.1688.F32.TF32 R176, R240, R64, R220 ;  /* 0x00000040f0b0723c */ /* 0x010fe200000810dc */
[----:B------:R-:W-:Y:S01]  /*74d80*/  IMAD.MOV.U32 R234, RZ, RZ, R3 ;  /* 0x000000ffffea7224 */ /* 0x000fe200078e0003 */
[----:B------:R-:W-:Y:S01]  /*74d90*/  MOV R235, R0 ;  /* 0x0000000000eb7202 */ /* 0x000fe20000000f00 */
[----:B------:R-:W-:Y:S01]  /*74da0*/  LDS R220, [R252+UR11+0x82800] ;  /* 0x0828000bfcdc7984 */ /* 0x000fe20008000800 */
[----:B-1----:R-:W-:-:S03]  /*74db0*/  LOP3.LUT R157, R252, 0x20, RZ, 0x3c, !PT ;  /* 0x00000020fc9d7812 */ /* 0x002fc600078e3cff */
[----:B------:R-:W-:Y:S04]  /*74dc0*/  LDS R222, [R252+UR11+0x82c00] ;  /* 0x082c000bfcde7984 */ /* 0x000fe80008000800 */
[----:B------:R-:W-:Y:S04]  /*74dd0*/  LDS R221, [R157+UR11+0x82800] ;  /* 0x0828000b9ddd7984 */ /* 0x000fe80008000800 */
[----:B------:R-:W1:Y:S04]  /*74de0*/  LDS R223, [R157+UR11+0x82c00] ;  /* 0x082c000b9ddf7984 */ /* 0x000e680008000800 */
[----:B------:R-:W-:Y:S04]  /*74df0*/  STL.64 [R1+0x60e0], R178 ;  /* 0x0060e0b201007387 */ /* 0x000fe80000100a00 */
[----:B------:R-:W-:Y:S01]  /*74e00*/  STL.64 [R1+0x60d8], R176 ;  /* 0x0060d8b001007387 */ /* 0x000fe20000100a00 */
[----:B------:R-:W-:-:S15]  /*74e10*/  HMMA.1688.F32.TF32 R180, R240, R132, R204 ;  /* 0x00000084f0b4723c */ /* 0x000fde00000810cc */
[----:B------:R-:W-:-:S04]  /*74e20*/  NOP ;  /* 0x0000000000007918 */ /* 0x000fc80000000000 */
[----:B------:R-:W-:Y:S04]  /*74e30*/  STL.64 [R1+0x60f0], R182 ;  /* 0x0060f0b601007387 */ /* 0x000fe80000100a00 */
[----:B------:R-:W-:Y:S01]  /*74e40*/  STL.64 [R1+0x60e8], R180 ;  /* 0x0060e8b401007387 */ /* 0x000fe20000100a00 */
[C---:B--2---:R-:W-:Y:S03]  /*74e50*/  HMMA.1688.F32.TF32 R204, R240.reuse, R128, R212 ;  /* 0x00000080f0cc723c */ /* 0x044fe600000810d4 */
        /* <DEDUP_REMOVED lines=29> */
[C---:B------:R-:W-:Y:S03]  /*75030*/  HMMA.1688.F32.TF32 R208, R240.reuse, R120, R208 ;  /* 0x00000078f0d0723c */ /* 0x040fe600000810d0 */
[----:B------:R-:W3:Y:S04]  /*75040*/  LDL.LU R200, [R1+0x2d0] ;  /* 0x0002d00001c87983 */ /* 0x000ee80000300800 */
[----:B------:R-:W3:Y:S04]  /*75050*/  LDL.LU R201, [R1+0x2d4] ;  /* 0x0002d40001c97983 */ /* 0x000ee80000300800 */
[----:B------:R-:W3:Y:S04]  /*75060*/  LDL.LU R202, [R1+0x2d8] ;  /* 0x0002d80001ca7983 */ /* 0x000ee80000300800 */
[----:B------:R-:W3:Y:S04]  /*75070*/  LDL.LU R203, [R1+0x2dc] ;  /* 0x0002dc0001cb7983 */ /* 0x000ee80000300800 */
[----:B------:R-:W-:Y:S04]  /*75080*/  STL.64 [R1+0x61c0], R210 ;  /* 0x0061c0d201007387 */ /* 0x000fe80000100a00 */
[----:B------:R-:W-:Y:S01]  /*75090*/  STL.64 [R1+0x61b8], R208 ;  /* 0x0061b8d001007387 */ /* 0x000fe20000100a00 */
[C---:B--2---:R-:W-:Y:S08]  /*750a0*/  HMMA.1688.F32.TF32 R188, R240.reuse, R116, R188 ;  /* 0x00000074f0bc723c */ /* 0x044ff000000810bc */
[C---:B----4-:R-:W-:Y:S11]  /*750b0*/  HMMA.1688.F32.TF32 R212, R240.reuse, R112, R212 ;  /* 0x00000070f0d4723c */ /* 0x050ff600000810d4 */
[----:B------:R-:W-:Y:S04]  /*750c0*/  STL.64 [R1+0x61d0], R190 ;  /* 0x0061d0be01007387 */ /* 0x000fe80000100a00 */
[----:B------:R-:W-:Y:S01]  /*750d0*/  STL.64 [R1+0x61c8], R188 ;  /* 0x0061c8bc01007387 */ /* 0x000fe20000100a00 */
[C---:B------:R-:W-:Y:S03]  /*750e0*/  HMMA.1688.F32.TF32 R192, R240.reuse, R108, R192 ;  /* 0x0000006cf0c0723c */ /* 0x040fe600000810c0 */
[----:B------:R-:W-:Y:S04]  /*750f0*/  STL.64 [R1+0x61e0], R214 ;  /* 0x0061e0d601007387 */ /* 0x000fe80000100a00 */
[----:B------:R-:W-:Y:S04]  /*75100*/  STL.64 [R1+0x61d8], R212 ;  /* 0x0061d8d401007387 */ /* 0x000fe80000100a00 */
[----:B------:R-:W2:Y:S04]  /*75110*/  LDL.LU R248, [R1+0x2c0] ;  /* 0x0002c00001f87983 */ /* 0x000ea80000300800 */
[----:B------:R-:W2:Y:S04]  /*75120*/  LDL.LU R249, [R1+0x2c4] ;  /* 0x0002c40001f97983 */ /* 0x000ea80000300800 */
[----:B------:R-:W2:Y:S04]  /*75130*/  LDL.LU R250, [R1+0x2c8] ;  /* 0x0002c80001fa7983 */ /* 0x000ea80000300800 */
[----:B------:R-:W2:Y:S04]  /*75140*/  LDL.LU R251, [R1+0x2cc] ;  /* 0x0002cc0001fb7983 */ /* 0x000ea80000300800 */
[----:B------:R-:W-:Y:S04]  /*75150*/  STL.64 [R1+0x61f0], R194 ;  /* 0x0061f0c201007387 */ /* 0x000fe80000100a00 */
[----:B------:R-:W-:Y:S04]  /*75160*/  STL.64 [R1+0x61e8], R192 ;  /* 0x0061e8c001007387 */ /* 0x000fe80000100a00 */
[----:B------:R-:W4:Y:S04]  /*75170*/  LDL.LU R224, [R1+0x2b0] ;  /* 0x0002b00001e07983 */ /* 0x000f280000300800 */
[----:B------:R-:W4:Y:S04]  /*75180*/  LDL.LU R225, [R1+0x2b4] ;  /* 0x0002b40001e17983 */ /* 0x000f280000300800 */
[----:B------:R-:W4:Y:S04]  /*75190*/  LDL.LU R226, [R1+0x2b8] ;  /* 0x0002b80001e27983 */ /* 0x000f280000300800 */
[----:B------:R-:W4:Y:S01]  /*751a0*/  LDL.LU R227, [R1+0x2bc] ;  /* 0x0002bc0001e37983 */ /* 0x000f220000300800 */
[----:B---3--:R-:W-:-:S15]  /*751b0*/  HMMA.1688.F32.TF32 R216, R240, R104, R216 ;  /* 0x00000068f0d8723c */ /* 0x008fde00000810d8 */
[----:B------:R-:W-:-:S04]  /*751c0*/  NOP ;  /* 0x0000000000007918 */ /* 0x000fc80000000000 */
[----:B------:R-:W-:Y:S04]  /*751d0*/  STL.64 [R1+0x6200], R218 ;  /* 0x006200da01007387 */ /* 0x000fe80000100a00 */
[----:B------:R-:W-:Y:S04]  /*751e0*/  STL.64 [R1+0x61f8], R216 ;  /* 0x0061f8d801007387 */ /* 0x000fe80000100a00 */
[----:B------:R-:W3:Y:S04]  /*751f0*/  LDL.LU R228, [R1+0x2a0] ;  /* 0x0002a00001e47983 */ /* 0x000ee80000300800 */
[----:B------:R-:W3:Y:S04]  /*75200*/  LDL.LU R229, [R1+0x2a4] ;  /* 0x0002a40001e57983 */ /* 0x000ee80000300800 */
[----:B------:R-:W3:Y:S04]  /*75210*/  LDL.LU R230, [R1+0x2a8] ;  /* 0x0002a80001e67983 */ /* 0x000ee80000300800 */
[----:B------:R-:W3:Y:S01]  /*75220*/  LDL.LU R231, [R1+0x2ac] ;  /* 0x0002ac0001e77983 */ /* 0x000ee20000300800 */
[C---:B------:R-:W-:Y:S08]  /*75230*/  HMMA.1688.F32.TF32 R196, R240.reuse, R100, R196 ;  /* 0x00000064f0c4723c */ /* 0x040ff000000810c4 */
[C---:B------:R-:W-:Y:S11]  /*75240*/  HMMA.1688.F32.TF32 R136, R240.reuse, R96, R136 ;  /* 0x00000060f088723c */ /* 0x040ff60000081088 */
[----:B------:R-:W-:Y:S04]  /*75250*/  STL.64 [R1+0x6210], R198 ;  /* 0x006210c601007387 */ /* 0x000fe80000100a00 */
[----:B------:R-:W-:Y:S04]  /*75260*/  STL.64 [R1+0x6208], R196 ;  /* 0x006208c401007387 */ /* 0x000fe80000100a00 */
[----:B------:R-:W-:Y:S04]  /*75270*/  STL.64 [R1+0x6220], R138 ;  /* 0x0062208a01007387 */ /* 0x000fe80000100a00 */
        /* <DEDUP_REMOVED lines=11> */
[----:B--2---:R-:W-:-:S15]  /*75330*/  HMMA.1688.F32.TF32 R136, R240, R56, R248 ;  /* 0x00000038f088723c */ /* 0x004fde00000810f8 */
[----:B------:R-:W-:-:S04]  /*75340*/  NOP ;  /* 0x0000000000007918 */ /* 0x000fc80000000000 */
[----:B------:R-:W-:Y:S01]  /*75350*/  IMAD.MOV.U32 R105, RZ, RZ, R136 ;  /* 0x000000ffff697224 */ /* 0x000fe200078e0088 */
[----:B------:R-:W-:Y:S01]  /*75360*/  MOV R3, R138 ;  /* 0x0000008a00037202 */ /* 0x000fe20000000f00 */
[----:B------:R-:W-:Y:S02]  /*75370*/  IMAD.MOV.U32 R104, RZ, RZ, R137 ;  /* 0x000000ffff687224 */ /* 0x000fe400078e0089 */
[----:B------:R-:W-:Y:S02]  /*75380*/  IMAD.MOV.U32 R0, RZ, RZ, R139 ;  /* 0x000000ffff007224 */ /* 0x000fe400078e008b */
[----:B----4-:R-:W-:Y:S01]  /*75390*/  HMMA.1688.F32.TF32 R136, R240, R8, R224 ;  /* 0x00000008f088723c */ /* 0x010fe200000810e0 */
[----:B------:R-:W2:Y:S04]  /*753a0*/  LDL.LU R224, [R1+0x260] ;  /* 0x0002600001e07983 */ /* 0x000ea80000300800 */
[----:B------:R-:W2:Y:S04]  /*753b0*/  LDL.LU R225, [R1+0x264] ;  /* 0x0002640001e17983 */ /* 0x000ea80000300800 */
[----:B------:R-:W2:Y:S04]  /*753c0*/  LDL.LU R226, [R1+0x268] ;  /* 0x0002680001e27983 */ /* 0x000ea80000300800 */
[----:B------:R-:W2:Y:S06]  /*753d0*/  LDL.LU R227, [R1+0x26c] ;  /* 0x00026c0001e37983 */ /* 0x000eac0000300800 */
[----:B------:R-:W-:Y:S01]  /*753e0*/  IMAD.MOV.U32 R113, RZ, RZ, R136 ;  /* 0x000000ffff717224 */ /* 0x000fe200078e0088 */
[----:B------:R-:W-:Y:S01]  /*753f0*/  MOV R112, R137 ;  /* 0x0000008900707202 */ /* 0x000fe20000000f00 */
[----:B------:R-:W-:-:S02]  /*75400*/  IMAD.MOV.U32 R109, RZ, RZ, R138 ;  /* 0x000000ffff6d7224 */ /* 0x000fc400078e008a */
[----:B------:R-:W-:Y:S02]  /*75410*/  IMAD.MOV.U32 R108, RZ, RZ, R139 ;  /* 0x000000ffff6c7224 */ /* 0x000fe400078e008b */
[----:B---3--:R-:W-:Y:S01]  /*75420*/  HMMA.1688.F32.TF32 R136, R240, R48, R228 ;  /* 0x00000030f088723c */ /* 0x008fe200000810e4 */
[----:B------:R-:W3:Y:S04]  /*75430*/  LDL.LU R228, [R1+0x240] ;  /* 0x0002400001e47983 */ /* 0x000ee80000300800 */
[----:B------:R-:W3:Y:S04]  /*75440*/  LDL.LU R229, [R1+0x244] ;  /* 0x0002440001e57983 */ /* 0x000ee80000300800 */
[----:B------:R-:W3:Y:S04]  /*75450*/  LDL.LU R230, [R1+0x248] ;  /* 0x0002480001e67983 */ /* 0x000ee80000300800 */
[----:B------:R-:W3:Y:S06]  /*75460*/  LDL.LU R231, [R1+0x24c] ;  /* 0x00024c0001e77983 */ /* 0x000eec0000300800 */
[----:B------:R-:W-:Y:S01]  /*75470*/  MOV R121, R136 ;  /* 0x0000008800797202 */ /* 0x000fe20000000f00 */
[----:B------:R-:W-:Y:S01]  /*75480*/  IMAD.MOV.U32 R120, RZ, RZ, R137 ;  /* 0x000000ffff787224 */ /* 0x000fe200078e0089 */
[----:B------:R-:W-:Y:S01]  /*75490*/  MOV R116, R139 ;  /* 0x0000008b00747202 */ /* 0x000fe20000000f00 */
[----:B------:R-:W-:-:S02]  /*754a0*/  IMAD.MOV.U32 R117, RZ, RZ, R138 ;  /* 0x000000ffff757224 */ /* 0x000fc400078e008a */
[C---:B------:R-:W-:Y:S01]  /*754b0*/  HMMA.1688.F32.TF32 R136, R240.reuse, R12, R236 ;  /* 0x0000000cf088723c */ /* 0x040fe200000810ec */
[----:B------:R-:W4:Y:S07]  /*754c0*/  LDL.LU R236, [R1+0x230] ;  /* 0x0002300001ec7983 */ /* 0x000f2e0000300800 */
[----:B------:R-:W-:Y:S11]  /*754d0*/  HMMA.1688.F32.TF32 R88, R240, R52, R88 ;  /* 0x00000034f058723c */ /* 0x000ff60000081058 */
[----:B------:R-:W-:Y:S04]  /*754e0*/  STL.64 [R1+0x2c0], R136 ;  /* 0x0002c08801007387 */ /* 0x000fe80000100a00 */
[----:B------:R-:W-:Y:S04]  /*754f0*/  STL.64 [R1+0x2c8], R138 ;  /* 0x0002c88a01007387 */ /* 0x000fe80000100a00 */
[----:B------:R-:W4:Y:S04]  /*75500*/  LDL.LU R237, [R1+0x234] ;  /* 0x0002340001ed7983 */ /* 0x000f280000300800 */
[----:B------:R-:W4:Y:S04]  /*75510*/  LDL.LU R238, [R1+0x238] ;  /* 0x0002380001ee7983 */ /* 0x000f280000300800 */
[----:B------:R-:W4:Y:S01]  /*75520*/  LDL.LU R239, [R1+0x23c] ;  /* 0x00023c0001ef7983 */ /* 0x000f220000300800 */
[----:B------:R-:W-:-:S02]  /*75530*/  IMAD.MOV.U32 R64, RZ, RZ, R88 ;  /* 0x000000ffff407224 */ /* 0x000fc400078e0058 */
[----:B------:R-:W-:Y:S01]  /*75540*/  IMAD.MOV.U32 R65, RZ, RZ, R89 ;  /* 0x000000ffff417224 */ /* 0x000fe200078e0059 */
[----:B------:R1:W-:Y:S02]  /*75550*/  STL.64 [R1+0x2b8], R90 ;  /* 0x0002b85a01007387 */ /* 0x0003e40000100a00 */
[----:B-1----:R-:W-:Y:S02]  /*75560*/  HMMA.1688.F32.TF32 R88, R240, R16, R232 ;  /* 0x00000010f058723c */ /* 0x002fe400000810e8 */
[----:B------:R-:W-:Y:S04]  /*75570*/  STL [R1+0x5fbc], R65 ;  /* 0x005fbc4101007387 */ /* 0x000fe80000100800 */
[----:B------:R-:W-:-:S13]  /*75580*/  STL [R1+0x5fb8], R64 ;  /* 0x005fb84001007387 */ /* 0x000fda0000100800 */
[----:B------:R-:W-:Y:S01]  /*75590*/  MOV R101, R89 ;  /* 0x0000005900657202 */ /* 0x000fe20000000f00 */
[----:B------:R-:W-:Y:S01]  /*755a0*/  IMAD.MOV.U32 R100, RZ, RZ, R90 ;  /* 0x000000ffff647224 */ /* 0x000fe200078e005a */
[----:B------:R2:W-:Y:S01]  /*755b0*/  STL [R1+0x2a0], R88 ;  /* 0x0002a05801007387 */ /* 0x0005e20000100800 */
[----:B------:R-:W-:-:S03]  /*755c0*/  IMAD.MOV.U32 R97, RZ, RZ, R91 ;  /* 0x000000ffff617224 */ /* 0x000fc600078e005b */
[----:B------:R-:W4:Y:S01]  /*755d0*/  LDL.LU R232, [R1+0x220] ;  /* 0x0002200001e87983 */ /* 0x000f220000300800 */
[C---:B------:R-:W-:Y:S03]  /*755e0*/  HMMA.1688.F32.TF32 R200, R240.reuse, R92, R200 ;  /* 0x0000005cf0c8723c */ /* 0x040fe600000810c8 */
[----:B------:R-:W4:Y:S04]  /*755f0*/  LDL.LU R233, [R1+0x224] ;  /* 0x0002240001e97983 */ /* 0x000f280000300800 */
[----:B------:R-:W4:Y:S04]  /*75600*/  LDL.LU R234, [R1+0x228] ;  /* 0x0002280001ea7983 */ /* 0x000f280000300800 */
[----:B------:R-:W4:Y:S04]  /*75610*/  LDL.LU R235, [R1+0x22c] ;  /* 0x00022c0001eb7983 */ /* 0x000f280000300800 */
[----:B------:R-:W-:Y:S04]  /*75620*/  STL [R1+0x5fc0], R100 ;  /* 0x005fc06401007387 */ /* 0x000fe80000100800 */
[----:B------:R-:W-:Y:S04]  /*75630*/  STL [R1+0x5fb4], R101 ;  /* 0x005fb46501007387 */ /* 0x000fe80000100800 */
[----:B------:R1:W-:Y:S01]  /*75640*/  STL [R1+0x5fb0], R97 ;  /* 0x005fb06101007387 */ /* 0x0003e20000100800 */
[----:B--2---:R-:W-:-:S15]  /*75650*/  HMMA.1688.F32.TF32 R88, R240, R36, R224 ;  /* 0x00000024f058723c */ /* 0x004fde00000810e0 */
[----:B------:R-:W-:-:S04]  /*75660*/  NOP ;  /* 0x0000000000007918 */ /* 0x000fc80000000000 */
[----:B------:R-:W-:Y:S01]  /*75670*/  MOV R68, R88 ;  /* 0x0000005800447202 */ /* 0x000fe20000000f00 */
[----:B------:R-:W-:Y:S01]  /*75680*/  IMAD.MOV.U32 R69, RZ, RZ, R89 ;  /* 0x000000ffff457224 */ /* 0x000fe200078e0059 */
[----:B------:R-:W-:Y:S01]  /*75690*/  MOV R93, R91 ;  /* 0x0000005b005d7202 */ /* 0x000fe20000000f00 */
[----:B------:R-:W-:-:S04]  /*756a0*/  IMAD.MOV.U32 R96, RZ, RZ, R90 ;  /* 0x000000ffff607224 */ /* 0x000fc800078e005a */
[----:B------:R-:W-:Y:S04]  /*756b0*/  STL [R1+0x5fd0], R93 ;  /* 0x005fd05d01007387 */ /* 0x000fe80000100800 */
[----:B------:R-:W-:Y:S04]  /*756c0*/  STL [R1+0x5fcc], R96 ;  /* 0x005fcc6001007387 */ /* 0x000fe80000100800 */
[----:B------:R-:W-:Y:S04]  /*756d0*/  STL [R1+0x5fc8], R69 ;  /* 0x005fc84501007387 */ /* 0x000fe80000100800 */
[----:B------:R-:W-:Y:S01]  /*756e0*/  STL [R1+0x5fc4], R68 ;  /* 0x005fc44401007387 */ /* 0x000fe20000100800 */
[----:B---3--:R-:W-:-:S15]  /*756f0*/  HMMA.1688.F32.TF32 R88, R240, R20, R228 ;  /* 0x00000014f058723c */ /* 0x008fde00000810e4 */
[----:B------:R-:W-:-:S04]  /*75700*/  NOP ;  /* 0x0000000000007918 */ /* 0x000fc80000000000 */
[----:B------:R-:W-:Y:S04]  /*75710*/  STL [R1+0x284], R89 ;  /* 0x0002845901007387 */ /* 0x000fe80000100800 */
[----:B------:R4:W-:Y:S04]  /*75720*/  STL.64 [R1+0x288], R90 ;  /* 0x0002885a01007387 */ /* 0x0009e80000100a00 */
[----:B------:R-:W2:Y:S04]  /*75730*/  LDL.LU R228, [R1+0x210] ;  /* 0x0002100001e47983 */ /* 0x000ea80000300800 */
[----:B------:R-:W2:Y:S04]  /*75740*/  LDL.LU R229, [R1+0x214] ;  /* 0x0002140001e57983 */ /* 0x000ea80000300800 */
[----:B------:R-:W2:Y:S04]  /*75750*/  LDL.LU R230, [R1+0x218] ;  /* 0x0002180001e67983 */ /* 0x000ea80000300800 */
[----:B------:R-:W2:Y:S01]  /*75760*/  LDL.LU R231, [R1+0x21c] ;  /* 0x00021c0001e77983 */ /* 0x000ea20000300800 */
[----:B-1----:R-:W-:-:S05]  /*75770*/  IMAD.MOV.U32 R97, RZ, RZ, R88 ;  /* 0x000000ffff617224 */ /* 0x002fca00078e0058 */
[----:B------:R-:W-:Y:S04]  /*75780*/  STL [R1+0x5fd4], R97 ;  /* 0x005fd46101007387 */ /* 0x000fe80000100800 */
[----:B------:R-:W3:Y:S04]  /*75790*/  LDL.LU R224, [R1+0x200] ;  /* 0x0002000001e07983 */ /* 0x000ee80000300800 */
[----:B------:R-:W3:Y:S04]  /*757a0*/  LDL.LU R225, [R1+0x204] ;  /* 0x0002040001e17983 */ /* 0x000ee80000300800 */
[----:B------:R-:W3:Y:S04]  /*757b0*/  LDL.LU R226, [R1+0x208] ;  /* 0x0002080001e27983 */ /* 0x000ee80000300800 */
[----:B------:R-:W3:Y:S01]  /*757c0*/  LDL.LU R227, [R1+0x20c] ;  /* 0x00020c0001e37983 */ /* 0x000ee20000300800 */
[----:B----4-:R-:W-:-:S15]  /*757d0*/  HMMA.1688.F32.TF32 R88, R240, R4, R236 ;  /* 0x00000004f058723c */ /* 0x010fde00000810ec */
        /* <DEDUP_REMOVED lines=8> */
[----:B------:R1:W-:Y:S04]  /*75860*/  STL [R1+0x5fd8], R72 ;  /* 0x005fd84801007387 */ /* 0x0003e80000100800 */
        /* <DEDUP_REMOVED lines=9> */
[----:B------:R-:W-:Y:S01]  /*75900*/  MOV R101, R91 ;  /* 0x0000005b00657202 */ /* 0x000fe20000000f00 */
[----:B------:R-:W-:Y:S01]  /*75910*/  IMAD.MOV.U32 R64, RZ, RZ, R90 ;  /* 0x000000ffff407224 */ /* 0x000fe200078e005a */
[----:B------:R-:W-:Y:S01]  /*75920*/  MOV R100, R88 ;  /* 0x0000005800647202 */ /* 0x000fe20000000f00 */
[----:B------:R-:W-:-:S02]  /*75930*/  IMAD.MOV.U32 R65, RZ, RZ, R89 ;  /* 0x000000ffff417224 */ /* 0x000fc400078e0059 */
        /* <DEDUP_REMOVED lines=21> */
[----:B------:R-:W-:Y:S01]  /*75a90*/  MOV R56, R88 ;  /* 0x0000005800387202 */ /* 0x000fe20000000f00 */
[----:B------:R-:W-:Y:S01]  /*75aa0*/  IMAD.MOV.U32 R53, RZ, RZ, R89 ;  /* 0x000000ffff357224 */ /* 0x000fe200078e0059 */
[----:B------:R-:W-:Y:S01]  /*75ab0*/  MOV R49, R91 ;  /* 0x0000005b00317202 */ /* 0x000fe20000000f00 */
[----:B------:R-:W-:Y:S02]  /*75ac0*/  IMAD.MOV.U32 R52, RZ, RZ, R90 ;  /* 0x000000ffff347224 */ /* 0x000fe400078e005a */
[----:B------:R-:W-:Y:S01]  /*75ad0*/  HMMA.1688.F32.TF32 R88, R240, R32, R232 ;  /* 0x00000020f058723c */ /* 0x000fe200000810e8 */
[----:B------:R-:W-:Y:S04]  /*75ae0*/  STL [R1+0x6004], R68 ;  /* 0x0060044401007387 */ /* 0x000fe80000100800 */
[----:B------:R3:W-:Y:S04]  /*75af0*/  STL [R1+0x6000], R69 ;  /* 0x0060004501007387 */ /* 0x0007e80000100800 */
[----:B------:R4:W-:Y:S04]  /*75b00*/  STL [R1+0x5ffc], R77 ;  /* 0x005ffc4d01007387 */ /* 0x0009e80000100800 */
[----:B------:R2:W-:Y:S06]  /*75b10*/  STL [R1+0x5ff8], R76 ;  /* 0x005ff84c01007387 */ /* 0x0005ec0000100800 */
[----:B------:R-:W-:Y:S01]  /*75b20*/  IMAD.MOV.U32 R84, RZ, RZ, R88 ;  /* 0x000000ffff547224 */ /* 0x000fe200078e0058 */
[----:B-1----:R-:W-:Y:S01]  /*75b30*/  MOV R72, R90 ;  /* 0x0000005a00487202 */ /* 0x002fe20000000f00 */
[----:B------:R-:W-:-:S02]  /*75b40*/  IMAD.MOV.U32 R85, RZ, RZ, R89 ;  /* 0x000000ffff557224 */ /* 0x000fc400078e0059 */
[----:B------:R-:W-:Y:S01]  /*75b50*/  IMAD.MOV.U32 R97, RZ, RZ, R91 ;  /* 0x000000ffff617224 */ /* 0x000fe200078e005b */
[----:B------:R-:W-:Y:S04]  /*75b60*/  STL [R1+0x6014], R96 ;  /* 0x0060146001007387 */ /* 0x000fe80000100800 */
[----:B------:R1:W-:Y:S04]  /*75b70*/  STL [R1+0x6010], R93 ;  /* 0x0060105d01007387 */ /* 0x0003e80000100800 */
[----:B------:R1:W-:Y:S04]  /*75b80*/  STL [R1+0x600c], R81 ;  /* 0x00600c5101007387 */ /* 0x0003e80000100800 */
[----:B------:R1:W-:Y:S04]  /*75b90*/  STL [R1+0x6008], R80 ;  /* 0x0060085001007387 */ /* 0x0003e80000100800 */
[----:B------:R1:W-:Y:S04]  /*75ba0*/  STL [R1+0x6020], R52 ;  /* 0x0060203401007387 */ /* 0x0003e80000100800 */
[----:B------:R1:W-:Y:S04]  /*75bb0*/  STL [R1+0x601c], R53 ;  /* 0x00601c3501007387 */ /* 0x0003e80000100800 */
[----:B------:R1:W-:Y:S04]  /*75bc0*/  STL [R1+0x6018], R56 ;  /* 0x0060183801007387 */ /* 0x0003e80000100800 */
        /* <DEDUP_REMOVED lines=16> */
[----:B------:R-:W-:Y:S01]  /*75cd0*/  IMAD.MOV.U32 R234, RZ, RZ, R82 ;  /* 0x000000ffffea7224 */ /* 0x000fe200078e0052 */
[----:B--2---:R-:W-:Y:S01]  /*75ce0*/  HMMA.1688.F32.TF32 R88, R240, R60, R228 ;  /* 0x0000003cf058723c */ /* 0x004fe200000810e4 */
[----:B------:R-:W-:Y:S01]  /*75cf0*/  IMAD.MOV.U32 R228, RZ, RZ, R67 ;  /* 0x000000ffffe47224 */ /* 0x000fe200078e0043 */
[----:B------:R-:W-:Y:S01]  /*75d00*/  MOV R230, R71 ;  /* 0x0000004700e67202 */ /* 0x000fe20000000f00 */
[----:B------:R-:W-:-:S15]  /*75d10*/  IMAD.MOV.U32 R229, RZ, RZ, R70 ;  /* 0x000000ffffe57224 */ /* 0x000fde00078e0046 */
[----:B------:R-:W-:Y:S01]  /*75d20*/  NOP ;  /* 0x0000000000007918 */ /* 0x000fe20000000000 */
        /* <DEDUP_REMOVED lines=22> */
[----:B------:R-:W3:Y:S01]  /*75e90*/  LDL.LU R83, [R1+0x63c8] ;  /* 0x0063c80001537983 */ /* 0x000ee20000300800 */
[----:B------:R-:W-:Y:S01]  /*75ea0*/  IMAD.MOV.U32 R231, RZ, RZ, R2 ;  /* 0x000000ffffe77224 */ /* 0x000fe200078e0002 */
[----:B--2---:R-:W-:-:S15]  /*75eb0*/  HMMA.1688.F32.TF32 R88, R220, R78, R88 ;  /* 0x0000004edc58723c */ /* 0x004fde0000081058 */
[----:B------:R-:W-:-:S04]  /*75ec0*/  NOP ;  /* 0x0000000000007918 */ /* 0x000fc80000000000 */
[----:B---3--:R-:W-:Y:S01]  /*75ed0*/  MOV R69, R88 ;  /* 0x0000005800457202 */ /* 0x008fe20000000f00 */
[----:B----4-:R-:W-:Y:S01]  /*75ee0*/  IMAD.MOV.U32 R77, RZ, RZ, R89 ;  /* 0x000000ffff4d7224 */ /* 0x010fe200078e0059 */
        /* <DEDUP_REMOVED lines=8> */
[C---:B------:R-:W-:Y:S08]  /*75f70*/  HMMA.1688.F32.TF32 R88, R220.reuse, R70, R236 ;  /* 0x00000046dc58723c */ /* 0x040ff000000810ec */
[----:B------:R-:W-:Y:S01]  /*75f80*/  HMMA.1688.F32.TF32 R136, R220, R86, R244 ;  /* 0x00000056dc88723c */ /* 0x000fe200000810f4 */
[----:B------:R-:W-:Y:S01]  /*75f90*/  MOV R236, R10 ;  /* 0x0000000a00ec7202 */ /* 0x000fe20000000f00 */
[----:B------:R-:W-:-:S09]  /*75fa0*/  IMAD.MOV.U32 R237, RZ, RZ, R11 ;  /* 0x000000ffffed7224 */ /* 0x000fd200078e000b */
[----:B-1----:R-:W-:Y:S01]  /*75fb0*/  IMAD.MOV.U32 R93, RZ, RZ, R88 ;  /* 0x000000ffff5d7224 */ /* 0x002fe200078e0058 */
[----:B------:R-:W-:Y:S01]  /*75fc0*/  MOV R81, R89 ;  /* 0x0000005900517202 */ /* 0x000fe20000000f00 */
[----:B------:R-:W-:Y:S02]  /*75fd0*/  IMAD.MOV.U32 R80, RZ, RZ, R90 ;  /* 0x000000ffff507224 */ /* 0x000fe400078e005a */
[----:B------:R-:W-:Y:S02]  /*75fe0*/  IMAD.MOV.U32 R68, RZ, RZ, R91 ;  /* 0x000000ffff447224 */ /* 0x000fe400078e005b */
[----:B------:R-:W-:Y:S01]  /*75ff0*/  HMMA.1688.F32.TF32 R88, R220, R66, R232 ;  /* 0x00000042dc58723c */ /* 0x000fe200000810e8 */
[----:B------:R-:W-:Y:S01]  /*76000*/  IMAD.MOV.U32 R232, RZ, RZ, R94 ;  /* 0x000000ffffe87224 */ /* 0x000fe200078e005e */
[----:B------:R-:W-:Y:S01]  /*76010*/  MOV R233, R95 ;  /* 0x0000005f00e97202 */ /* 0x000fe20000000f00 */
[----:B------:R-:W2:Y:S01]  /*76020*/  LDL.LU R94, [R1+0x63c4] ;  /* 0x0063c400015e7983 */ /* 0x000ea20000300800 */
[----:B------:R-:W-:-:S02]  /*76030*/  IMAD.MOV.U32 R234, RZ, RZ, R54 ;  /* 0x000000ffffea7224 */ /* 0x000fc400078e0036 */
[----:B------:R-:W-:Y:S01]  /*76040*/  IMAD.MOV.U32 R235, RZ, RZ, R55 ;  /* 0x000000ffffeb7224 */ /* 0x000fe200078e0037 */
[----:B------:R-:W3:Y:S01]  /*76050*/  LDL.LU R95, [R1+0x63c0] ;  /* 0x0063c000015f7983 */ /* 0x000ee20000300800 */
        /* <DEDUP_REMOVED lines=13> */
[----:B------:R-:W-:Y:S01]  /*76130*/  IMAD.MOV.U32 R57, RZ, RZ, R139 ;  /* 0x000000ffff397224 */ /* 0x000fe200078e008b */
[----:B------:R-:W-:Y:S02]  /*76140*/  MOV R226, R107 ;  /* 0x0000006b00e27202 */ /* 0x000fe40000000f00 */
[----:B------:R-:W4:Y:S01]  /*76150*/  LDL.LU R18, [R1+0x63a4] ;  /* 0x0063a40001127983 */ /* 0x000f220000300800 */
[----:B------:R-:W-:Y:S01]  /*76160*/  HMMA.1688.F32.TF32 R136, R220, R82, R248 ;  /* 0x00000052dc88723c */ /* 0x000fe200000810f8 */
[----:B------:R-:W-:-:S02]  /*76170*/  IMAD.MOV.U32 R227, RZ, RZ, R106 ;  /* 0x000000ffffe37224 */ /* 0x000fc400078e006a */
[----:B------:R-:W4:Y:S01]  /*76180*/  LDL.LU R19, [R1+0x63a0] ;  /* 0x0063a00001137983 */ /* 0x000f220000300800 */
[----:B------:R-:W-:Y:S01]  /*76190*/  IMAD.MOV.U32 R248, RZ, RZ, R103 ;  /* 0x000000fffff87224 */ /* 0x000fe200078e0067 */
[----:B------:R-:W-:Y:S02]  /*761a0*/  MOV R249, R102 ;  /* 0x0000006600f97202 */ /* 0x000fe40000000f00 */
[----:B------:R-:W4:Y:S01]  /*761b0*/  LDL.LU R107, [R1+0x639c] ;  /* 0x00639c00016b7983 */ /* 0x000f220000300800 */
[----:B------:R-:W-:-:S03]  /*761c0*/  IMAD.MOV.U32 R250, RZ, RZ, R7 ;  /* 0x000000fffffa7224 */ /* 0x000fc600078e0007 */
[----:B------:R-:W4:Y:S01]  /*761d0*/  LDL.LU R106, [R1+0x6398] ;  /* 0x00639800016a7983 */ /* 0x000f220000300800 */
[----:B------:R-:W-:-:S03]  /*761e0*/  IMAD.MOV.U32 R251, RZ, RZ, R6 ;  /* 0x000000fffffb7224 */ /* 0x000fc600078e0006 */
[----:B------:R-:W4:Y:S01]  /*761f0*/  LDL.LU R103, [R1+0x6394] ;  /* 0x0063940001677983 */ /* 0x000f220000300800 */
[----:B------:R-:W-:-:S03]  /*76200*/  MOV R244, R39 ;  /* 0x0000002700f47202 */ /* 0x000fc60000000f00 */
[----:B------:R-:W4:Y:S01]  /*76210*/  LDL.LU R102, [R1+0x6390] ;  /* 0x0063900001667983 */ /* 0x000f220000300800 */
[----:B------:R-:W-:-:S03]  /*76220*/  IMAD.MOV.U32 R245, RZ, RZ, R38 ;  /* 0x000000fffff57224 */ /* 0x000fc600078e0026 */
        /* <DEDUP_REMOVED lines=8> */
[----:B------:R-:W-:Y:S01]  /*762b0*/  IMAD.MOV.U32 R141, RZ, RZ, R14 ;  /* 0x000000ffff8d7224 */ /* 0x000fe200078e000e */
[----:B------:R-:W-:-:S02]  /*762c0*/  MOV R142, R99 ;  /* 0x00000063008e7202 */ /* 0x000fc40000000f00 */
[----:B------:R-:W4:Y:S01]  /*762d0*/  LDL.LU R50, [R1+0x6378] ;  /* 0x0063780001327983 */ /* 0x000f220000300800 */
[----:B------:R-:W-:-:S03]  /*762e0*/  IMAD.MOV.U32 R143, RZ, RZ, R98 ;  /* 0x000000ffff8f7224 */ /* 0x000fc600078e0062 */
[----:B------:R-:W4:Y:S04]  /*762f0*/  LDL.LU R15, [R1+0x6374] ;  /* 0x00637400010f7983 */ /* 0x000f280000300800 */
[----:B------:R-:W4:Y:S01]  /*76300*/  LDL.LU R14, [R1+0x6370] ;  /* 0x00637000010e7983 */ /* 0x000f220000300800 */
[----:B------:R-:W-:-:S03]  /*76310*/  IMAD.MOV.U32 R150, RZ, RZ, R59 ;  /* 0x000000ffff967224 */ /* 0x000fc600078e003b */
[----:B------:R-:W4:Y:S01]  /*76320*/  LDL.LU R99, [R1+0x636c] ;  /* 0x00636c0001637983 */ /* 0x000f220000300800 */
[----:B------:R-:W-:-:S03]  /*76330*/  IMAD.MOV.U32 R151, RZ, RZ, R58 ;  /* 0x000000ffff977224 */ /* 0x000fc600078e003a */
[----:B------:R-:W4:Y:S01]  /*76340*/  LDL.LU R98, [R1+0x6368] ;  /* 0x0063680001627983 */ /* 0x000f220000300800 */
[----:B--2---:R-:W-:Y:S01]  /*76350*/  MOV R149, R94 ;  /* 0x0000005e00957202 */ /* 0x004fe20000000f00 */
[----:B---3--:R-:W-:Y:S02]  /*76360*/  IMAD.MOV.U32 R148, RZ, RZ, R95 ;  /* 0x000000ffff947224 */ /* 0x008fe400078e005f */
[----:B------:R-:W2:Y:S04]  /*76370*/  LDL.LU R95, [R1+0x6364] ;  /* 0x00636400015f7983 */ /* 0x000ea80000300800 */
[----:B------:R-:W3:Y:S04]  /*76380*/  LDL.LU R94, [R1+0x6360] ;  /* 0x00636000015e7983 */ /* 0x000ee80000300800 */
[----:B------:R-:W3:Y:S01]  /*76390*/  LDL.LU R59, [R1+0x635c] ;  /* 0x00635c00013b7983 */ /* 0x000ee20000300800 */
[----:B----4-:R-:W-:-:S02]  /*763a0*/  IMAD.MOV.U32 R154, RZ, RZ, R55 ;  /* 0x000000ffff9a7224 */ /* 0x010fc400078e0037 */
[----:B------:R-:W-:Y:S01]  /*763b0*/  IMAD.MOV.U32 R153, RZ, RZ, R10 ;  /* 0x000000ffff997224 */ /* 0x000fe200078e000a */
[----:B------:R-:W4:Y:S01]  /*763c0*/  LDL.LU R58, [R1+0x6358] ;  /* 0x00635800013a7983 */ /* 0x000f220000300800 */
[----:B------:R-:W-:-:S03]  /*763d0*/  MOV R152, R11 ;  /* 0x0000000b00987202 */ /* 0x000fc60000000f00 */
[----:B------:R-:W4:Y:S01]  /*763e0*/  LDL.LU R11, [R1+0x6354] ;  /* 0x00635400010b7983 */ /* 0x000f220000300800 */
[----:B------:R-:W-:-:S03]  /*763f0*/  MOV R155, R54 ;  /* 0x00000036009b7202 */ /* 0x000fc60000000f00 */
[----:B------:R-:W4:Y:S04]  /*76400*/  LDL.LU R10, [R1+0x6350] ;  /* 0x00635000010a7983 */ /* 0x000f280000300800 */
[----:B------:R-:W4:Y:S01]  /*76410*/  LDL.LU R55, [R1+0x634c] ;  /* 0x00634c0001377983 */ /* 0x000f220000300800 */
[----:B------:R-:W-:Y:S01]  /*76420*/  MOV R162, R22 ;  /* 0x0000001600a27202 */ /* 0x000fe20000000f00 */
[----:B------:R-:W-:Y:S02]  /*76430*/  IMAD.MOV.U32 R161, RZ, RZ, R18 ;  /* 0x000000ffffa17224 */ /* 0x000fe400078e0012 */
[----:B------:R-:W4:Y:S01]  /*76440*/  LDL.LU R54, [R1+0x6348] ;  /* 0x0063480001367983 */ /* 0x000f220000300800 */
[----:B------:R-:W-:-:S03]  /*76450*/  IMAD.MOV.U32 R160, RZ, RZ, R19 ;  /* 0x000000ffffa07224 */ /* 0x000fc600078e0013 */
[----:B------:R-:W4:Y:S01]  /*76460*/  LDL.LU R19, [R1+0x6344] ;  /* 0x0063440001137983 */ /* 0x000f220000300800 */
[----:B------:R-:W-:-:S03]  /*76470*/  IMAD.MOV.U32 R163, RZ, RZ, R23 ;  /* 0x000000ffffa37224 */ /* 0x000fc600078e0017 */
[----:B------:R-:W4:Y:S04]  /*76480*/  LDL.LU R18, [R1+0x6340] ;  /* 0x0063400001127983 */ /* 0x000f280000300800 */
[----:B------:R-:W4:Y:S04]  /*76490*/  LDL.LU R22, [R1+0x633c] ;  /* 0x00633c0001167983 */ /* 0x000f280000300800 */
[----:B------:R-:W4:Y:S01]  /*764a0*/  LDL.LU R23, [R1+0x6338] ;  /* 0x0063380001177983 */ /* 0x000f220000300800 */
[----:B------:R-:W-:Y:S01]  /*764b0*/  MOV R169, R39 ;  /* 0x0000002700a97202 */ /* 0x000fe20000000f00 */
[----:B------:R-:W-:-:S02]  /*764c0*/  IMAD.MOV.U32 R168, RZ, RZ, R38 ;  /* 0x000000ffffa87224 */ /* 0x000fc400078e0026 */
[----:B------:R-:W4:Y:S04]  /*764d0*/  LDL.LU R38, [R1+0x6334] ;  /* 0x0063340001267983 */ /* 0x000f280000300800 */
[----:B------:R-:W4:Y:S01]  /*764e0*/  LDL.LU R39, [R1+0x6330] ;  /* 0x0063300001277983 */ /* 0x000f220000300800 */
[----:B------:R-:W-:Y:S02]  /*764f0*/  IMAD.MOV.U32 R170, RZ, RZ, R6 ;  /* 0x000000ffffaa7224 */ /* 0x000fe400078e0006 */
[----:B------:R-:W-:Y:S01]  /*76500*/  IMAD.MOV.U32 R171, RZ, RZ, R7 ;  /* 0x000000ffffab7224 */ /* 0x000fe200078e0007 */
[----:B------:R-:W4:Y:S04]  /*76510*/  LDL.LU R6, [R1+0x632c] ;  /* 0x00632c0001067983 */ /* 0x000f280000300800 */
[----:B------:R-:W4:Y:S01]  /*76520*/  LDL.LU R7, [R1+0x6328] ;  /* 0x0063280001077983 */ /* 0x000f220000300800 */
[----:B------:R-:W-:Y:S01]  /*76530*/  MOV R52, R88 ;  /* 0x0000005800347202 */ /* 0x000fe20000000f00 */
[----:B------:R-:W-:Y:S01]  /*76540*/  IMAD.MOV.U32 R53, RZ, RZ, R89 ;  /* 0x000000ffff357224 */ /* 0x000fe200078e0059 */
[----:B------:R-:W-:Y:S01]  /*76550*/  MOV R96, R91 ;  /* 0x0000005b00607202 */ /* 0x000fe20000000f00 */
[----:B------:R-:W-:Y:S01]  /*76560*/  IMAD.MOV.U32 R56, RZ, RZ, R90 ;  /* 0x000000ffff387224 */ /* 0x000fe200078e005a */
[----:B------:R-:W-:Y:S01]  /*76570*/  MOV R173, R15 ;  /* 0x0000000f00ad7202 */ /* 0x000fe20000000f00 */
[----:B------:R-:W-:Y:S01]  /*76580*/  HMMA.1688.F32.TF32 R88, R220, R134, R228 ;  /* 0x00000086dc58723c */ /* 0x000fe200000810e4 */
[----:B------:R-:W-:-:S02]  /*76590*/  IMAD.MOV.U32 R172, RZ, RZ, R14 ;  /* 0x000000ffffac7224 */ /* 0x000fc400078e000e */
[----:B------:R-:W-:Y:S02]  /*765a0*/  IMAD.MOV.U32 R174, RZ, RZ, R50 ;  /* 0x000000ffffae7224 */ /* 0x000fe400078e0032 */
[----:B------:R-:W-:Y:S01]  /*765b0*/  IMAD.MOV.U32 R175, RZ, RZ, R51 ;  /* 0x000000ffffaf7224 */ /* 0x000fe200078e0033 */
[----:B------:R-:W-:Y:S01]  /*765c0*/  MOV R178, R98 ;  /* 0x0000006200b27202 */ /* 0x000fe20000000f00 */
        /* <DEDUP_REMOVED lines=16> */
[----:B------:R-:W-:Y:S02]  /*766d0*/  IMAD.MOV.U32 R91, RZ, RZ, R126 ;  /* 0x000000ffff5b7224 */ /* 0x000fe400078e007e */
[----:B------:R-:W-:Y:S01]  /*766e0*/  IMAD.MOV.U32 R228, RZ, RZ, R127 ;  /* 0x000000ffffe47224 */ /* 0x000fe200078e007f */
[----:B------:R-:W-:Y:S01]  /*766f0*/  MOV R229, R119 ;  /* 0x0000007700e57202 */ /* 0x000fe20000000f00 */
[----:B------:R-:W-:Y:S02]  /*76700*/  IMAD.MOV.U32 R230, RZ, RZ, R122 ;  /* 0x000000ffffe67224 */ /* 0x000fe400078e007a */
[----:B------:R-:W-:Y:S02]  /*76710*/  IMAD.MOV.U32 R231, RZ, RZ, R123 ;  /* 0x000000ffffe77224 */ /* 0x000fe400078e007b */
[----:B--2---:R-:W-:-:S02]  /*76720*/  IMAD.MOV.U32 R177, RZ, RZ, R95 ;  /* 0x000000ffffb17224 */ /* 0x004fc400078e005f */
[----:B---3--:R-:W-:Y:S01]  /*76730*/  IMAD.MOV.U32 R176, RZ, RZ, R94 ;  /* 0x000000ffffb07224 */ /* 0x008fe200078e005e */
[----:B------:R-:W-:Y:S01]  /*76740*/  MOV R183, R59 ;  /* 0x0000003b00b77202 */ /* 0x000fe20000000f00 */
[----:B----4-:R-:W-:Y:S02]  /*76750*/  IMAD.MOV.U32 R182, RZ, RZ, R58 ;  /* 0x000000ffffb67224 */ /* 0x010fe400078e003a */
[----:B------:R-:W-:Y:S02]  /*76760*/  IMAD.MOV.U32 R181, RZ, RZ, R11 ;  /* 0x000000ffffb57224 */ /* 0x000fe400078e000b */
[----:B------:R-:W-:Y:S01]  /*76770*/  IMAD.MOV.U32 R207, RZ, RZ, R55 ;  /* 0x000000ffffcf7224 */ /* 0x000fe200078e0037 */
[----:B------:R-:W-:Y:S01]  /*76780*/  MOV R206, R54 ;  /* 0x0000003600ce7202 */ /* 0x000fe20000000f00 */
[----:B------:R-:W-:Y:S02]  /*76790*/  IMAD.MOV.U32 R205, RZ, RZ, R19 ;  /* 0x000000ffffcd7224 */ /* 0x000fe400078e0013 */
[----:B------:R-:W-:Y:S01]  /*767a0*/  IMAD.MOV.U32 R204, RZ, RZ, R18 ;  /* 0x000000ffffcc7224 */ /* 0x000fe200078e0012 */
[----:B------:R-:W-:-:S02]  /*767b0*/  MOV R184, R22 ;  /* 0x0000001600b87202 */ /* 0x000fc40000000f00 */
[----:B------:R-:W2:Y:S01]  /*767c0*/  LDL.LU R22, [R1+0x6324] ;  /* 0x0063240001167983 */ /* 0x000ea20000300800 */
[----:B------:R-:W-:-:S03]  /*767d0*/  IMAD.MOV.U32 R185, RZ, RZ, R23 ;  /* 0x000000ffffb97224 */ /* 0x000fc600078e0017 */
[----:B------:R-:W2:Y:S01]  /*767e0*/  LDL.LU R23, [R1+0x6320] ;  /* 0x0063200001177983 */ /* 0x000ea20000300800 */
[----:B------:R-:W-:Y:S01]  /*767f0*/  MOV R180, R10 ;  /* 0x0000000a00b47202 */ /* 0x000fe20000000f00 */
[----:B------:R-:W-:Y:S02]  /*76800*/  IMAD.MOV.U32 R186, RZ, RZ, R38 ;  /* 0x000000ffffba7224 */ /* 0x000fe400078e0026 */
[----:B------:R-:W3:Y:S01]  /*76810*/  LDL.LU R38, [R1+0x631c] ;  /* 0x00631c0001267983 */ /* 0x000ee20000300800 */
[----:B------:R-:W-:-:S03]  /*76820*/  MOV R187, R39 ;  /* 0x0000002700bb7202 */ /* 0x000fc60000000f00 */
        /* <DEDUP_REMOVED lines=32> */
[----:B------:R-:W3:Y:S01]  /*76a30*/  LDL.LU R123, [R1+0x6298] ;  /* 0x00629800017b7983 */ /* 0x000ee20000300800 */
[----:B------:R-:W-:Y:S01]  /*76a40*/  IMAD.MOV.U32 R48, RZ, RZ, R136 ;  /* 0x000000ffff307224 */ /* 0x000fe200078e0088 */
[----:B------:R-:W-:Y:S01]  /*76a50*/  MOV R45, R137 ;  /* 0x00000089002d7202 */ /* 0x000fe20000000f00 */
[----:B------:R-:W-:-:S02]  /*76a60*/  IMAD.MOV.U32 R44, RZ, RZ, R138 ;  /* 0x000000ffff2c7224 */ /* 0x000fc400078e008a */
[----:B------:R-:W-:Y:S02]  /*76a70*/  IMAD.MOV.U32 R41, RZ, RZ, R139 ;  /* 0x000000ffff297224 */ /* 0x000fe400078e008b */
[----:B--2---:R-:W-:-:S15]  /*76a80*/  HMMA.1688.F32.TF32 R136, R220, R130, R184 ;  /* 0x00000082dc88723c */ /* 0x004fde00000810b8 */
[----:B------:R-:W-:-:S04]  /*76a90*/  NOP ;  /* 0x0000000000007918 */ /* 0x000fc80000000000 */
[----:B------:R-:W-:Y:S01]  /*76aa0*/  MOV R17, R136 ;  /* 0x0000008800117202 */ /* 0x000fe20000000f00 */
[----:B------:R-:W-:Y:S01]  /*76ab0*/  IMAD.MOV.U32 R16, RZ, RZ, R137 ;  /* 0x000000ffff107224 */ /* 0x000fe200078e0089 */
[----:B------:R-:W-:Y:S01]  /*76ac0*/  MOV R12, R139 ;  /* 0x0000008b000c7202 */ /* 0x000fe20000000f00 */
[----:B------:R-:W-:Y:S02]  /*76ad0*/  IMAD.MOV.U32 R13, RZ, RZ, R138 ;  /* 0x000000ffff0d7224 */ /* 0x000fe400078e008a */
[----:B---3--:R-:W-:-:S15]  /*76ae0*/  HMMA.1688.F32.TF32 R136, R220, R126, R204 ;  /* 0x0000007edc88723c */ /* 0x008fde00000810cc */
[----:B------:R-:W-:-:S04]  /*76af0*/  NOP ;  /* 0x0000000000007918 */ /* 0x000fc80000000000 */
[----:B------:R-:W-:Y:S01]  /*76b00*/  IMAD.MOV.U32 R25, RZ, RZ, R136 ;  /* 0x000000ffff197224 */ /* 0x000fe200078e0088 */
[----:B------:R-:W-:Y:S01]  /*76b10*/  MOV R21, R138 ;  /* 0x0000008a00157202 */ /* 0x000fe20000000f00 */
[----:B------:R-:W-:Y:S02]  /*76b20*/  IMAD.MOV.U32 R24, RZ, RZ, R137 ;  /* 0x000000ffff187224 */ /* 0x000fe400078e0089 */
[----:B------:R-:W-:Y:S02]  /*76b30*/  IMAD.MOV.U32 R20, RZ, RZ, R139 ;  /* 0x000000ffff147224 */ /* 0x000fe400078e008b */
[C---:B------:R-:W-:Y:S08]  /*76b40*/  HMMA.1688.F32.TF32 R136, R220.reuse, R122, R180 ;  /* 0x0000007adc88723c */ /* 0x040ff000000810b4 */
[C---:B------:R-:W-:Y:S08]  /*76b50*/  HMMA.1688.F32.TF32 R176, R220.reuse, R118, R176 ;  /* 0x00000076dcb0723c */ /* 0x040ff000000810b0 */
[----:B------:R-:W-:Y:S03]  /*76b60*/  HMMA.1688.F32.TF32 R172, R220, R114, R172 ;  /* 0x00000072dcac723c */ /* 0x000fe600000810ac */
[----:B------:R-:W-:Y:S01]  /*76b70*/  IMAD.MOV.U32 R33, RZ, RZ, R136 ;  /* 0x000000ffff217224 */ /* 0x000fe200078e0088 */
[----:B------:R-:W-:Y:S01]  /*76b80*/  MOV R32, R137 ;  /* 0x0000008900207202 */ /* 0x000fe20000000f00 */
[----:B------:R-:W-:-:S02]  /*76b90*/  IMAD.MOV.U32 R29, RZ, RZ, R138 ;  /* 0x000000ffff1d7224 */ /* 0x000fc400078e008a */
[----:B------:R-:W-:Y:S02]  /*76ba0*/  IMAD.MOV.U32 R28, RZ, RZ, R139 ;  /* 0x000000ffff1c7224 */ /* 0x000fe400078e008b */
[C---:B------:R-:W-:Y:S02]  /*76bb0*/  HMMA.1688.F32.TF32 R136, R220.reuse, R110, R168 ;  /* 0x0000006edc88723c */ /* 0x040fe400000810a8 */
[----:B------:R-:W-:Y:S04]  /*76bc0*/  STL.64 [R1+0xb70], R176 ;  /* 0x000b70b001007387 */ /* 0x000fe80000100a00 */
[----:B------:R-:W-:Y:S02]  /*76bd0*/  STL.64 [R1+0xb78], R178 ;  /* 0x000b78b201007387 */ /* 0x000fe40000100a00 */
[C---:B------:R-:W-:Y:S02]  /*76be0*/  HMMA.1688.F32.TF32 R164, R220.reuse, R106, R164 ;  /* 0x0000006adca4723c */ /* 0x040fe400000810a4 */
[----:B------:R-:W-:Y:S04]  /*76bf0*/  STL.64 [R1+0xb60], R172 ;  /* 0x000b60ac01007387 */ /* 0x000fe80000100a00 */
[----:B------:R-:W-:Y:S02]  /*76c00*/  STL.64 [R1+0xb68], R174 ;  /* 0x000b68ae01007387 */ /* 0x000fe40000100a00 */
[C---:B------:R-:W-:Y:S03]  /*76c10*/  HMMA.1688.F32.TF32 R160, R220.reuse, R102, R160 ;  /* 0x00000066dca0723c */ /* 0x040fe600000810a0 */
        /* <DEDUP_REMOVED lines=20> */
[C---:B-1----:R-:W-:Y:S08]  /*76d60*/  HMMA.1688.F32.TF32 R136, R220.reuse, R54, R88 ;  /* 0x00000036dc88723c */ /* 0x042ff00000081058 */
[C---:B----4-:R-:W-:Y:S01]  /*76d70*/  HMMA.1688.F32.TF32 R88, R220.reuse, R18, R224 ;  /* 0x00000012dc58723c */ /* 0x050fe200000810e0 */
        /* <DEDUP_REMOVED lines=11> */
[----:B------:R1:W-:Y:S01]  /*76e30*/  STL.64 [R1+0xab0], R140 ;  /* 0x000ab08c01007387 */ /* 0x0003e20000100a00 */
[----:B------:R-:W-:-:S03]  /*76e40*/  MOV R244, R34 ;  /* 0x0000002200f47202 */ /* 0x000fc60000000f00 */
[----:B------:R2:W-:Y:S04]  /*76e50*/  STL.64 [R1+0xab8], R142 ;  /* 0x000ab88e01007387 */ /* 0x0005e80000100a00 */
[----:B------:R3:W-:Y:S01]  /*76e60*/  STL.64 [R1+0xaa0], R136 ;  /* 0x000aa08801007387 */ /* 0x0007e20000100a00 */
[----:B------:R-:W-:-:S03]  /*76e70*/  IMAD.MOV.U32 R245, RZ, RZ, R35 ;  /* 0x000000fffff57224 */ /* 0x000fc600078e0023 */
[----:B------:R4:W-:Y:S01]  /*76e80*/  STL.64 [R1+0xaa8], R138 ;  /* 0x000aa88a01007387 */ /* 0x0009e20000100a00 */
[----:B------:R-:W-:-:S03]  /*76e90*/  IMAD.MOV.U32 R246, RZ, RZ, R62 ;  /* 0x000000fffff67224 */ /* 0x000fc600078e003e */
[----:B------:R-:W3:Y:S01]  /*76ea0*/  LDL.LU R34, [R1+0x6294] ;  /* 0x0062940001227983 */ /* 0x000ee20000300800 */
[----:B------:R-:W-:-:S03]  /*76eb0*/  MOV R247, R63 ;  /* 0x0000003f00f77202 */ /* 0x000fc60000000f00 */
[----:B------:R1:W-:Y:S04]  /*76ec0*/  STL.64 [R1+0xa90], R88 ;  /* 0x000a905801007387 */ /* 0x0003e80000100a00 */
[----:B------:R1:W-:Y:S04]  /*76ed0*/  STL.64 [R1+0xa98], R90 ;  /* 0x000a985a01007387 */ /* 0x0003e80000100a00 */
[----:B------:R-:W4:Y:S04]  /*76ee0*/  LDL.LU R35, [R1+0x6290] ;  /* 0x0062900001237983 */ /* 0x000f280000300800 */
[----:B------:R-:W4:Y:S04]  /*76ef0*/  LDL.LU R62, [R1+0x628c] ;  /* 0x00628c00013e7983 */ /* 0x000f280000300800 */
[----:B------:R-:W4:Y:S01]  /*76f00*/  LDL.LU R63, [R1+0x6288] ;  /* 0x00628800013f7983 */ /* 0x000f220000300800 */
[----:B-1----:R-:W-:Y:S01]  /*76f10*/  IMAD.MOV.U32 R140, RZ, RZ, R46 ;  /* 0x000000ffff8c7224 */ /* 0x002fe200078e002e */
[----:B--2---:R-:W-:Y:S01]  /*76f20*/  MOV R142, R26 ;  /* 0x0000001a008e7202 */ /* 0x004fe20000000f00 */
[----:B------:R-:W-:Y:S01]  /*76f30*/  IMAD.MOV.U32 R141, RZ, RZ, R27 ;  /* 0x000000ffff8d7224 */ /* 0x000fe200078e001b */
[----:B------:R-:W2:Y:S01]  /*76f40*/  LDL.LU R46, [R1+0x6284] ;  /* 0x00628400012e7983 */ /* 0x000ea20000300800 */
[----:B------:R-:W-:-:S03]  /*76f50*/  IMAD.MOV.U32 R143, RZ, RZ, R30 ;  /* 0x000000ffff8f7224 */ /* 0x000fc600078e001e */
[----:B------:R-:W2:Y:S04]  /*76f60*/  LDL.LU R27, [R1+0x6280] ;  /* 0x00628000011b7983 */ /* 0x000ea80000300800 */
[----:B------:R-:W2:Y:S04]  /*76f70*/  LDL.LU R26, [R1+0x627c] ;  /* 0x00627c00011a7983 */ /* 0x000ea80000300800 */
[----:B------:R-:W2:Y:S01]  /*76f80*/  LDL.LU R30, [R1+0x6278] ;  /* 0x00627800011e7983 */ /* 0x000ea20000300800 */
[----:B---3--:R-:W-:Y:S02]  /*76f90*/  IMAD.MOV.U32 R147, RZ, RZ, R34 ;  /* 0x000000ffff937224 */ /* 0x008fe400078e0022 */
[----:B----4-:R-:W-:-:S02]  /*76fa0*/  IMAD.MOV.U32 R146, RZ, RZ, R35 ;  /* 0x000000ffff927224 */ /* 0x010fc400078e0023 */
[----:B------:R-:W-:Y:S02]  /*76fb0*/  IMAD.MOV.U32 R144, RZ, RZ, R62 ;  /* 0x000000ffff907224 */ /* 0x000fe400078e003e */
[----:B------:R-:W3:Y:S01]  /*76fc0*/  LDL.LU R62, [R1+0x6274] ;  /* 0x00627400013e7983 */ /* 0x000ee20000300800 */
[----:B------:R-:W-:-:S03]  /*76fd0*/  MOV R145, R63 ;  /* 0x0000003f00917202 */ /* 0x000fc60000000f00 */
[----:B------:R-:W4:Y:S04]  /*76fe0*/  LDL.LU R63, [R1+0x6270] ;  /* 0x00627000013f7983 */ /* 0x000f280000300800 */
[----:B------:R-:W2:Y:S04]  /*76ff0*/  LDL.LU R35, [R1+0x626c] ;  /* 0x00626c0001237983 */ /* 0x000ea80000300800 */
[----:B------:R-:W2:Y:S04]  /*77000*/  LDL.LU R34, [R1+0x6268] ;  /* 0x0062680001227983 */ /* 0x000ea80000300800 */
[----:B------:R-:W2:Y:S04]  /*77010*/  LDL.LU R152, [R1+0x3a0] ;  /* 0x0003a00001987983 */ /* 0x000ea80000300800 */
[----:B------:R-:W2:Y:S04]  /*77020*/  LDL.LU R153, [R1+0x3a4] ;  /* 0x0003a40001997983 */ /* 0x000ea80000300800 */
[----:B------:R-:W2:Y:S04]  /*77030*/  LDL.LU R154, [R1+0x3a8] ;  /* 0x0003a800019a7983 */ /* 0x000ea80000300800 */
[----:B------:R-:W2:Y:S01]  /*77040*/  LDL.LU R155, [R1+0x3ac] ;  /* 0x0003ac00019b7983 */ /* 0x000ea20000300800 */
[----:B---3--:R-:W-:Y:S01]  /*77050*/  MOV R163, R62 ;  /* 0x0000003e00a37202 */ /* 0x008fe20000000f00 */
[----:B----4-:R-:W-:Y:S01]  /*77060*/  IMAD.MOV.U32 R162, RZ, RZ, R63 ;  /* 0x000000ffffa27224 */ /* 0x010fe200078e003f */
[----:B--2---:R-:W-:-:S02]  /*77070*/  MOV R160, R35 ;  /* 0x0000002300a07202 */ /* 0x004fc40000000f00 */
[----:B------:R-:W2:Y:S01]  /*77080*/  LDL.LU R35, [R1+0x6264] ;  /* 0x0062640001237983 */ /* 0x000ea20000300800 */
[----:B------:R-:W-:-:S03]  /*77090*/  IMAD.MOV.U32 R161, RZ, RZ, R34 ;  /* 0x000000ffffa17224 */ /* 0x000fc600078e0022 */
        /* <DEDUP_REMOVED lines=75> */
[----:B--2---:R-:W-:Y:S01]  /*77550*/  IMAD.MOV.U32 R171, RZ, RZ, R35 ;  /* 0x000000ffffab7224 */ /* 0x004fe200078e0023 */
[----:B---3--:R-:W-:Y:S01]  /*77560*/  MOV R170, R34 ;  /* 0x0000002200aa7202 */ /* 0x008fe20000000f00 */
[----:B------:R-:W-:-:S02]  /*77570*/  IMAD.MOV.U32 R148, RZ, RZ, R30 ;  /* 0x000000ffff947224 */ /* 0x000fc400078e001e */
[----:B----4-:R-:W-:Y:S02]  /*77580*/  IMAD.MOV.U32 R169, RZ, RZ, R63 ;  /* 0x000000ffffa97224 */ /* 0x010fe400078e003f */
[----:B------:R-:W-:Y:S02]  /*77590*/  IMAD.MOV.U32 R168, RZ, RZ, R62 ;  /* 0x000000ffffa87224 */ /* 0x000fe400078e003e */
[----:B------:R-:W2:Y:S01]  /*775a0*/  LDL.LU R62, [R1+0x6254] ;  /* 0x00625400013e7983 */ /* 0x000ea20000300800 */
[----:B------:R-:W-:-:S03]  /*775b0*/  MOV R149, R26 ;  /* 0x0000001a00957202 */ /* 0x000fc60000000f00 */
[----:B------:R-:W2:Y:S01]  /*775c0*/  LDL.LU R63, [R1+0x6250] ;  /* 0x00625000013f7983 */ /* 0x000ea20000300800 */
[----:B------:R-:W-:-:S03]  /*775d0*/  IMAD.MOV.U32 R150, RZ, RZ, R27 ;  /* 0x000000ffff967224 */ /* 0x000fc600078e001b */
[----:B------:R-:W3:Y:S04]  /*775e0*/  LDL.LU R34, [R1+0x624c] ;  /* 0x00624c0001227983 */ /* 0x000ee80000300800 */
[----:B------:R-:W3:Y:S04]  /*775f0*/  LDL.LU R35, [R1+0x6248] ;  /* 0x0062480001237983 */ /* 0x000ee80000300800 */
[----:B------:R-:W4:Y:S01]  /*77600*/  LDL.LU R30, [R1+0x6244] ;  /* 0x00624400011e7983 */ /* 0x000f220000300800 */
[----:B------:R-:W-:-:S03]  /*77610*/  IMAD.MOV.U32 R151, RZ, RZ, R46 ;  /* 0x000000ffff977224 */ /* 0x000fc600078e002e */
[----:B------:R-:W2:Y:S01]  /*77620*/  LDL.LU R26, [R1+0x6240] ;  /* 0x00624000011a7983 */ /* 0x000ea20000300800 */
[----:B------:R-:W-:-:S03]  /*77630*/  MOV R248, R47 ;  /* 0x0000002f00f87202 */ /* 0x000fc60000000f00 */
[----:B------:R-:W2:Y:S01]  /*77640*/  LDL.LU R27, [R1+0x623c] ;  /* 0x00623c00011b7983 */ /* 0x000ea20000300800 */
[----:B------:R-:W-:-:S03]  /*77650*/  IMAD.MOV.U32 R249, RZ, RZ, R31 ;  /* 0x000000fffff97224 */ /* 0x000fc600078e001f */
[----:B------:R-:W3:Y:S01]  /*77660*/  LDL.LU R46, [R1+0x6238] ;  /* 0x00623800012e7983 */ /* 0x000ee20000300800 */
[----:B------:R-:W-:-:S03]  /*77670*/  IMAD.MOV.U32 R250, RZ, RZ, R42 ;  /* 0x000000fffffa7224 */ /* 0x000fc600078e002a */
[----:B------:R-:W3:Y:S01]  /*77680*/  LDL.LU R47, [R1+0x6234] ;  /* 0x00623400012f7983 */ /* 0x000ee20000300800 */
[----:B------:R-:W-:-:S03]  /*77690*/  MOV R251, R43 ;  /* 0x0000002b00fb7202 */ /* 0x000fc60000000f00 */
[----:B------:R-:W4:Y:S04]  /*776a0*/  LDL.LU R31, [R1+0x6230] ;  /* 0x00623000011f7983 */ /* 0x000f280000300800 */
[----:B------:R-:W4:Y:S04]  /*776b0*/  LDL.LU R42, [R1+0x622c] ;  /* 0x00622c00012a7983 */ /* 0x000f280000300800 */
[----:B------:R-:W4:Y:S01]  /*776c0*/  LDL.LU R43, [R1+0x6228] ;  /* 0x00622800012b7983 */ /* 0x000f220000300800 */
[C---:B--2---:R-:W-:Y:S08]  /*776d0*/  HMMA.1688.F32.TF32 R136, R220.reuse, R26, R136 ;  /* 0x0000001adc88723c */ /* 0x044ff00000081088 */
[C---:B---3--:R-:W-:Y:S08]  /*776e0*/  HMMA.1688.F32.TF32 R196, R220.reuse, R46, R196 ;  /* 0x0000002edcc4723c */ /* 0x048ff000000810c4 */
[C---:B----4-:R-:W-:Y:S08]  /*776f0*/  HMMA.1688.F32.TF32 R192, R220.reuse, R30, R192 ;  /* 0x0000001edcc0723c */ /* 0x050ff000000810c0 */
[C---:B------:R-:W-:Y:S01]  /*77700*/  HMMA.1688.F32.TF32 R216, R220.reuse, R42, R216 ;  /* 0x0000002adcd8723c */ /* 0x040fe200000810d8 */
[----:B------:R-:W-:Y:S07]  /*77710*/  STL.64 [R1+0xa80], R136 ;  /* 0x000a808801007387 */ /* 0x000fee0000100a00 */
[C---:B------:R-:W-:Y:S01]  /*77720*/  HMMA.1688.F32.TF32 R212, R220.reuse, R34, R212 ;  /* 0x00000022dcd4723c */ /* 0x040fe200000810d4 */
[----:B------:R1:W-:Y:S07]  /*77730*/  STL.64 [R1+0xa88], R138 ;  /* 0x000a888a01007387 */ /* 0x0003ee0000100a00 */
[----:B------:R-:W-:Y:S01]  /*77740*/  HMMA.1688.F32.TF32 R220, R220, R62, R188 ;  /* 0x0000003edcdc723c */ /* 0x000fe200000810bc */
        /* <DEDUP_REMOVED lines=18> */
[----:B------:R-:W2:Y:S04]  /*77870*/  LDL.LU.64 R190, [R1+0x61d0] ;  /* 0x0061d00001be7983 */ /* 0x000ea80000300a00 */
[----:B------:R-:W2:Y:S04]  /*77880*/  LDL.LU.64 R188, [R1+0x61c8] ;  /* 0x0061c80001bc7983 */ /* 0x000ea80000300a00 */
[----:B------:R1:W-:Y:S04]  /*77890*/  STL.64 [R1+0x6e0], R220 ;  /* 0x0006e0dc01007387 */ /* 0x0003e80000100a00 */
[----:B------:R1:W-:Y:S04]  /*778a0*/  STL.64 [R1+0x6e8], R222 ;  /* 0x0006e8de01007387 */ /* 0x0003e80000100a00 */
[----:B-1----:R-:W2:Y:S04]  /*778b0*/  LDL.LU R220, [R1+0x4a0] ;  /* 0x0004a00001dc7983 */ /* 0x002ea80000300800 */
        /* <DEDUP_REMOVED lines=8> */
[----:B------:R-:W1:Y:S02]  /*77940*/  LDS R243, [R159+UR11+0x82c00] ;  /* 0x082c000b9ff37984 */ /* 0x000e640008000800 */
[C---:B-1----:R-:W-:Y:S08]  /*77950*/  HMMA.1688.F32.TF32 R208, R240.reuse, R82, R208 ;  /* 0x00000052f0d0723c */ /* 0x042ff000000810d0 */
[C---:B------:R-:W-:Y:S08]  /*77960*/  HMMA.1688.F32.TF32 R184, R240.reuse, R78, R184 ;  /* 0x0000004ef0b8723c */ /* 0x040ff000000810b8 */
[C---:B------:R-:W-:Y:S08]  /*77970*/  HMMA.1688.F32.TF32 R204, R240.reuse, R74, R204 ;  /* 0x0000004af0cc723c */ /* 0x040ff000000810cc */
[C---:B------:R-:W-:Y:S08]  /*77980*/  HMMA.1688.F32.TF32 R88, R240.reuse, R70, R88 ;  /* 0x00000046f058723c */ /* 0x040ff00000081058 */
[----:B--2---:R-:W-:-:S15]  /*77990*/  HMMA.1688.F32.TF32 R220, R240, R86, R220 ;  /* 0x00000056f0dc723c */ /* 0x004fde00000810dc */
[----:B------:R-:W-:-:S04]  /*779a0*/  NOP ;  /* 0x0000000000007918 */ /* 0x000fc80000000000 */
[----:B------:R-:W-:Y:S04]  /*779b0*/  STL.64 [R1+0x6d0], R220 ;  /* 0x0006d0dc01007387 */ /* 0x000fe80000100a00 */
[----:B------:R-:W-:Y:S04]  /*779c0*/  STL.64 [R1+0x6d8], R222 ;  /* 0x0006d8de01007387 */ /* 0x000fe80000100a00 */
[----:B------:R-:W-:Y:S04]  /*779d0*/  STL.64 [R1+0xa30], R208 ;  /* 0x000a30d001007387 */ /* 0x000fe80000100a00 */
[----:B------:R1:W-:Y:S01]  /*779e0*/  STL.64 [R1+0xa38], R210 ;  /* 0x000a38d201007387 */ /* 0x0003e20000100a00 */
[C---:B------:R-:W-:Y:S03]  /*779f0*/  HMMA.1688.F32.TF32 R224, R240.reuse, R66, R224 ;  /* 0x00000042f0e0723c */ /* 0x040fe600000810e0 */
[----:B------:R-:W-:Y:S04]  /*77a00*/  LDS R220, [R252+UR11+0x82880] ;  /* 0x0828800bfcdc7984 */ /* 0x000fe80008000800 */
[----:B------:R-:W-:Y:S04]  /*77a10*/  LDS R222, [R252+UR11+0x82c80] ;  /* 0x082c800bfcde7984 */ /* 0x000fe80008000800 */
[----:B-1----:R-:W2:Y:S04]  /*77a20*/  LDL.LU.64 R210, [R1+0x61c0] ;  /* 0x0061c00001d27983 */ /* 0x002ea80000300a00 */
[----:B------:R-:W2:Y:S04]  /*77a30*/  LDL.LU.64 R208, [R1+0x61b8] ;  /* 0x0061b80001d07983 */ /* 0x000ea80000300a00 */
[----:B------:R-:W-:Y:S04]  /*77a40*/  STL.64 [R1+0xa20], R184 ;  /* 0x000a20b801007387 */ /* 0x000fe80000100a00 */
[----:B------:R1:W-:Y:S01]  /*77a50*/  STL.64 [R1+0xa28], R186 ;  /* 0x000a28ba01007387 */ /* 0x0003e20000100a00 */
[C---:B------:R-:W-:Y:S03]  /*77a60*/  HMMA.1688.F32.TF32 R236, R240.reuse, R134, R236 ;  /* 0x00000086f0ec723c */ /* 0x040fe600000810ec */
[----:B------:R-:W-:Y:S04]  /*77a70*/  LDS R221, [R157+UR11+0x82880] ;  /* 0x0828800b9ddd7984 */ /* 0x000fe80008000800 */
[----:B------:R-:W2:Y:S04]  /*77a80*/  LDS R223, [R157+UR11+0x82c80] ;  /* 0x082c800b9ddf7984 */ /* 0x000ea80008000800 */
        /* <DEDUP_REMOVED lines=9> */
[----:B------:R-:W2:Y:S01]  /*77b20*/  LDL.LU.64 R88, [R1+0x6188] ;  /* 0x0061880001587983 */ /* 0x000ea20000300a00 */
[C---:B------:R-:W-:Y:S08]  /*77b30*/  HMMA.1688.F32.TF32 R232, R240.reuse, R130, R232 ;  /* 0x00000082f0e8723c */ /* 0x040ff000000810e8 */
[C---:B------:R-:W-:Y:S01]  /*77b40*/  HMMA.1688.F32.TF32 R228, R240.reuse, R126, R228 ;  /* 0x0000007ef0e4723c */ /* 0x040fe200000810e4 */
[----:B------:R-:W-:Y:S07]  /*77b50*/  STL.64 [R1+0x9f0], R224 ;  /* 0x0009f0e001007387 */ /* 0x000fee0000100a00 */
[C---:B------:R-:W-:Y:S01]  /*77b60*/  HMMA.1688.F32.TF32 R180, R240.reuse, R122, R180 ;  /* 0x0000007af0b4723c */ /* 0x040fe200000810b4 */
[----:B------:R1:W-:Y:S07]  /*77b70*/  STL.64 [R1+0x9f8], R226 ;  /* 0x0009f8e201007387 */ /* 0x0003ee0000100a00 */
[C---:B------:R-:W-:Y:S01]  /*77b80*/  HMMA.1688.F32.TF32 R176, R240.reuse, R118, R176 ;  /* 0x00000076f0b0723c */ /* 0x040fe200000810b0 */
[----:B-1----:R-:W3:Y:S04]  /*77b90*/  LDL.LU.64 R226, [R1+0x6180] ;  /* 0x0061800001e27983 */ /* 0x002ee80000300a00 */
[----:B------:R-:W3:Y:S04]  /*77ba0*/  LDL.LU.64 R224, [R1+0x6178] ;  /* 0x0061780001e07983 */ /* 0x000ee80000300a00 */
        /* <DEDUP_REMOVED lines=14> */
[----:B------:R-:W-:Y:S04]  /*77c90*/  STL.64 [R1+0x9a0], R176 ;  /* 0x0009a0b001007387 */ /* 0x000fe80000100a00 */
[----:B------:R1:W-:Y:S02]  /*77ca0*/  STL.64 [R1+0x9a8], R178 ;  /* 0x0009a8b201007387 */ /* 0x0003e40000100a00 */
[C---:B-1----:R-:W-:Y:S08]  /*77cb0*/  HMMA.1688.F32.TF32 R180, R240.reuse, R114, R172 ;  /* 0x00000072f0b4723c */ /* 0x042ff000000810ac */
        /* <DEDUP_REMOVED lines=17> */
[----:B------:R1:W-:Y:S04]  /*77dd0*/  STL.64 [R1+0x950], R164 ;  /* 0x000950a401007387 */ /* 0x0003e80000100a00 */
[----:B------:R1:W-:Y:S04]  /*77de0*/  STL.64 [R1+0x958], R166 ;  /* 0x000958a601007387 */ /* 0x0003e80000100a00 */
[----:B------:R1:W-:Y:S04]  /*77df0*/  STL.64 [R1+0x940], R160 ;  /* 0x000940a001007387 */ /* 0x0003e80000100a00 */
        /* <DEDUP_REMOVED lines=8> */
[----:B------:R2:W-:Y:S04]  /*77e80*/  STL.64 [R1+0x908], R142 ;  /* 0x0009088e01007387 */ /* 0x0005e80000100a00 */
[----:B-1----:R-:W4:Y:S04]  /*77e90*/  LDL.LU R164, [R1+0x250] ;  /* 0x0002500001a47983 */ /* 0x002f280000300800 */
        /* <DEDUP_REMOVED lines=10> */
[----:B------:R-:W-:-:S02]  /*77f40*/  MOV R250, R89 ;  /* 0x0000005900fa7202 */ /* 0x000fc40000000f00 */
        /* <DEDUP_REMOVED lines=25> */
[----:B------:R-:W3:Y:S01]  /*780e0*/  LDL.LU R237, [R1+0x6140] ;  /* 0x0061400001ed7983 */ /* 0x000ee20000300800 */
[----:B----4-:R-:W-:Y:S01]  /*780f0*/  IMAD.MOV.U32 R146, RZ, RZ, R234 ;  /* 0x000000ffff927224 */ /* 0x010fe200078e00ea */
[----:B------:R-:W-:Y:S02]  /*78100*/  MOV R144, R232 ;  /* 0x000000e800907202 */ /* 0x000fe40000000f00 */
[----:B------:R-:W4:Y:S01]  /*78110*/  LDL.LU R238, [R1+0x613c] ;  /* 0x00613c0001ee7983 */ /* 0x000f220000300800 */
[----:B------:R-:W-:-:S03]  /*78120*/  IMAD.MOV.U32 R145, RZ, RZ, R233 ;  /* 0x000000ffff917224 */ /* 0x000fc600078e00e9 */
[----:B------:R-:W4:Y:S01]  /*78130*/  LDL.LU R239, [R1+0x6138] ;  /* 0x0061380001ef7983 */ /* 0x000f220000300800 */
[----:B------:R-:W-:-:S03]  /*78140*/  MOV R147, R235 ;  /* 0x000000eb00937202 */ /* 0x000fc60000000f00 */
[----:B------:R-:W3:Y:S04]  /*78150*/  LDL.LU R232, [R1+0x6134] ;  /* 0x0061340001e87983 */ /* 0x000ee80000300800 */
[----:B------:R-:W3:Y:S04]  /*78160*/  LDL.LU R233, [R1+0x6130] ;  /* 0x0061300001e97983 */ /* 0x000ee80000300800 */
[----:B------:R-:W4:Y:S04]  /*78170*/  LDL.LU R234, [R1+0x612c] ;  /* 0x00612c0001ea7983 */ /* 0x000f280000300800 */
[----:B------:R-:W4:Y:S01]  /*78180*/  LDL.LU R235, [R1+0x6128] ;  /* 0x0061280001eb7983 */ /* 0x000f220000300800 */
[----:B------:R-:W-:Y:S01]  /*78190*/  MOV R150, R230 ;  /* 0x000000e600967202 */ /* 0x000fe20000000f00 */
[----:B------:R-:W-:-:S02]  /*781a0*/  IMAD.MOV.U32 R148, RZ, RZ, R228 ;  /* 0x000000ffff947224 */ /* 0x000fc400078e00e4 */
[----:B------:R-:W4:Y:S01]  /*781b0*/  LDL.LU R228, [R1+0x6124] ;  /* 0x0061240001e47983 */ /* 0x000f220000300800 */
[----:B------:R-:W-:Y:S02]  /*781c0*/  IMAD.MOV.U32 R149, RZ, RZ, R229 ;  /* 0x000000ffff957224 */ /* 0x000fe400078e00e5 */
[----:B------:R-:W-:Y:S01]  /*781d0*/  IMAD.MOV.U32 R151, RZ, RZ, R231 ;  /* 0x000000ffff977224 */ /* 0x000fe200078e00e7 */
[----:B------:R-:W4:Y:S04]  /*781e0*/  LDL.LU R229, [R1+0x6120] ;  /* 0x0061200001e57983 */ /* 0x000f280000300800 */
        /* <DEDUP_REMOVED lines=13> */
[----:B------:R-:W4:Y:S01]  /*782c0*/  LDL.LU R227, [R1+0x6108] ;  /* 0x0061080001e37983 */ /* 0x000f220000300800 */
[----:B--2---:R-:W-:-:S15]  /*782d0*/  HMMA.1688.F32.TF32 R88, R240, R54, R88 ;  /* 0x00000036f058723c */ /* 0x004fde0000081058 */
[----:B------:R-:W-:-:S04]  /*782e0*/  NOP ;  /* 0x0000000000007918 */ /* 0x000fc80000000000 */
[----:B------:R1:W-:Y:S01]  /*782f0*/  STL.64 [R1+0x8f8], R90 ;  /* 0x0008f85a01007387 */ /* 0x0003e20000100a00 */
[----:B------:R-:W-:Y:S01]  /*78300*/  MOV R132, R88 ;  /* 0x0000005800847202 */ /* 0x000fe20000000f00 */
[----:B------:R-:W-:Y:S02]  /*78310*/  IMAD.MOV.U32 R133, RZ, RZ, R89 ;  /* 0x000000ffff857224 */ /* 0x000fe400078e0059 */
[----:B-1----:R-:W2:Y:S04]  /*78320*/  LDL.LU.64 R90, [R1+0x6100] ;  /* 0x00610000015a7983 */ /* 0x002ea80000300a00 */
[----:B------:R-:W2:Y:S01]  /*78330*/  LDL.LU.64 R88, [R1+0x60f8] ;  /* 0x0060f80001587983 */ /* 0x000ea20000300a00 */
[C---:B------:R-:W-:Y:S08]  /*78340*/  HMMA.1688.F32.TF32 R180, R240.reuse, R18, R180 ;  /* 0x00000012f0b4723c */ /* 0x040ff000000810b4 */
[C---:B------:R-:W-:Y:S08]  /*78350*/  HMMA.1688.F32.TF32 R176, R240.reuse, R38, R176 ;  /* 0x00000026f0b0723c */ /* 0x040ff000000810b0 */
[C---:B------:R-:W-:Y:S08]  /*78360*/  HMMA.1688.F32.TF32 R172, R240.reuse, R22, R172 ;  /* 0x00000016f0ac723c */ /* 0x040ff000000810ac */
[C---:B------:R-:W-:Y:S08]  /*78370*/  HMMA.1688.F32.TF32 R168, R240.reuse, R6, R168 ;  /* 0x00000006f0a8723c */ /* 0x040ff000000810a8 */
[C---:B------:R-:W-:Y:S01]  /*78380*/  HMMA.1688.F32.TF32 R164, R240.reuse, R26, R164 ;  /* 0x0000001af0a4723c */ /* 0x040fe200000810a4 */
[----:B------:R1:W-:Y:S07]  /*78390*/  STL [R1+0x5f80], R133 ;  /* 0x005f808501007387 */ /* 0x0003ee0000100800 */
[----:B---3--:R-:W-:Y:S01]  /*783a0*/  HMMA.1688.F32.TF32 R160, R240, R46, R160 ;  /* 0x0000002ef0a0723c */ /* 0x008fe200000810a0 */
[----:B------:R3:W-:Y:S04]  /*783b0*/  STL [R1+0x5f7c], R132 ;  /* 0x005f7c8401007387 */ /* 0x0007e80000100800 */
[----:B------:R-:W-:Y:S04]  /*783c0*/  STL.64 [R1+0x8e0], R180 ;  /* 0x0008e0b401007387 */ /* 0x000fe80000100a00 */
[----:B------:R-:W-:Y:S04]  /*783d0*/  STL.64 [R1+0x8e8], R182 ;  /* 0x0008e8b601007387 */ /* 0x000fe80000100a00 */
[----:B------:R-:W-:Y:S04]  /*783e0*/  STL.64 [R1+0x8d0], R176 ;  /* 0x0008d0b001007387 */ /* 0x000fe80000100a00 */
[----:B------:R-:W-:Y:S04]  /*783f0*/  STL.64 [R1+0x8d8], R178 ;  /* 0x0008d8b201007387 */ /* 0x000fe80000100a00 */
[----:B------:R-:W-:Y:S04]  /*78400*/  STL.64 [R1+0x8c0], R172 ;  /* 0x0008c0ac01007387 */ /* 0x000fe80000100a00 */
[----:B------:R-:W-:Y:S04]  /*78410*/  STL.64 [R1+0x8c8], R174 ;  /* 0x0008c8ae01007387 */ /* 0x000fe80000100a00 */
[----:B------:R-:W-:Y:S04]  /*78420*/  STL.64 [R1+0x8b0], R168 ;  /* 0x0008b0a801007387 */ /* 0x000fe80000100a00 */
[----:B------:R-:W-:Y:S01]  /*78430*/  STL.64 [R1+0x8b8], R170 ;  /* 0x0008b8aa01007387 */ /* 0x000fe20000100a00 */
[----:B-1----:R-:W-:-:S03]  /*78440*/  IMAD.MOV.U32 R133, RZ, RZ, R162 ;  /* 0x000000ffff857224 */ /* 0x002fc600078e00a2 */
[----:B------:R-:W-:Y:S01]  /*78450*/  STL.64 [R1+0x8a0], R164 ;  /* 0x0008a0a401007387 */ /* 0x000fe20000100a00 */
[----:B---3--:R-:W-:-:S03]  /*78460*/  MOV R132, R163 ;  /* 0x000000a300847202 */ /* 0x008fc60000000f00 */
[----:B------:R1:W-:Y:S01]  /*78470*/  STL.64 [R1+0x8a8], R166 ;  /* 0x0008a8a601007387 */ /* 0x0003e20000100a00 */
[----:B----4-:R-:W-:Y:S03]  /*78480*/  HMMA.1688.F32.TF32 R236, R220, R86, R236 ;  /* 0x00000056dcec723c */ /* 0x010fe600000810ec */
[----:B------:R3:W-:Y:S05]  /*78490*/  STL.64 [R1+0x890], R160 ;  /* 0x000890a001007387 */ /* 0x0007ea0000100a00 */
[C---:B-1----:R-:W-:Y:S08]  /*784a0*/  HMMA.1688.F32.TF32 R164, R240.reuse, R30, R224 ;  /* 0x0000001ef0a4723c */ /* 0x042ff000000810e0 */
[C---:B---3--:R-:W-:Y:S08]  /*784b0*/  HMMA.1688.F32.TF32 R160, R240.reuse, R34, R228 ;  /* 0x00000022f0a0723c */ /* 0x048ff000000810e4 */
[----:B--2---:R-:W-:-:S15]  /*784c0*/  HMMA.1688.F32.TF32 R88, R240, R42, R88 ;  /* 0x0000002af058723c */ /* 0x004fde0000081058 */
[----:B------:R-:W-:-:S04]  /*784d0*/  NOP ;  /* 0x0000000000007918 */ /* 0x000fc80000000000 */
[----:B------:R-:W-:Y:S04]  /*784e0*/  STL.64 [R1+0x880], R88 ;  /* 0x0008805801007387 */ /* 0x000fe80000100a00 */
[----:B------:R1:W-:Y:S02]  /*784f0*/  STL.64 [R1+0x888], R90 ;  /* 0x0008885a01007387 */ /* 0x0003e40000100a00 */
[----:B-1----:R-:W-:Y:S02]  /*78500*/  HMMA.1688.F32.TF32 R88, R240, R62, R232 ;  /* 0x0000003ef058723c */ /* 0x002fe400000810e8 */
[----:B------:R-:W-:Y:S04]  /*78510*/  STL.64 [R1+0x870], R164 ;  /* 0x000870a401007387 */ /* 0x000fe80000100a00 */
[----:B------:R-:W-:Y:S04]  /*78520*/  STL.64 [R1+0x878], R166 ;  /* 0x000878a601007387 */ /* 0x000fe80000100a00 */
[----:B------:R-:W-:Y:S04]  /*78530*/  STL.64 [R1+0x860], R160 ;  /* 0x000860a001007387 */ /* 0x000fe80000100a00 */
[----:B------:R1:W-:Y:S04]  /*78540*/  STL.64 [R1+0x868], R162 ;  /* 0x000868a201007387 */ /* 0x0003e80000100a00 */
[----:B------:R-:W-:Y:S04]  /*78550*/  STL [R1+0x5f6c], R236 ;  /* 0x005f6cec01007387 */ /* 0x000fe80000100800 */
[----:B------:R-:W-:Y:S04]  /*78560*/  STL.64 [R1+0x190], R88 ;  /* 0x0001905801007387 */ /* 0x000fe80000100a00 */
[----:B------:R-:W-:Y:S01]  /*78570*/  STL.64 [R1+0x198], R90 ;  /* 0x0001985a01007387 */ /* 0x000fe20000100a00 */
[C---:B-1----:R-:W-:Y:S03]  /*78580*/  HMMA.1688.F32.TF32 R160, R220.reuse, R82, R152 ;  /* 0x00000052dca0723c */ /* 0x042fe60000081098 */
[----:B------:R-:W-:Y:S04]  /*78590*/  LDS R88, [R158+UR11+0x82880] ;  /* 0x0828800b9e587984 */ /* 0x000fe80008000800 */
[----:B------:R-:W-:Y:S01]  /*785a0*/  LDS R90, [R158+UR11+0x82c80] ;  /* 0x082c800b9e5a7984 */ /* 0x000fe20008000800 */
[C---:B------:R-:W-:Y:S03]  /*785b0*/  HMMA.1688.F32.TF32 R152, R220.reuse, R74, R144 ;  /* 0x0000004adc98723c */ /* 0x040fe60000081090 */
[----:B------:R-:W-:Y:S04]  /*785c0*/  LDS R89, [R159+UR11+0x82880] ;  /* 0x0828800b9f597984 */ /* 0x000fe80008000800 */
[----:B------:R1:W2:Y:S01]  /*785d0*/  LDS R91, [R159+UR11+0x82c80] ;  /* 0x082c800b9f5b7984 */ /* 0x0002a20008000800 */
[C---:B------:R-:W-:Y:S08]  /*785e0*/  HMMA.1688.F32.TF32 R144, R220.reuse, R66, R244 ;  /* 0x00000042dc90723c */ /* 0x040ff000000810f4 */
[C---:B-1----:R-:W-:Y:S08]  /*785f0*/  HMMA.1688.F32.TF32 R156, R220.reuse, R78, R148 ;  /* 0x0000004edc9c723c */ /* 0x042ff00000081094 */
[C---:B------:R-:W-:Y:S01]  /*78600*/  HMMA.1688.F32.TF32 R148, R220.reuse, R70, R140 ;  /* 0x00000046dc94723c */ /* 0x040fe2000008108c */
[----:B------:R-:W-:Y:S07]  /*78610*/  STL [R1+0x5f68], R237 ;  /* 0x005f68ed01007387 */ /* 0x000fee0000100800 */
[C---:B------:R-:W-:Y:S01]  /*78620*/  HMMA.1688.F32.TF32 R140, R220.reuse, R134, R248 ;  /* 0x00000086dc8c723c */ /* 0x040fe200000810f8 */
[----:B------:R-:W-:Y:S04]  /*78630*/  STL [R1+0x5f64], R238 ;  /* 0x005f64ee01007387 */ /* 0x000fe80000100800 */
[----:B------:R-:W-:Y:S04]  /*78640*/  STL [R1+0x5f60], R239 ;  /* 0x005f60ef01007387 */ /* 0x000fe80000100800 */
        /* <DEDUP_REMOVED lines=11> */
[----:B------:R1:W-:Y:S04]  /*78700*/  STL.64 [R1+0x800], R140 ;  /* 0x0008008c01007387 */ /* 0x0003e80000100a00 */
[----:B------:R4:W-:Y:S04]  /*78710*/  STL.64 [R1+0x808], R142 ;  /* 0x0008088e01007387 */ /* 0x0009e80000100a00 */
[----:B------:R-:W3:Y:S04]  /*78720*/  LDL.LU R229, [R1+0x14] ;  /* 0x0000140001e57983 */ /* 0x000ee80000300800 */
[----:B------:R-:W3:Y:S04]  /*78730*/  LDL.LU R230, [R1+0x18] ;  /* 0x0000180001e67983 */ /* 0x000ee80000300800 */
[----:B------:R-:W3:Y:S04]  /*78740*/  LDL.LU R231, [R1+0x1c] ;  /* 0x00001c0001e77983 */ /* 0x000ee80000300800 */
        /* <DEDUP_REMOVED lines=60> */
[----:B------:R-:W4:Y:S04]  /*78b10*/  LDL.LU R224, [R1] ;  /* 0x0000000001e07983 */ /* 0x000f280000300800 */
[----:B------:R-:W4:Y:S04]  /*78b20*/  LDL.LU R225, [R1+0x4] ;  /* 0x0000040001e17983 */ /* 0x000f280000300800 */
[----:B------:R-:W4:Y:S04]  /*78b30*/  LDL.LU R226, [R1+0x8] ;  /* 0x0000080001e27983 */ /* 0x000f280000300800 */
[----:B------:R-:W4:Y:S01]  /*78b40*/  LDL.LU R227, [R1+0xc] ;  /* 0x00000c0001e37983 */ /* 0x000f220000300800 */
[----:B--2---:R-:W-:-:S15]  /*78b50*/  HMMA.1688.F32.TF32 R180, R220, R130, R180 ;  /* 0x00000082dcb4723c */ /* 0x004fde00000810b4 */
[----:B------:R-:W-:-:S04]  /*78b60*/  NOP ;  /* 0x0000000000007918 */ /* 0x000fc80000000000 */
[----:B------:R-:W-:Y:S01]  /*78b70*/  MOV R238, R183 ;  /* 0x000000b700ee7202 */ /* 0x000fe20000000f00 */
[----:B------:R-:W-:Y:S01]  /*78b80*/  IMAD.MOV.U32 R237, RZ, RZ, R182 ;  /* 0x000000ffffed7224 */ /* 0x000fe200078e00b6 */
[----:B------:R1:W-:Y:S01]  /*78b90*/  STL [R1+0x7f0], R180 ;  /* 0x0007f0b401007387 */ /* 0x0003e20000100800 */
[----:B------:R-:W-:-:S03]  /*78ba0*/  IMAD.MOV.U32 R236, RZ, RZ, R181 ;  /* 0x000000ffffec7224 */ /* 0x000fc600078e00b5 */
[----:B------:R-:W2:Y:S04]  /*78bb0*/  LDL.LU.64 R182, [R1+0x60f0] ;  /* 0x0060f00001b67983 */ /* 0x000ea80000300a00 */
[----:B-1----:R-:W2:Y:S04]  /*78bc0*/  LDL.LU.64 R180, [R1+0x60e8] ;  /* 0x0060e80001b47983 */ /* 0x002ea80000300a00 */
[----:B------:R-:W-:Y:S04]  /*78bd0*/  STL [R1+0x5f78], R238 ;  /* 0x005f78ee01007387 */ /* 0x000fe80000100800 */
[----:B------:R-:W-:Y:S04]  /*78be0*/  STL [R1+0x5f74], R237 ;  /* 0x005f74ed01007387 */ /* 0x000fe80000100800 */
[----:B------:R1:W-:Y:S04]  /*78bf0*/  STL [R1+0x5f70], R236 ;  /* 0x005f70ec01007387 */ /* 0x0003e80000100800 */
[----:B-1----:R-:W2:Y:S04]  /*78c00*/  LDL.LU R236, [R1+0x100] ;  /* 0x0001000001ec7983 */ /* 0x002ea80000300800 */
[----:B------:R-:W2:Y:S04]  /*78c10*/  LDL.LU R237, [R1+0x104] ;  /* 0x0001040001ed7983 */ /* 0x000ea80000300800 */
[----:B------:R-:W2:Y:S04]  /*78c20*/  LDL.LU R238, [R1+0x108] ;  /* 0x0001080001ee7983 */ /* 0x000ea80000300800 */
[----:B------:R-:W2:Y:S01]  /*78c30*/  LDL.LU R239, [R1+0x10c] ;  /* 0x00010c0001ef7983 */ /* 0x000ea20000300800 */
[C---:B---3--:R-:W-:Y:S08]  /*78c40*/  HMMA.1688.F32.TF32 R176, R220.reuse, R126, R176 ;  /* 0x0000007edcb0723c */ /* 0x048ff000000810b0 */
[C---:B------:R-:W-:Y:S08]  /*78c50*/  HMMA.1688.F32.TF32 R172, R220.reuse, R118, R172 ;  /* 0x00000076dcac723c */ /* 0x040ff000000810ac */
[C---:B----4-:R-:W-:Y:S03]  /*78c60*/  HMMA.1688.F32.TF32 R168, R220.reuse, R114, R168 ;  /* 0x00000072dca8723c */ /* 0x050fe600000810a8 */
[----:B------:R-:W-:Y:S04]  /*78c70*/  STL.64 [R1+0x7e0], R176 ;  /* 0x0007e0b001007387 */ /* 0x000fe80000100a00 */
[----:B------:R1:W-:Y:S01]  /*78c80*/  STL.64 [R1+0x7e8], R178 ;  /* 0x0007e8b201007387 */ /* 0x0003e20000100a00 */
[C---:B------:R-:W-:Y:S03]  /*78c90*/  HMMA.1688.F32.TF32 R164, R220.reuse, R110, R164 ;  /* 0x0000006edca4723c */ /* 0x040fe600000810a4 */
[----:B-1----:R-:W3:Y:S04]  /*78ca0*/  LDL.LU.64 R178, [R1+0x60e0] ;  /* 0x0060e00001b27983 */ /* 0x002ee80000300a00 */
[----:B------:R-:W3:Y:S01]  /*78cb0*/  LDL.LU.64 R176, [R1+0x60d8] ;  /* 0x0060d80001b07983 */ /* 0x000ee20000300a00 */
        /* <DEDUP_REMOVED lines=10> */
[----:B------:R1:W-:Y:S04]  /*78d60*/  STL [R1+0x7d4], R237 ;  /* 0x0007d4ed01007387 */ /* 0x0003e80000100800 */
[----:B------:R2:W-:Y:S04]  /*78d70*/  STL.64 [R1+0x7d8], R238 ;  /* 0x0007d8ee01007387 */ /* 0x0005e80000100a00 */
[----:B------:R4:W-:Y:S01]  /*78d80*/  STL [R1+0x250], R172 ;  /* 0x000250ac01007387 */ /* 0x0009e20000100800 */
[----:B-1----:R-:W-:Y:S01]  /*78d90*/  MOV R237, R174 ;  /* 0x000000ae00ed7202 */ /* 0x002fe20000000f00 */
[----:B--2---:R-:W-:-:S02]  /*78da0*/  IMAD.MOV.U32 R239, RZ, RZ, R236 ;  /* 0x000000ffffef7224 */ /* 0x004fc400078e00ec */
[----:B------:R-:W-:Y:S02]  /*78db0*/  IMAD.MOV.U32 R238, RZ, RZ, R173 ;  /* 0x000000ffffee7224 */ /* 0x000fe400078e00ad */
[----:B------:R-:W-:Y:S02]  /*78dc0*/  IMAD.MOV.U32 R236, RZ, RZ, R175 ;  /* 0x000000ffffec7224 */ /* 0x000fe400078e00af */
[----:B------:R-:W2:Y:S04]  /*78dd0*/  LDL.LU.64 R174, [R1+0x60d0] ;  /* 0x0060d00001ae7983 */ /* 0x000ea80000300a00 */
[----:B----4-:R-:W2:Y:S04]  /*78de0*/  LDL.LU.64 R172, [R1+0x60c8] ;  /* 0x0060c80001ac7983 */ /* 0x010ea80000300a00 */
[----:B------:R-:W-:Y:S04]  /*78df0*/  STL.64 [R1+0x5f90], R238 ;  /* 0x005f90ee01007387 */ /* 0x000fe80000100a00 */
[----:B------:R1:W-:Y:S04]  /*78e00*/  STL.64 [R1+0x5f88], R236 ;  /* 0x005f88ec01007387 */ /* 0x0003e80000100a00 */
[----:B-1----:R-:W4:Y:S04]  /*78e10*/  LDL.LU R236, [R1+0x40] ;  /* 0x0000400001ec7983 */ /* 0x002f280000300800 */
[----:B------:R-:W4:Y:S04]  /*78e20*/  LDL.LU R237, [R1+0x44] ;  /* 0x0000440001ed7983 */ /* 0x000f280000300800 */
[----:B------:R-:W4:Y:S04]  /*78e30*/  LDL.LU R238, [R1+0x48] ;  /* 0x0000480001ee7983 */ /* 0x000f280000300800 */
[----:B------:R-:W4:Y:S04]  /*78e40*/  LDL.LU R239, [R1+0x4c] ;  /* 0x00004c0001ef7983 */ /* 0x000f280000300800 */
        /* <DEDUP_REMOVED lines=38> */
[----:B-1----:R-:W3:Y:S04]  /*790b0*/  LDL.LU.64 R250, [R1+0x6030] ;  /* 0x0060300001fa7983 */ /* 0x002ee80000300a00 */
[----:B------:R-:W3:Y:S01]  /*790c0*/  LDL.LU.64 R248, [R1+0x6028] ;  /* 0x0060280001f87983 */ /* 0x000ee20000300a00 */
[C---:B------:R-:W-:Y:S08]  /*790d0*/  HMMA.1688.F32.TF32 R232, R220.reuse, R38, R232 ;  /* 0x00000026dce8723c */ /* 0x040ff000000810e8 */
[C---:B------:R-:W-:Y:S08]  /*790e0*/  HMMA.1688.F32.TF32 R228, R220.reuse, R22, R228 ;  /* 0x00000016dce4723c */ /* 0x040ff000000810e4 */
[C---:B------:R-:W-:Y:S08]  /*790f0*/  HMMA.1688.F32.TF32 R224, R220.reuse, R6, R224 ;  /* 0x00000006dce0723c */ /* 0x040ff000000810e0 */
[----:B----4-:R-:W-:-:S15]  /*79100*/  HMMA.1688.F32.TF32 R236, R220, R54, R236 ;  /* 0x00000036dcec723c */ /* 0x010fde00000810ec */
[----:B------:R-:W-:-:S04]  /*79110*/  NOP ;  /* 0x0000000000007918 */ /* 0x000fc80000000000 */
[----:B------:R-:W-:Y:S04]  /*79120*/  STL.64 [R1+0x720], R236 ;  /* 0x000720ec01007387 */ /* 0x000fe80000100a00 */
[----:B------:R1:W-:Y:S02]  /*79130*/  STL.64 [R1+0x728], R238 ;  /* 0x000728ee01007387 */ /* 0x0003e40000100a00 */
[----:B-1----:R-:W-:-:S15]  /*79140*/  HMMA.1688.F32.TF32 R236, R220, R18, R240 ;  /* 0x00000012dcec723c */ /* 0x002fde00000810f0 */
        /* <DEDUP_REMOVED lines=8> */
[----:B------:R3:W-:Y:S01]  /*791d0*/  STL.64 [R1+0x168], R226 ;  /* 0x000168e201007387 */ /* 0x0007e20000100a00 */
[----:B------:R-:W-:Y:S08]  /*791e0*/  HMMA.1688.F32.TF32 R124, R88, R126, R184 ;  /* 0x0000007e587c723c */ /* 0x000ff000000810b8 */
[C---:B--2---:R-:W-:Y:S08]  /*791f0*/  HMMA.1688.F32.TF32 R144, R220.reuse, R30, R144 ;  /* 0x0000001edc90723c */ /* 0x044ff00000081090 */
[C---:B---3--:R-:W-:Y:S08]  /*79200*/  HMMA.1688.F32.TF32 R224, R220.reuse, R42, R140 ;  /* 0x0000002adce0723c */ /* 0x048ff0000008108c */
[C---:B------:R-:W-:Y:S08]  /*79210*/  HMMA.1688.F32.TF32 R140, R220.reuse, R34, R148 ;  /* 0x00000022dc8c723c */ /* 0x040ff00000081094 */
[----:B------:R-:W-:Y:S01]  /*79220*/  HMMA.1688.F32.TF32 R228, R220, R46, R244 ;  /* 0x0000002edce4723c */ /* 0x000fe200000810f4 */
[----:B------:R-:W-:-:S02]  /*79230*/  IMAD.MOV.U32 R240, RZ, RZ, R121 ;  /* 0x000000fffff07224 */ /* 0x000fc400078e0079 */
[----:B------:R-:W-:Y:S01]  /*79240*/  IMAD.MOV.U32 R241, RZ, RZ, R120 ;  /* 0x000000fffff17224 */ /* 0x000fe200078e0078 */
[----:B------:R-:W-:Y:S01]  /*79250*/  MOV R242, R117 ;  /* 0x0000007500f27202 */ /* 0x000fe20000000f00 */
[----:B------:R-:W-:Y:S01]  /*79260*/  IMAD.MOV.U32 R243, RZ, RZ, R116 ;  /* 0x000000fffff37224 */ /* 0x000fe200078e0074 */
[----:B------:R-:W-:Y:S01]  /*79270*/  MOV R237, R112 ;  /* 0x0000007000ed7202 */ /* 0x000fe20000000f00 */
[----:B------:R-:W-:Y:S01]  /*79280*/  IMAD.MOV.U32 R236, RZ, RZ, R113 ;  /* 0x000000ffffec7224 */ /* 0x000fe200078e0071 */
[----:B------:R-:W-:Y:S01]  /*79290*/  HMMA.1688.F32.TF32 R232, R220, R26, R248 ;  /* 0x0000001adce8723c */ /* 0x000fe200000810f8 */
[----:B------:R-:W-:Y:S01]  /*792a0*/  IMAD.MOV.U32 R238, RZ, RZ, R109 ;  /* 0x000000ffffee7224 */ /* 0x000fe200078e006d */
[----:B------:R-:W-:Y:S01]  /*792b0*/  LDS R244, [R252+UR11+0x83000] ;  /* 0x0830000bfcf47984 */ /* 0x000fe20008000800 */
[----:B------:R-:W-:-:S03]  /*792c0*/  IMAD.MOV.U32 R239, RZ, RZ, R108 ;  /* 0x000000ffffef7224 */ /* 0x000fc600078e006c */
[----:B------:R-:W-:Y:S02]  /*792d0*/  LDS R246, [R252+UR11+0x83400] ;  /* 0x0834000bfcf67984 */ /* 0x000fe40008000800 */
[----:B------:R-:W-:Y:S11]  /*792e0*/  HMMA.1688.F32.TF32 R148, R220, R62, R152 ;  /* 0x0000003edc94723c */ /* 0x000ff60000081098 */
        /* <DEDUP_REMOVED lines=14> */
[----:B------:R-:W-:Y:S01]  /*793d0*/  STL.64 [R1+0x6b0], R144 ;  /* 0x0006b09001007387 */ /* 0x000fe20000100a00 */
[C---:B------:R-:W-:Y:S03]  /*793e0*/  HMMA.1688.F32.TF32 R232, R88.reuse, R66, R176 ;  /* 0x0000004258e8723c */ /* 0x040fe600000810b0 */
[----:B------:R2:W-:Y:S05]  /*793f0*/  STL.64 [R1+0x6b8], R146 ;  /* 0x0006b89201007387 */ /* 0x0005ea0000100a00 */
[C---:B-1----:R-:W-:Y:S01]  /*79400*/  HMMA.1688.F32.TF32 R148, R88.reuse, R78, R164 ;  /* 0x0000004e5894723c */ /* 0x042fe200000810a4 */
[----:B------:R-:W-:Y:S04]  /*79410*/  STL.64 [R1+0x6a0], R140 ;  /* 0x0006a08c01007387 */ /* 0x000fe80000100a00 */
[----:B------:R1:W-:Y:S03]  /*79420*/  STL.64 [R1+0x6a8], R142 ;  /* 0x0006a88e01007387 */ /* 0x0003e60000100a00 */
[C---:B--2---:R-:W-:Y:S08]  /*79430*/  HMMA.1688.F32.TF32 R144, R88.reuse, R74, R168 ;  /* 0x0000004a5890723c */ /* 0x044ff000000810a8 */
[C---:B------:R-:W-:Y:S08]  /*79440*/  HMMA.1688.F32.TF32 R220, R88.reuse, R130, R204 ;  /* 0x0000008258dc723c */ /* 0x040ff000000810cc */
[C---:B------:R-:W-:Y:S08]  /*79450*/  HMMA.1688.F32.TF32 R224, R88.reuse, R122, R208 ;  /* 0x0000007a58e0723c */ /* 0x040ff000000810d0 */
[----:B------:R-:W-:Y:S01]  /*79460*/  HMMA.1688.F32.TF32 R228, R88, R114, R212 ;  /* 0x0000007258e4723c */ /* 0x000fe200000810d4 */
[----:B------:R-:W-:Y:S01]  /*79470*/  MOV R152, R64 ;  /* 0x0000004000987202 */ /* 0x000fe20000000f00 */
[----:B------:R-:W-:-:S02]  /*79480*/  IMAD.MOV.U32 R153, RZ, RZ, R65 ;  /* 0x000000ffff997224 */ /* 0x000fc400078e0041 */
[----:B------:R-:W-:Y:S01]  /*79490*/  IMAD.MOV.U32 R154, RZ, RZ, R100 ;  /* 0x000000ffff9a7224 */ /* 0x000fe200078e0064 */
[----:B------:R-:W-:Y:S01]  /*794a0*/  MOV R155, R57 ;  /* 0x00000039009b7202 */ /* 0x000fe20000000f00 */
[----:B------:R-:W-:Y:S02]  /*794b0*/  IMAD.MOV.U32 R156, RZ, RZ, R92 ;  /* 0x000000ffff9c7224 */ /* 0x000fe400078e005c */
[----:B------:R-:W-:Y:S01]  /*794c0*/  IMAD.MOV.U32 R157, RZ, RZ, R73 ;  /* 0x000000ffff9d7224 */ /* 0x000fe200078e0049 */
[C---:B-1----:R-:W-:Y:S01]  /*794d0*/  HMMA.1688.F32.TF32 R140, R88.reuse, R70, R172 ;  /* 0x00000046588c723c */ /* 0x042fe200000810ac */
[----:B------:R-:W-:Y:S04]  /*794e0*/  STL.64 [R1+0x690], R148 ;  /* 0x0006909401007387 */ /* 0x000fe80000100a00 */
[----:B------:R-:W-:Y:S04]  /*794f0*/  STL.64 [R1+0x698], R150 ;  /* 0x0006989601007387 */ /* 0x000fe80000100a00 */
[----:B------:R-:W-:Y:S04]  /*79500*/  STL.64 [R1+0x680], R144 ;  /* 0x0006809001007387 */ /* 0x000fe80000100a00 */
[----:B------:R-:W-:Y:S04]  /*79510*/  STL.64 [R1+0x688], R146 ;  /* 0x0006889201007387 */ /* 0x000fe80000100a00 */
[----:B------:R-:W-:Y:S04]  /*79520*/  STL [R1+0x5f2c], R232 ;  /* 0x005f2ce801007387 */ /* 0x000fe80000100800 */
[----:B------:R-:W-:Y:S04]  /*79530*/  STL.64 [R1+0x670], R140 ;  /* 0x0006708c01007387 */ /* 0x000fe80000100a00 */
[----:B------:R1:W-:Y:S01]  /*79540*/  STL.64 [R1+0x678], R142 ;  /* 0x0006788e01007387 */ /* 0x0003e20000100a00 */
[----:B------:R-:W-:Y:S01]  /*79550*/  IMAD.MOV.U32 R86, RZ, RZ, R72 ;  /* 0x000000ffff567224 */ /* 0x000fe200078e0048 */
[----:B------:R-:W-:Y:S01]  /*79560*/  MOV R87, R97 ;  /* 0x0000006100577202 */ /* 0x000fe20000000f00 */
[----:B------:R-:W-:Y:S01]  /*79570*/  IMAD.MOV.U32 R163, RZ, RZ, R49 ;  /* 0x000000ffffa37224 */ /* 0x000fe200078e0031 */
[----:B------:R-:W-:Y:S01]  /*79580*/  MOV R158, R61 ;  /* 0x0000003d009e7202 */ /* 0x000fe20000000f00 */
[----:B------:R-:W-:Y:S01]  /*79590*/  IMAD.MOV.U32 R159, RZ, RZ, R60 ;  /* 0x000000ffff9f7224 */ /* 0x000fe200078e003c */
[----:B------:R-:W-:Y:S04]  /*795a0*/  LDS R164, [R252+UR11+0x83080] ;  /* 0x0830800bfca47984 */ /* 0x000fe80008000800 */
[----:B------:R-:W-:Y:S01]  /*795b0*/  LDS R166, [R252+UR11+0x83480] ;  /* 0x0834800bfca67984 */ /* 0x000fe20008000800 */
[----:B-1----:R-:W-:Y:S03]  /*795c0*/  HMMA.1688.F32.TF32 R140, R88, R134, R180 ;  /* 0x00000086588c723c */ /* 0x002fe600000810b4 */
[----:B------:R1:W-:Y:S01]  /*795d0*/  STL [R1+0x5f28], R233 ;  /* 0x005f28e901007387 */ /* 0x0003e20000100800 */
[----:B------:R-:W-:-:S03]  /*795e0*/  IMAD.MOV.U32 R232, RZ, RZ, R124 ;  /* 0x000000ffffe87224 */ /* 0x000fc600078e007c */
[----:B------:R2:W-:Y:S04]  /*795f0*/  STL [R1+0x5f24], R234 ;  /* 0x005f24ea01007387 */ /* 0x0005e80000100800 */
[----:B------:R3:W-:Y:S01]  /*79600*/  STL [R1+0x5f20], R235 ;  /* 0x005f20eb01007387 */ /* 0x0007e20000100800 */
[----:B-1----:R-:W-:-:S03]  /*79610*/  MOV R233, R125 ;  /* 0x0000007d00e97202 */ /* 0x002fc60000000f00 */
[----:B------:R-:W-:Y:S01]  /*79620*/  STL.64 [R1+0x5f98], R132 ;  /* 0x005f988401007387 */ /* 0x000fe20000100a00 */
[----:B--2---:R-:W-:-:S03]  /*79630*/  IMAD.MOV.U32 R234, RZ, RZ, R126 ;  /* 0x000000ffffea7224 */ /* 0x004fc600078e007e */
[----:B------:R1:W-:Y:S01]  /*79640*/  STL.64 [R1+0x660], R140 ;  /* 0x0006608c01007387 */ /* 0x0003e20000100a00 */
[----:B---3--:R-:W-:-:S03]  /*79650*/  IMAD.MOV.U32 R235, RZ, RZ, R127 ;  /* 0x000000ffffeb7224 */ /* 0x008fc600078e007f */
[----:B------:R2:W-:Y:S04]  /*79660*/  STL.64 [R1+0x668], R142 ;  /* 0x0006688e01007387 */ /* 0x0005e80000100a00 */
[----:B------:R-:W-:Y:S04]  /*79670*/  STL.64 [R1+0x5f38], R222 ;  /* 0x005f38de01007387 */ /* 0x000fe80000100a00 */
[----:B------:R-:W-:Y:S04]  /*79680*/  STL.64 [R1+0x5f30], R220 ;  /* 0x005f30dc01007387 */ /* 0x000fe80000100a00 */
[----:B------:R-:W-:Y:S04]  /*79690*/  STL.64 [R1+0x5f48], R234 ;  /* 0x005f48ea01007387 */ /* 0x000fe80000100a00 */
[----:B------:R-:W-:Y:S04]  /*796a0*/  STL.64 [R1+0x5f40], R232 ;  /* 0x005f40e801007387 */ /* 0x000fe80000100a00 */
[----:B------:R-:W-:Y:S04]  /*796b0*/  STL.64 [R1+0x5f58], R226 ;  /* 0x005f58e201007387 */ /* 0x000fe80000100a00 */
[----:B------:R-:W-:Y:S04]  /*796c0*/  STL.64 [R1+0x5f50], R224 ;  /* 0x005f50e001007387 */ /* 0x000fe80000100a00 */
[----:B------:R-:W3:Y:S01]  /*796d0*/  LDL R251, [R1+0xc5c] ;  /* 0x000c5c0001fb7983 */ /* 0x000ee20000100800 */
[----:B------:R-:W-:Y:S01]  /*796e0*/  HMMA.1688.F32.TF32 R124, R88, R118, R188 ;  /* 0x00000076587c723c */ /* 0x000fe200000810bc */
[----:B-1----:R-:W-:Y:S01]  /*796f0*/  MOV R140, R105 ;  /* 0x00000069008c7202 */ /* 0x002fe20000000f00 */
[----:B------:R-:W-:-:S06]  /*79700*/  IMAD.MOV.U32 R141, RZ, RZ, R104 ;  /* 0x000000ffff8d7224 */ /* 0x000fcc00078e0068 */
[C---:B------:R-:W-:Y:S11]  /*79710*/  HMMA.1688.F32.TF32 R204, R88.reuse, R110, R192 ;  /* 0x0000006e58cc723c */ /* 0x040ff600000810c0 */
[----:B------:R-:W-:Y:S01]  /*79720*/  MOV R191, R124 ;  /* 0x0000007c00bf7202 */ /* 0x000fe20000000f00 */
[----:B------:R-:W-:Y:S01]  /*79730*/  IMAD.MOV.U32 R190, RZ, RZ, R125 ;  /* 0x000000ffffbe7224 */ /* 0x000fe200078e007d */
[----:B------:R-:W-:Y:S01]  /*79740*/  MOV R188, R127 ;  /* 0x0000007f00bc7202 */ /* 0x000fe20000000f00 */
[----:B------:R-:W-:Y:S01]  /*79750*/  IMAD.MOV.U32 R189, RZ, RZ, R126 ;  /* 0x000000ffffbd7224 */ /* 0x000fe200078e007e */
[C---:B------:R-:W-:Y:S02]  /*79760*/  HMMA.1688.F32.TF32 R128, R88.reuse, R106, R216 ;  /* 0x0000006a5880723c */ /* 0x040fe400000810d8 */
[----:B------:R-:W-:Y:S06]  /*79770*/  STL.64 [R1+0x5fa8], R190 ;  /* 0x005fa8be01007387 */ /* 0x000fec0000100a00 */
[C---:B------:R-:W-:Y:S01]  /*79780*/  HMMA.1688.F32.TF32 R208, R88.reuse, R102, R196 ;  /* 0x0000006658d0723c */ /* 0x040fe200000810c4 */
[----:B------:R-:W-:Y:S04]  /*79790*/  STL.64 [R1+0x5fa0], R188 ;  /* 0x005fa0bc01007387 */ /* 0x000fe80000100a00 */
[----:B------:R-:W-:Y:S03]  /*797a0*/  STL [R1+0x5ef0], R228 ;  /* 0x005ef0e401007387 */ /* 0x000fe60000100800 */
[----:B------:R-:W-:Y:S01]  /*797b0*/  HMMA.1688.F32.TF32 R212, R88, R98, R136 ;  /* 0x0000006258d4723c */ /* 0x000fe20000081088 */
[----:B------:R-:W-:Y:S01]  /*797c0*/  STL [R1+0x5eec], R229 ;  /* 0x005eece501007387 */ /* 0x000fe20000100800 */
[----:B--2---:R-:W-:Y:S01]  /*797d0*/  IMAD.MOV.U32 R142, RZ, RZ, R3 ;  /* 0x000000ffff8e7224 */ /* 0x004fe200078e0003 */
[----:B------:R-:W-:-:S02]  /*797e0*/  MOV R143, R0 ;  /* 0x00000000008f7202 */ /* 0x000fc40000000f00 */
[----:B------:R-:W-:Y:S04]  /*797f0*/  STL [R1+0x5ee8], R230 ;  /* 0x005ee8e601007387 */ /* 0x000fe80000100800 */
[----:B------:R-:W-:Y:S04]  /*79800*/  STL [R1+0x5ee4], R231 ;  /* 0x005ee4e701007387 */ /* 0x000fe80000100800 */
[----:B------:R-:W-:Y:S04]  /*79810*/  STL [R1+0x5efc], R204 ;  /* 0x005efccc01007387 */ /* 0x000fe80000100800 */
[----:B------:R-:W-:Y:S04]  /*79820*/  STL [R1+0x5ef8], R205 ;  /* 0x005ef8cd01007387 */ /* 0x000fe80000100800 */
[----:B------:R-:W-:Y:S04]  /*79830*/  STL [R1+0x5ef4], R206 ;  /* 0x005ef4ce01007387 */ /* 0x000fe80000100800 */
[----:B------:R-:W-:Y:S01]  /*79840*/  STL [R1+0x5ee0], R207 ;  /* 0x005ee0cf01007387 */ /* 0x000fe20000100800 */
[C---:B------:R-:W-:Y:S03]  /*79850*/  HMMA.1688.F32.TF32 R132, R88.reuse, R58, R140 ;  /* 0x0000003a5884723c */ /* 0x040fe6000008108c */
[----:B------:R-:W-:Y:S04]  /*79860*/  STL [R1+0x5f08], R128 ;  /* 0x005f088001007387 */ /* 0x000fe80000100800 */
[----:B------:R-:W-:Y:S04]  /*79870*/  STL [R1+0x5f04], R129 ;  /* 0x005f048101007387 */ /* 0x000fe80000100800 */
[----:B------:R-:W-:Y:S04]  /*79880*/  STL [R1+0x5f00], R130 ;  /* 0x005f008201007387 */ /* 0x000fe80000100800 */
[----:B------:R1:W-:Y:S04]  /*79890*/  STL [R1+0x5edc], R131 ;  /* 0x005edc8301007387 */ /* 0x0003e80000100800 */
[----:B------:R-:W-:Y:S04]  /*798a0*/  STL [R1+0x5f14], R208 ;  /* 0x005f14d001007387 */ /* 0x000fe80000100800 */
[----:B------:R-:W-:Y:S04]  /*798b0*/  STL [R1+0x5f10], R209 ;  /* 0x005f10d101007387 */ /* 0x000fe80000100800 */
[----:B------:R-:W-:Y:S04]  /*798c0*/  STL [R1+0x5f0c], R210 ;  /* 0x005f0cd201007387 */ /* 0x000fe80000100800 */
[----:B------:R-:W-:Y:S04]  /*798d0*/  STL [R1+0x5ed8], R211 ;  /* 0x005ed8d301007387 */ /* 0x000fe80000100800 */
[----:B------:R-:W-:Y:S04]  /*798e0*/  STL [R1+0x5f1c], R214 ;  /* 0x005f1cd601007387 */ /* 0x000fe80000100800 */
[----:B------:R-:W-:Y:S01]  /*798f0*/  STL [R1+0x5f18], R215 ;  /* 0x005f18d701007387 */ /* 0x000fe20000100800 */
[----:B-1----:R-:W-:Y:S01]  /*79900*/  HMMA.1688.F32.TF32 R128, R88, R10, R236 ;  /* 0x0000000a5880723c */ /* 0x002fe200000810ec */
        /* <DEDUP_REMOVED lines=8> */
[----:B---3--:R-:W1:Y:S04]  /*79990*/  LDSM.16.M88.4 R124, [R251+UR12+0x80] ;  /* 0x0000800cfb7c783b */ /* 0x008e680008000200 */
[----:B------:R-:W2:Y:S04]  /*799a0*/  LDSM.16.M88.4 R120, [R251+UR12+0x2080] ;  /* 0x0020800cfb78783b */ /* 0x000ea80008000200 */
[----:B------:R-:W3:Y:S04]  /*799b0*/  LDSM.16.M88.4 R116, [R251+UR12+0x4080] ;  /* 0x0040800cfb74783b */ /* 0x000ee80008000200 */
[----:B------:R-:W4:Y:S04]  /*799c0*/  LDSM.16.M88.4 R112, [R251+UR12+0x6080] ;  /* 0x0060800cfb70783b */ /* 0x000f280008000200 */
[----:B------:R-:W3:Y:S04]  /*799d0*/  LDSM.16.M88.4 R108, [R251+UR12+0x8080] ;  /* 0x0080800cfb6c783b */ /* 0x000ee80008000200 */
[----:B------:R-:W4:Y:S04]  /*799e0*/  LDSM.16.M88.4 R104, [R251+UR12+0xa080] ;  /* 0x00a0800cfb68783b */ /* 0x000f280008000200 */
[----:B-1----:R-:W-:Y:S04]  /*799f0*/  STL [R1+0x5ed4], R126 ;  /* 0x005ed47e01007387 */ /* 0x002fe80000100800 */
[----:B------:R-:W-:Y:S04]  /*79a00*/  STL [R1+0x5ed0], R127 ;  /* 0x005ed07f01007387 */ /* 0x000fe80000100800 */
[----:B--2---:R-:W-:Y:S04]  /*79a10*/  STL [R1+0x5eb8], R122 ;  /* 0x005eb87a01007387 */ /* 0x004fe80000100800 */
[----:B------:R-:W-:Y:S04]  /*79a20*/  STL [R1+0x5eb4], R123 ;  /* 0x005eb47b01007387 */ /* 0x000fe80000100800 */
[----:B---3--:R-:W-:Y:S04]  /*79a30*/  STL [R1+0x5eb0], R118 ;  /* 0x005eb07601007387 */ /* 0x008fe80000100800 */
[----:B------:R-:W-:Y:S04]  /*79a40*/  STL [R1+0x5eac], R119 ;  /* 0x005eac7701007387 */ /* 0x000fe80000100800 */
[----:B----4-:R-:W-:Y:S04]  /*79a50*/  STL [R1+0x5ebc], R114 ;  /* 0x005ebc7201007387 */ /* 0x010fe80000100800 */
[----:B------:R-:W-:Y:S04]  /*79a60*/  STL [R1+0x5ea8], R115 ;  /* 0x005ea87301007387 */ /* 0x000fe80000100800 */
[----:B------:R-:W-:Y:S04]  /*79a70*/  STL [R1+0x5ec4], R110 ;  /* 0x005ec46e01007387 */ /* 0x000fe80000100800 */
[----:B------:R-:W-:Y:S04]  /*79a80*/  STL [R1+0x5ec0], R111 ;  /* 0x005ec06f01007387 */ /* 0x000fe80000100800 */
[----:B------:R-:W-:Y:S04]  /*79a90*/  STL [R1+0x5ecc], R106 ;  /* 0x005ecc6a01007387 */ /* 0x000fe80000100800 */
[----:B------:R-:W-:Y:S04]  /*79aa0*/  STL [R1+0x5ec8], R107 ;  /* 0x005ec86b01007387 */ /* 0x000fe80000100800 */
[----:B------:R-:W-:Y:S04]  /*79ab0*/  STL.64 [R1+0x630], R132 ;  /* 0x0006308401007387 */ /* 0x000fe80000100a00 */
[----:B------:R1:W-:Y:S02]  /*79ac0*/  STL.64 [R1+0x638], R134 ;  /* 0x0006388601007387 */ /* 0x0003e40000100a00 */
[----:B-1----:R-:W-:Y:S01]  /*79ad0*/  HMMA.1688.F32.TF32 R132, R88, R50, R240 ;  /* 0x000000325884723c */ /* 0x002fe200000810f0 */
[----:B------:R-:W-:Y:S01]  /*79ae0*/  MOV R240, R52 ;  /* 0x0000003400f07202 */ /* 0x000fe20000000f00 */
[----:B------:R-:W-:Y:S01]  /*79af0*/  IMAD.MOV.U32 R241, RZ, RZ, R53 ;  /* 0x000000fffff17224 */ /* 0x000fe200078e0035 */
[----:B------:R-:W2:Y:S01]  /*79b00*/  LDL.LU R52, [R1+0x6020] ;  /* 0x0060200001347983 */ /* 0x000ea20000300800 */
[----:B------:R-:W-:Y:S01]  /*79b10*/  IMAD.MOV.U32 R242, RZ, RZ, R56 ;  /* 0x000000fffff27224 */ /* 0x000fe200078e0038 */
[----:B------:R-:W-:-:S02]  /*79b20*/  MOV R243, R96 ;  /* 0x0000006000f37202 */ /* 0x000fc40000000f00 */
[----:B------:R-:W3:Y:S04]  /*79b30*/  LDL.LU R53, [R1+0x601c] ;  /* 0x00601c0001357983 */ /* 0x000ee80000300800 */
[----:B------:R-:W4:Y:S04]  /*79b40*/  LDL.LU R56, [R1+0x6018] ;  /* 0x0060180001387983 */ /* 0x000f280000300800 */
        /* <DEDUP_REMOVED lines=17> */
[----:B--2---:R-:W-:-:S02]  /*79c60*/  IMAD.MOV.U32 R83, RZ, RZ, R96 ;  /* 0x000000ffff537224 */ /* 0x004fc400078e0060 */
[----:B---3--:R-:W-:Y:S02]  /*79c70*/  IMAD.MOV.U32 R82, RZ, RZ, R93 ;  /* 0x000000ffff527224 */ /* 0x008fe400078e005d */
[----:B------:R-:W2:Y:S04]  /*79c80*/  LDL.LU R93, [R1+0x5fd0] ;  /* 0x005fd000015d7983 */ /* 0x000ea80000300800 */
[----:B------:R-:W3:Y:S01]  /*79c90*/  LDL.LU R96, [R1+0x5fcc] ;  /* 0x005fcc0001607983 */ /* 0x000ee20000300800 */
[----:B----4-:R-:W-:Y:S01]  /*79ca0*/  IMAD.MOV.U32 R79, RZ, RZ, R68 ;  /* 0x000000ffff4f7224 */ /* 0x010fe200078e0044 */
[----:B------:R-:W-:Y:S02]  /*79cb0*/  MOV R78, R69 ;  /* 0x00000045004e7202 */ /* 0x000fe40000000f00 */
[----:B------:R-:W4:Y:S04]  /*79cc0*/  LDL.LU R69, [R1+0x5fc8] ;  /* 0x005fc80001457983 */ /* 0x000f280000300800 */
[----:B------:R-:W4:Y:S01]  /*79cd0*/  LDL.LU R68, [R1+0x5fc4] ;  /* 0x005fc40001447983 */ /* 0x000f220000300800 */
[----:B------:R-:W-:-:S02]  /*79ce0*/  IMAD.MOV.U32 R171, RZ, RZ, R101 ;  /* 0x000000ffffab7224 */ /* 0x000fc400078e0065 */
[----:B------:R-:W-:Y:S01]  /*79cf0*/  IMAD.MOV.U32 R170, RZ, RZ, R64 ;  /* 0x000000ffffaa7224 */ /* 0x000fe200078e0040 */
[----:B------:R-:W-:Y:S01]  /*79d00*/  MOV R169, R65 ;  /* 0x0000004100a97202 */ /* 0x000fe20000000f00 */
[----:B------:R-:W-:Y:S02]  /*79d10*/  IMAD.MOV.U32 R168, RZ, RZ, R100 ;  /* 0x000000ffffa87224 */ /* 0x000fe400078e0064 */
        /* <DEDUP_REMOVED lines=10> */
[----:B------:R-:W-:-:S03]  /*79dc0*/  MOV R172, R97 ;  /* 0x0000006100ac7202 */ /* 0x000fc60000000f00 */
[----:B------:R-:W4:Y:S04]  /*79dd0*/  LDL.LU R97, [R1+0x5fb0] ;  /* 0x005fb00001617983 */ /* 0x000f280000300800 */
[----:B------:R-:W4:Y:S04]  /*79de0*/  LDL.LU R173, [R1+0x284] ;  /* 0x0002840001ad7983 */ /* 0x000f280000300800 */
[----:B------:R-:W4:Y:S04]  /*79df0*/  LDL.LU R174, [R1+0x288] ;  /* 0x0002880001ae7983 */ /* 0x000f280000300800 */
[----:B------:R-:W4:Y:S04]  /*79e00*/  LDL.LU R175, [R1+0x28c] ;  /* 0x00028c0001af7983 */ /* 0x000f280000300800 */
[----:B------:R-:W4:Y:S01]  /*79e10*/  LDL.LU R176, [R1+0x2a0] ;  /* 0x0002a00001b07983 */ /* 0x000f220000300800 */
        /* <DEDUP_REMOVED lines=9> */
[----:B------:R-:W-:Y:S01]  /*79eb0*/  LOP3.LUT R167, R252, 0x20, RZ, 0x3c, !PT ;  /* 0x00000020fca77812 */ /* 0x000fe200078e3cff */
[----:B------:R-:W-:Y:S01]  /*79ec0*/  IMAD.MOV.U32 R162, RZ, RZ, R52 ;  /* 0x000000ffffa27224 */ /* 0x000fe200078e0034 */
[----:B------:R-:W-:-:S03]  /*79ed0*/  MOV R161, R53 ;  /* 0x0000003500a17202 */ /* 0x000fc60000000f00 */
[----:B------:R-:W-:Y:S04]  /*79ee0*/  LDS R245, [R167+UR11+0x83000] ;  /* 0x0830000ba7f57984 */ /* 0x000fe80008000800 */
[----:B------:R-:W1:Y:S01]  /*79ef0*/  LDS R247, [R167+UR11+0x83400] ;  /* 0x0834000ba7f77984 */ /* 0x000e620008000800 */
[----:B------:R-:W-:Y:S02]  /*79f00*/  IMAD.MOV.U32 R160, RZ, RZ, R56 ;  /* 0x000000ffffa07224 */ /* 0x000fe400078e0038 */
[----:B------:R-:W-:Y:S02]  /*79f10*/  IMAD.MOV.U32 R149, RZ, RZ, R45 ;  /* 0x000000ffff957224 */ /* 0x000fe400078e002d */
[----:B------:R-:W-:Y:S01]  /*79f20*/  IMAD.MOV.U32 R150, RZ, RZ, R44 ;  /* 0x000000ffff967224 */ /* 0x000fe200078e002c */
[----:B------:R-:W-:Y:S01]  /*79f30*/  MOV R151, R41 ;  /* 0x0000002900977202 */ /* 0x000fe20000000f00 */
[----:B------:R-:W-:Y:S01]  /*79f40*/  IMAD.MOV.U32 R140, RZ, RZ, R40 ;  /* 0x000000ffff8c7224 */ /* 0x000fe200078e0028 */
[----:B------:R-:W-:Y:S01]  /*79f50*/  HMMA.1688.F32.TF32 R216, R88, R94, R200 ;  /* 0x0000005e58d8723c */ /* 0x000fe200000810c8 */
[----:B------:R-:W-:Y:S01]  /*79f60*/  LDSM.16.M88.4 R56, [R251+UR12+0x2e080] ;  /* 0x02e0800cfb38783b */ /* 0x000fe20008000200 */
[----:B------:R-:W-:-:S02]  /*79f70*/  IMAD.MOV.U32 R228, RZ, RZ, R131 ;  /* 0x000000ffffe47224 */ /* 0x000fc400078e0083 */
[----:B--2---:R-:W-:Y:S01]  /*79f80*/  IMAD.MOV.U32 R71, RZ, RZ, R93 ;  /* 0x000000ffff477224 */ /* 0x004fe200078e005d */
[----:B------:R-:W-:Y:S01]  /*79f90*/  MOV R211, R133 ;  /* 0x0000008500d37202 */ /* 0x000fe20000000f00 */
[----:B------:R-:W2:Y:S01]  /*79fa0*/  LDSM.16.M88.4 R92, [R251+UR12+0x10080] ;  /* 0x0100800cfb5c783b */ /* 0x000ea20008000200 */
[----:B---3--:R-:W-:Y:S02]  /*79fb0*/  IMAD.MOV.U32 R70, RZ, RZ, R96 ;  /* 0x000000ffff467224 */ /* 0x008fe400078e0060 */
[----:B------:R-:W-:Y:S01]  /*79fc0*/  IMAD.MOV.U32 R3, RZ, RZ, R134 ;  /* 0x000000ffff037224 */ /* 0x000fe200078e0086 */
[C---:B------:R-:W-:Y:S01]  /*79fd0*/  LOP3.LUT R195, R252.reuse, 0x60, RZ, 0x3c, !PT ;  /* 0x00000060fcc37812 */ /* 0x040fe200078e3cff */
[----:B------:R-:W-:Y:S01]  /*79fe0*/  IMAD.MOV.U32 R0, RZ, RZ, R135 ;  /* 0x000000ffff007224 */ /* 0x000fe200078e0087 */
[----:B------:R-:W-:Y:S01]  /*79ff0*/  LOP3.LUT R194, R252, 0x40, RZ, 0x3c, !PT ;  /* 0x00000040fcc27812 */ /* 0x000fe200078e3cff */
[----:B------:R-:W-:Y:S01]  /*7a000*/  LDS R165, [R167+UR11+0x83080] ;  /* 0x0830800ba7a57984 */ /* 0x000fe20008000800 */
[----:B----4-:R-:W-:Y:S01]  /*7a010*/  HMMA.1688.F32.TF32 R48, R88, R14, R180 ;  /* 0x0000000e5830723c */ /* 0x010fe200000810b4 */
[----:B------:R-:W-:-:S02]  /*7a020*/  IMAD.MOV.U32 R177, RZ, RZ, R101 ;  /* 0x000000ffffb17224 */ /* 0x000fc400078e0065 */
[----:B------:R-:W-:Y:S01]  /*7a030*/  LDS R167, [R167+UR11+0x83480] ;  /* 0x0834800ba7a77984 */ /* 0x000fe20008000800 */
[----:B------:R-:W-:-:S03]  /*7a040*/  IMAD.MOV.U32 R178, RZ, RZ, R100 ;  /* 0x000000ffffb27224 */ /* 0x000fc600078e0064 */
[----:B------:R-:W-:-:S12]  /*7a050*/  LDSM.16.M88.4 R100, [R251+UR12+0xc080] ;  /* 0x00c0800cfb64783b */ /* 0x000fd80008000200 */
[----:B------:R-:W-:Y:S01]  /*7a060*/  IMAD.MOV.U32 R229, RZ, RZ, R48 ;  /* 0x000000ffffe57224 */ /* 0x000fe200078e0030 */
[----:B------:R-:W-:Y:S01]  /*7a070*/  MOV R230, R49 ;  /* 0x0000003100e67202 */ /* 0x000fe20000000f00 */
[----:B------:R-:W-:Y:S02]  /*7a080*/  IMAD.MOV.U32 R231, RZ, RZ, R50 ;  /* 0x000000ffffe77224 */ /* 0x000fe400078e0032 */
[----:B------:R-:W-:Y:S02]  /*7a090*/  IMAD.MOV.U32 R207, RZ, RZ, R51 ;  /* 0x000000ffffcf7224 */ /* 0x000fe400078e0033 */
[C---:B------:R-:W-:Y:S01]  /*7a0a0*/  HMMA.1688.F32.TF32 R48, R88.reuse, R54, R64 ;  /* 0x000000365830723c */ /* 0x040fe20000081040 */
[----:B------:R-:W-:Y:S01]  /*7a0b0*/  MOV R179, R97 ;  /* 0x0000006100b37202 */ /* 0x000fe20000000f00 */
[----:B------:R-:W-:Y:S04]  /*7a0c0*/  LDSM.16.M88.4 R64, [R251+UR12+0x2a080] ;  /* 0x02a0800cfb40783b */ /* 0x000fe80008000200 */
[----:B------:R-:W-:Y:S02]  /*7a0d0*/  LDSM.16.M88.4 R96, [R251+UR12+0xe080] ;  /* 0x00e0800cfb60783b */ /* 0x000fe40008000200 */
[----:B------:R-:W-:Y:S02]  /*7a0e0*/  HMMA.1688.F32.TF32 R36, R88, R38, R68 ;  /* 0x000000265824723c */ /* 0x000fe40000081044 */
[----:B------:R-:W-:Y:S09]  /*7a0f0*/  LDSM.16.M88.4 R68, [R251+UR12+0x28080] ;  /* 0x0280800cfb44783b */ /* 0x000ff20008000200 */
[----:B------:R-:W-:Y:S01]  /*7a100*/  MOV R210, R48 ;  /* 0x0000003000d27202 */ /* 0x000fe20000000f00 */
[----:B------:R-:W-:Y:S01]  /*7a110*/  IMAD.MOV.U32 R128, RZ, RZ, R49 ;  /* 0x000000ffff807224 */ /* 0x000fe200078e0031 */
[----:B------:R-:W-:Y:S01]  /*7a120*/  MOV R130, R51 ;  /* 0x0000003300827202 */ /* 0x000fe20000000f00 */
[----:B------:R-:W-:-:S02]  /*7a130*/  IMAD.MOV.U32 R129, RZ, RZ, R50 ;  /* 0x000000ffff817224 */ /* 0x000fc400078e0032 */
[----:B------:R-:W-:Y:S03]  /*7a140*/  HMMA.1688.F32.TF32 R48, R88, R18, R176 ;  /* 0x000000125830723c */ /* 0x000fe600000810b0 */
[----:B------:R-:W-:Y:S01]  /*7a150*/  STL.64 [R1+0x5d0], R36 ;  /* 0x0005d02401007387 */ /* 0x000fe20000100a00 */
[----:B------:R-:W-:-:S03]  /*7a160*/  IMAD.MOV.U32 R2, RZ, RZ, R39 ;  /* 0x000000ffff027224 */ /* 0x000fc600078e0027 */
[----:B------:R3:W-:-:S12]  /*7a170*/  STL [R1+0x5d8], R38 ;  /* 0x0005d82601007387 */ /* 0x0007d80000100800 */
[----:B------:R-:W-:Y:S01]  /*7a180*/  IMAD.MOV.U32 R214, RZ, RZ, R48 ;  /* 0x000000ffffd67224 */ /* 0x000fe200078e0030 */
[----:B------:R-:W-:Y:S01]  /*7a190*/  MOV R208, R50 ;  /* 0x0000003200d07202 */ /* 0x000fe20000000f00 */
[----:B------:R-:W-:Y:S02]  /*7a1a0*/  IMAD.MOV.U32 R215, RZ, RZ, R49 ;  /* 0x000000ffffd77224 */ /* 0x000fe400078e0031 */
[----:B------:R-:W-:Y:S02]  /*7a1b0*/  IMAD.MOV.U32 R209, RZ, RZ, R51 ;  /* 0x000000ffffd17224 */ /* 0x000fe400078e0033 */
[C---:B------:R-:W-:Y:S08]  /*7a1c0*/  HMMA.1688.F32.TF32 R48, R88.reuse, R22, R172 ;  /* 0x000000165830723c */ /* 0x040ff000000810ac */
[C---:B---3--:R-:W-:Y:S01]  /*7a1d0*/  HMMA.1688.F32.TF32 R36, R88.reuse, R6, R72 ;  /* 0x000000065824723c */ /* 0x048fe20000081048 */
[----:B------:R-:W-:Y:S07]  /*7a1e0*/  LDSM.16.M88.4 R72, [R251+UR12+0x26080] ;  /* 0x0260800cfb48783b */ /* 0x000fee0008000200 */
[C---:B------:R-:W-:Y:S03]  /*7a1f0*/  HMMA.1688.F32.TF32 R52, R88.reuse, R26, R168 ;  /* 0x0000001a5834723c */ /* 0x040fe600000810a8 */
[----:B------:R-:W-:Y:S04]  /*7a200*/  STL.64 [R1+0x5c0], R48 ;  /* 0x0005c03001007387 */ /* 0x000fe80000100a00 */
[----:B------:R3:W-:Y:S04]  /*7a210*/  STL.64 [R1+0x5c8], R50 ;  /* 0x0005c83201007387 */ /* 0x0007e80000100a00 */
[----:B------:R-:W-:Y:S04]  /*7a220*/  STL.64 [R1+0x5b0], R36 ;  /* 0x0005b02401007387 */ /* 0x000fe80000100a00 */
[----:B------:R4:W-:Y:S01]  /*7a230*/  STL.64 [R1+0x5b8], R38 ;  /* 0x0005b82601007387 */ /* 0x0009e20000100a00 */
[C---:B---3--:R-:W-:Y:S08]  /*7a240*/  HMMA.1688.F32.TF32 R48, R88.reuse, R46, R76 ;  /* 0x0000002e5830723c */ /* 0x048ff0000008104c */
[C---:B----4-:R-:W-:Y:S01]  /*7a250*/  HMMA.1688.F32.TF32 R36, R88.reuse, R42, R80 ;  /* 0x0000002a5824723c */ /* 0x050fe20000081050 */
[----:B------:R-:W-:Y:S04]  /*7a260*/  STL.64 [R1+0x5a0], R52 ;  /* 0x0005a03401007387 */ /* 0x000fe80000100a00 */
[----:B------:R-:W-:Y:S03]  /*7a270*/  STL.64 [R1+0x5a8], R54 ;  /* 0x0005a83601007387 */ /* 0x000fe60000100a00 */
[C---:B------:R-:W-:Y:S01]  /*7a280*/  HMMA.1688.F32.TF32 R44, R88.reuse, R30, R160 ;  /* 0x0000001e582c723c */ /* 0x040fe200000810a0 */
[----:B------:R-:W-:Y:S04]  /*7a290*/  LDSM.16.M88.4 R80, [R251+UR12+0x22080] ;  /* 0x0220800cfb50783b */ /* 0x000fe80008000200 */
[----:B------:R-:W-:Y:S03]  /*7a2a0*/  STL.64 [R1+0x590], R48 ;  /* 0x0005903001007387 */ /* 0x000fe60000100a00 */
[C---:B------:R-:W-:Y:S01]  /*7a2b0*/  HMMA.1688.F32.TF32 R40, R88.reuse, R34, R84 ;  /* 0x000000225828723c */ /* 0x040fe20000081054 */
[----:B------:R-:W-:Y:S04]  /*7a2c0*/  STL.64 [R1+0x598], R50 ;  /* 0x0005983201007387 */ /* 0x000fe80000100a00 */
[----:B------:R-:W-:Y:S04]  /*7a2d0*/  STL.64 [R1+0x580], R36 ;  /* 0x0005802401007387 */ /* 0x000fe80000100a00 */
[----:B------:R3:W-:Y:S04]  /*7a2e0*/  STL.64 [R1+0x588], R38 ;  /* 0x0005882601007387 */ /* 0x0007e80000100a00 */
[----:B------:R-:W-:Y:S04]  /*7a2f0*/  LDSM.16.M88.4 R84, [R251+UR12+0x14080] ;  /* 0x0140800cfb54783b */ /* 0x000fe80008000200 */
[----:B------:R-:W-:Y:S01]  /*7a300*/  LDSM.16.M88.4 R76, [R251+UR12+0x24080] ;  /* 0x0240800cfb4c783b */ /* 0x000fe20008000200 */
[----:B---3--:R-:W-:Y:S03]  /*7a310*/  HMMA.1688.F32.TF32 R36, R88, R62, R156 ;  /* 0x0000003e5824723c */ /* 0x008fe6000008109c */
[----:B------:R-:W-:Y:S04]  /*7a320*/  STL.64 [R1+0x570], R44 ;  /* 0x0005702c01007387 */ /* 0x000fe80000100a00 */
[----:B------:R1:W-:Y:S04]  /*7a330*/  STL.64 [R1+0x578], R46 ;  /* 0x0005782e01007387 */ /* 0x0003e80000100a00 */
[----:B------:R-:W-:Y:S04]  /*7a340*/  STL.64 [R1+0x560], R40 ;  /* 0x0005602801007387 */ /* 0x000fe80000100a00 */
[----:B------:R3:W-:Y:S01]  /*7a350*/  STL.64 [R1+0x568], R42 ;  /* 0x0005682a01007387 */ /* 0x0007e20000100a00 */
[C---:B-1----:R-:W-:Y:S03]  /*7a360*/  HMMA.1688.F32.TF32 R44, R244.reuse, R124, R152 ;  /* 0x0000007cf42c723c */ /* 0x042fe60000081098 */
[----:B------:R-:W1:Y:S04]  /*7a370*/  LDSM.16.M88.4 R88, [R251+UR12+0x12080] ;  /* 0x0120800cfb58783b */ /* 0x000e680008000200 */
[----:B------:R-:W-:Y:S01]  /*7a380*/  STL.64 [R1+0x550], R36 ;  /* 0x0005502401007387 */ /* 0x000fe20000100a00 */
[C---:B---3--:R-:W-:Y:S03]  /*7a390*/  HMMA.1688.F32.TF32 R40, R244.reuse, R120, R148 ;  /* 0x00000078f428723c */ /* 0x048fe60000081094 */
[----:B------:R3:W-:Y:S04]  /*7a3a0*/  STL.64 [R1+0x558], R38 ;  /* 0x0005582601007387 */ /* 0x0007e80000100a00 */
[----:B------:R-:W-:Y:S04]  /*7a3b0*/  LDSM.16.M88.4 R60, [R251+UR12+0x2c080] ;  /* 0x02c0800cfb3c783b */ /* 0x000fe80008000200 */
[----:B------:R-:W-:Y:S01]  /*7a3c0*/  LDSM.16.M88.4 R52, [R251+UR12+0x30080] ;  /* 0x0300800cfb34783b */ /* 0x000fe20008000200 */
[----:B---3--:R-:W-:Y:S03]  /*7a3d0*/  HMMA.1688.F32.TF32 R36, R244, R116, R144 ;  /* 0x00000074f424723c */ /* 0x008fe60000081090 */
[----:B------:R-:W-:Y:S04]  /*7a3e0*/  STL.64 [R1+0x540], R44 ;  /* 0x0005402c01007387 */ /* 0x000fe80000100a00 */
[----:B------:R-:W-:Y:S04]  /*7a3f0*/  STL.64 [R1+0x548], R46 ;  /* 0x0005482e01007387 */ /* 0x000fe80000100a00 */
[----:B------:R-:W-:Y:S04]  /*7a400*/  STL.64 [R1+0x530], R40 ;  /* 0x0005302801007387 */ /* 0x000fe80000100a00 */
[----:B------:R3:W-:Y:S01]  /*7a410*/  STL.64 [R1+0x538], R42 ;  /* 0x0005382a01007387 */ /* 0x0007e20000100a00 */
[----:B------:R-:W-:Y:S01]  /*7a420*/  MOV R144, R17 ;  /* 0x0000001100907202 */ /* 0x000fe20000000f00 */
[----:B------:R-:W-:Y:S01]  /*7a430*/  IMAD.MOV.U32 R145, RZ, RZ, R16 ;  /* 0x000000ffff917224 */ /* 0x000fe200078e0010 */
[----:B------:R-:W-:Y:S01]  /*7a440*/  MOV R147, R12 ;  /* 0x0000000c00937202 */ /* 0x000fe20000000f00 */
[----:B------:R-:W-:Y:S01]  /*7a450*/  LDSM.16.M88.4 R16, [R251+UR12+0x1a080] ;  /* 0x01a0800cfb10783b */ /* 0x000fe20008000200 */
[----:B------:R-:W-:Y:S01]  /*7a460*/  MOV R126, R38 ;  /* 0x00000026007e7202 */ /* 0x000fe20000000f00 */
[----:B------:R-:W-:-:S02]  /*7a470*/  IMAD.MOV.U32 R127, RZ, RZ, R39 ;  /* 0x000000ffff7f7224 */ /* 0x000fc400078e0027 */
[----:B------:R4:W-:Y:S01]  /*7a480*/  STL.64 [R1+0x520], R36 ;  /* 0x0005202401007387 */ /* 0x0009e20000100a00 */
[C---:B---3--:R-:W-:Y:S01]  /*7a490*/  HMMA.1688.F32.TF32 R40, R244.reuse, R112, R140 ;  /* 0x00000070f428723c */ /* 0x048fe2000008108c */
[----:B------:R-:W-:Y:S02]  /*7a4a0*/  IMAD.MOV.U32 R146, RZ, RZ, R13 ;  /* 0x000000ffff927224 */ /* 0x000fe400078e000d */
[----:B------:R-:W-:Y:S04]  /*7a4b0*/  LDSM.16.M88.4 R48, [R251+UR12+0x32080] ;  /* 0x0320800cfb30783b */ /* 0x000fe80008000200 */
[----:B------:R-:W-:Y:S01]  /*7a4c0*/  LDSM.16.M88.4 R12, [R251+UR12+0x1c080] ;  /* 0x01c0800cfb0c783b */ /* 0x000fe20008000200 */
[----:B----4-:R-:W-:Y:S01]  /*7a4d0*/  HMMA.1688.F32.TF32 R36, R244, R108, R236 ;  /* 0x0000006cf424723c */ /* 0x010fe200000810ec */
[----:B------:R-:W-:Y:S01]  /*7a4e0*/  IMAD.MOV.U32 R236, RZ, RZ, R25 ;  /* 0x000000ffffec7224 */ /* 0x000fe200078e0019 */
[----:B------:R-:W-:Y:S01]  /*7a4f0*/  MOV R237, R24 ;  /* 0x0000001800ed7202 */ /* 0x000fe20000000f00 */
[----:B------:R-:W-:Y:S01]  /*7a500*/  IMAD.MOV.U32 R238, RZ, RZ, R21 ;  /* 0x000000ffffee7224 */ /* 0x000fe200078e0015 */
[----:B------:R-:W3:Y:S01]  /*7a510*/  LDSM.16.M88.4 R24, [R251+UR12+0x16080] ;  /* 0x0160800cfb18783b */ /* 0x000ee20008000200 */
[----:B------:R-:W-:-:S03]  /*7a520*/  IMAD.MOV.U32 R239, RZ, RZ, R20 ;  /* 0x000000ffffef7224 */ /* 0x000fc600078e0014 */
[----:B------:R-:W4:Y:S04]  /*7a530*/  LDSM.16.M88.4 R20, [R251+UR12+0x18080] ;  /* 0x0180800cfb14783b */ /* 0x000f280008000200 */
[----:B------:R-:W-:Y:S04]  /*7a540*/  STL.64 [R1+0x510], R40 ;  /* 0x0005102801007387 */ /* 0x000fe80000100a00 */
[----:B------:R-:W-:Y:S04]  /*7a550*/  STL.64 [R1+0x518], R42 ;  /* 0x0005182a01007387 */ /* 0x000fe80000100a00 */
[----:B------:R-:W-:Y:S04]  /*7a560*/  STL.64 [R1+0x500], R36 ;  /* 0x0005002401007387 */ /* 0x000fe80000100a00 */
[----:B------:R1:W-:Y:S04]  /*7a570*/  STL.64 [R1+0x508], R38 ;  /* 0x0005082601007387 */ /* 0x0003e80000100a00 */
[----:B------:R-:W-:Y:S01]  /*7a580*/  LDSM.16.M88.4 R44, [R251+UR12+0x34080] ;  /* 0x0340800cfb2c783b */ /* 0x000fe20008000200 */
[----:B------:R-:W-:-:S03]  /*7a590*/  IMAD.MOV.U32 R140, RZ, RZ, R33 ;  /* 0x000000ffff8c7224 */ /* 0x000fc600078e0021 */
[----:B------:R-:W-:Y:S01]  /*7a5a0*/  LDSM.16.M88.4 R40, [R251+UR12+0x36080] ;  /* 0x0360800cfb28783b */ /* 0x000fe20008000200 */
[----:B-1----:R-:W-:Y:S01]  /*7a5b0*/  HMMA.1688.F32.TF32 R36, R244, R104, R240 ;  /* 0x00000068f424723c */ /* 0x002fe200000810f0 */
[----:B------:R-:W-:Y:S02]  /*7a5c0*/  IMAD.MOV.U32 R240, RZ, RZ, R9 ;  /* 0x000000fffff07224 */ /* 0x000fe400078e0009 */
[----:B------:R-:W-:Y:S01]  /*7a5d0*/  LDS R148, [R194+UR11+0x83000] ;  /* 0x0830000bc2947984 */ /* 0x000fe20008000800 */
[----:B------:R-:W-:Y:S01]  /*7a5e0*/  IMAD.MOV.U32 R241, RZ, RZ, R8 ;  /* 0x000000fffff17224 */ /* 0x000fe200078e0008 */
[----:B------:R-:W-:Y:S01]  /*7a5f0*/  MOV R242, R5 ;  /* 0x0000000500f27202 */ /* 0x000fe20000000f00 */
[----:B------:R-:W-:Y:S01]  /*7a600*/  IMAD.MOV.U32 R243, RZ, RZ, R4 ;  /* 0x000000fffff37224 */ /* 0x000fe200078e0004 */
[----:B------:R-:W1:Y:S04]  /*7a610*/  LDSM.16.M88.4 R8, [R251+UR12+0x1e080] ;  /* 0x01e0800cfb08783b */ /* 0x000e680008000200 */
[----:B------:R-:W1:Y:S01]  /*7a620*/  LDSM.16.M88.4 R4, [R251+UR12+0x20080] ;  /* 0x0200800cfb04783b */ /* 0x000e620008000200 */
[----:B------:R-:W-:Y:S01]  /*7a630*/  IMAD.MOV.U32 R141, RZ, RZ, R32 ;  /* 0x000000ffff8d7224 */ /* 0x000fe200078e0020 */
[----:B------:R-:W-:Y:S01]  /*7a640*/  MOV R142, R29 ;  /* 0x0000001d008e7202 */ /* 0x000fe20000000f00 */
[----:B------:R-:W-:Y:S01]  /*7a650*/  IMAD.MOV.U32 R143, RZ, RZ, R28 ;  /* 0x000000ffff8f7224 */ /* 0x000fe200078e001c */
[----:B------:R-:W-:Y:S04]  /*7a660*/  LDSM.16.M88.4 R32, [R251+UR12+0x3a080] ;  /* 0x03a0800cfb20783b */ /* 0x000fe80008000200 */
[----:B------:R-:W-:Y:S01]  /*7a670*/  LDSM.16.M88.4 R28, [R251+UR12+0x3c080] ;  /* 0x03c0800cfb1c783b */ /* 0x000fe20008000200 */
[----:B------:R-:W-:Y:S01]  /*7a680*/  IMAD.MOV.U32 R106, RZ, RZ, R38 ;  /* 0x000000ffff6a7224 */ /* 0x000fe200078e0026 */
[----:B------:R-:W-:-:S02]  /*7a690*/  MOV R107, R39 ;  /* 0x00000027006b7202 */ /* 0x000fc40000000f00 */
[----:B------:R-:W-:Y:S04]  /*7a6a0*/  STL.64 [R1+0x4f0], R36 ;  /* 0x0004f02401007387 */ /* 0x000fe80000100a00 */
[----:B--2---:R-:W-:Y:S04]  /*7a6b0*/  STL [R1+0x5d50], R94 ;  /* 0x005d505e01007387 */ /* 0x004fe80000100800 */
[----:B------:R-:W2:Y:S04]  /*7a6c0*/  LDSM.16.M88.4 R36, [R251+UR12+0x38080] ;  /* 0x0380800cfb24783b */ /* 0x000ea80008000200 */
[----:B------:R-:W-:Y:S04]  /*7a6d0*/  STL [R1+0x5d4c], R95 ;  /* 0x005d4c5f01007387 */ /* 0x000fe80000100800 */
[----:B------:R-:W-:Y:S04]  /*7a6e0*/  STL [R1+0x5d48], R90 ;  /* 0x005d485a01007387 */ /* 0x000fe80000100800 */
[----:B------:R-:W-:Y:S04]  /*7a6f0*/  STL [R1+0x5d44], R91 ;  /* 0x005d445b01007387 */ /* 0x000fe80000100800 */
[----:B------:R-:W-:Y:S04]  /*7a700*/  STL [R1+0x5d3c], R86 ;  /* 0x005d3c5601007387 */ /* 0x000fe80000100800 */
[----:B------:R-:W-:Y:S04]  /*7a710*/  STL [R1+0x5d38], R87 ;  /* 0x005d385701007387 */ /* 0x000fe80000100800 */
[----:B---3--:R-:W-:Y:S04]  /*7a720*/  STL [R1+0x5d54], R26 ;  /* 0x005d541a01007387 */ /* 0x008fe80000100800 */
[----:B------:R-:W3:Y:S04]  /*7a730*/  LDSM.16.M88.4 R248, [R251+UR12+0x3e080] ;  /* 0x03e0800cfbf8783b */ /* 0x000ee80008000200 */
[----:B------:R-:W-:Y:S04]  /*7a740*/  STL [R1+0x5d40], R27 ;  /* 0x005d401b01007387 */ /* 0x000fe80000100800 */
[----:B----4-:R-:W-:Y:S04]  /*7a750*/  STL [R1+0x5d5c], R22 ;  /* 0x005d5c1601007387 */ /* 0x010fe80000100800 */
[----:B------:R-:W-:Y:S04]  /*7a760*/  STL [R1+0x5d58], R23 ;  /* 0x005d581701007387 */ /* 0x000fe80000100800 */
[----:B------:R-:W-:Y:S04]  /*7a770*/  STL [R1+0x5d64], R18 ;  /* 0x005d641201007387 */ /* 0x000fe80000100800 */
[----:B------:R-:W-:Y:S04]  /*7a780*/  STL [R1+0x5d60], R19 ;  /* 0x005d601301007387 */ /* 0x000fe80000100800 */
[----:B------:R-:W-:Y:S04]  /*7a790*/  STL [R1+0x5d6c], R14 ;  /* 0x005d6c0e01007387 */ /* 0x000fe80000100800 */
        /* <DEDUP_REMOVED lines=21> */
[----:B------:R-:W-:Y:S04]  /*7a8f0*/  STL [R1+0x5dc4], R50 ;  /* 0x005dc43201007387 */ /* 0x000fe80000100800 */
[----:B------:R4:W-:Y:S04]  /*7a900*/  STL [R1+0x5dc0], R51 ;  /* 0x005dc03301007387 */ /* 0x0009e80000100800 */
[----:B------:R-:W-:Y:S04]  /*7a910*/  STL [R1+0x5dcc], R46 ;  /* 0x005dcc2e01007387 */ /* 0x000fe80000100800 */
[----:B------:R-:W-:Y:S04]  /*7a920*/  STL [R1+0x5dc8], R47 ;  /* 0x005dc82f01007387 */ /* 0x000fe80000100800 */
[----:B------:R1:W-:Y:S04]  /*7a930*/  STL [R1+0x5dd4], R42 ;  /* 0x005dd42a01007387 */ /* 0x0003e80000100800 */
[----:B------:R1:W-:Y:S04]  /*7a940*/  STL [R1+0x5dd0], R43 ;  /* 0x005dd02b01007387 */ /* 0x0003e80000100800 */
[----:B--2---:R-:W-:Y:S04]  /*7a950*/  STL [R1+0x5ddc], R38 ;  /* 0x005ddc2601007387 */ /* 0x004fe80000100800 */
[----:B------:R2:W-:Y:S04]  /*7a960*/  STL [R1+0x5dd8], R39 ;  /* 0x005dd82701007387 */ /* 0x0005e80000100800 */
[----:B------:R-:W-:Y:S01]  /*7a970*/  STL [R1+0x5de4], R34 ;  /* 0x005de42201007387 */ /* 0x000fe20000100800 */
[----:B------:R-:W-:-:S03]  /*7a980*/  IMAD.MOV.U32 R131, RZ, RZ, R132 ;  /* 0x000000ffff837224 */ /* 0x000fc600078e0084 */
[----:B------:R1:W-:Y:S01]  /*7a990*/  STL [R1+0x5de0], R35 ;  /* 0x005de02301007387 */ /* 0x0003e20000100800 */
[----:B------:R-:W-:Y:S03]  /*7a9a0*/  HMMA.1688.F32.TF32 R132, R244, R100, R240 ;  /* 0x00000064f484723c */ /* 0x000fe600000810f0 */
[----:B------:R-:W-:Y:S04]  /*7a9b0*/  STL [R1+0x5dec], R30 ;  /* 0x005dec1e01007387 */ /* 0x000fe80000100800 */
[----:B------:R-:W-:Y:S04]  /*7a9c0*/  STL [R1+0x5de8], R31 ;  /* 0x005de81f01007387 */ /* 0x000fe80000100800 */
[----:B---3--:R3:W-:Y:S04]  /*7a9d0*/  STL [R1+0x5df4], R250 ;  /* 0x005df4fa01007387 */ /* 0x0087e80000100800 */
[----:B------:R1:W-:Y:S04]  /*7a9e0*/  STL [R1+0x5df0], R251 ;  /* 0x005df0fb01007387 */ /* 0x0003e80000100800 */
[----:B------:R-:W2:Y:S04]  /*7a9f0*/  LDL.LU R240, [R1+0xb70] ;  /* 0x000b700001f07983 */ /* 0x000ea80000300800 */
[----:B------:R-:W2:Y:S04]  /*7aa00*/  LDL.LU R241, [R1+0xb74] ;  /* 0x000b740001f17983 */ /* 0x000ea80000300800 */
[----:B------:R-:W2:Y:S04]  /*7aa10*/  LDL.LU R242, [R1+0xb78] ;  /* 0x000b780001f27983 */ /* 0x000ea80000300800 */
[----:B------:R-:W2:Y:S01]  /*7aa20*/  LDL.LU R243, [R1+0xb7c] ;  /* 0x000b7c0001f37983 */ /* 0x000ea20000300800 */
[----:B------:R-:W-:Y:S01]  /*7aa30*/  IMAD.MOV.U32 R110, RZ, RZ, R132 ;  /* 0x000000ffff6e7224 */ /* 0x000fe200078e0084 */
[----:B------:R-:W-:Y:S01]  /*7aa40*/  MOV R111, R133 ;  /* 0x00000085006f7202 */ /* 0x000fe20000000f00 */
[----:B------:R-:W-:Y:S01]  /*7aa50*/  IMAD.MOV.U32 R114, RZ, RZ, R134 ;  /* 0x000000ffff727224 */ /* 0x000fe200078e0086 */
[----:B------:R-:W-:Y:S01]  /*7aa60*/  LDS R150, [R194+UR11+0x83400] ;  /* 0x0834000bc2967984 */ /* 0x000fe20008000800 */
[----:B------:R-:W-:-:S02]  /*7aa70*/  IMAD.MOV.U32 R122, RZ, RZ, R135 ;  /* 0x000000ffff7a7224 */ /* 0x000fc400078e0087 */
[----:B------:R-:W-:Y:S01]  /*7aa80*/  HMMA.1688.F32.TF32 R132, R244, R96, R144 ;  /* 0x00000060f484723c */ /* 0x000fe20000081090 */
[----:B------:R-:W-:Y:S04]  /*7aa90*/  LDS R149, [R195+UR11+0x83000] ;  /* 0x0830000bc3957984 */ /* 0x000fe80008000800 */
[----:B------:R-:W2:-:S14]  /*7aaa0*/  LDS R151, [R195+UR11+0x83400] ;  /* 0x0834000bc3977984 */ /* 0x000e9c0008000800 */
[----:B------:R-:W-:Y:S01]  /*7aab0*/  MOV R123, R132 ;  /* 0x00000084007b7202 */ /* 0x000fe20000000f00 */
[----:B------:R-:W-:Y:S01]  /*7aac0*/  IMAD.MOV.U32 R118, RZ, RZ, R133 ;  /* 0x000000ffff767224 */ /* 0x000fe200078e0085 */
[----:B------:R-:W-:Y:S01]  /*7aad0*/  MOV R115, R135 ;  /* 0x0000008700737202 */ /* 0x000fe20000000f00 */
[----:B------:R-:W-:Y:S02]  /*7aae0*/  IMAD.MOV.U32 R119, RZ, RZ, R134 ;  /* 0x000000ffff777224 */ /* 0x000fe400078e0086 */
[----:B------:R-:W-:Y:S01]  /*7aaf0*/  HMMA.1688.F32.TF32 R132, R244, R92, R236 ;  /* 0x0000005cf484723c */ /* 0x000fe200000810ec */
[----:B------:R-:W3:Y:S04]  /*7ab00*/  LDL.LU R236, [R1+0xb60] ;  /* 0x000b600001ec7983 */ /* 0x000ee80000300800 */
[----:B------:R-:W3:Y:S04]  /*7ab10*/  LDL.LU R237, [R1+0xb64] ;  /* 0x000b640001ed7983 */ /* 0x000ee80000300800 */
[----:B------:R-:W3:Y:S04]  /*7ab20*/  LDL.LU R238, [R1+0xb68] ;  /* 0x000b680001ee7983 */ /* 0x000ee80000300800 */
[----:B------:R-:W3:Y:S06]  /*7ab30*/  LDL.LU R239, [R1+0xb6c] ;  /* 0x000b6c0001ef7983 */ /* 0x000eec0000300800 */
[----:B-1----:R-:W-:Y:S01]  /*7ab40*/  IMAD.MOV.U32 R55, RZ, RZ, R135 ;  /* 0x000000ffff377224 */ /* 0x002fe200078e0087 */
[----:B------:R-:W-:Y:S01]  /*7ab50*/  MOV R54, R134 ;  /* 0x0000008600367202 */ /* 0x000fe20000000f00 */
[----:B----4-:R-:W-:-:S02]  /*7ab60*/  IMAD.MOV.U32 R51, RZ, RZ, R133 ;  /* 0x000000ffff337224 */ /* 0x010fc400078e0085 */
[----:B------:R-:W-:Y:S01]  /*7ab70*/  IMAD.MOV.U32 R50, RZ, RZ, R132 ;  /* 0x000000ffff327224 */ /* 0x000fe200078e0084 */
[----:B------:R1:W-:Y:S01]  /*7ab80*/  STL [R1+0x5e04], R55 ;  /* 0x005e043701007387 */ /* 0x0003e20000100800 */
[----:B------:R-:W-:Y:S03]  /*7ab90*/  HMMA.1688.F32.TF32 R132, R244, R88, R140 ;  /* 0x00000058f484723c */ /* 0x000fe6000008108c */
[----:B------:R-:W-:Y:S04]  /*7aba0*/  STL [R1+0x5e00], R54 ;  /* 0x005e003601007387 */ /* 0x000fe80000100800 */
[----:B------:R4:W-:Y:S04]  /*7abb0*/  STL [R1+0x5dfc], R51 ;  /* 0x005dfc3301007387 */ /* 0x0009e80000100800 */
[----:B------:R1:W-:Y:S04]  /*7abc0*/  STL [R1+0x5df8], R50 ;  /* 0x005df83201007387 */ /* 0x0003e80000100800 */
[----:B------:R-:W4:Y:S04]  /*7abd0*/  LDL.LU R140, [R1+0x480] ;  /* 0x00048000018c7983 */ /* 0x000f280000300800 */
[----:B------:R-:W4:Y:S04]  /*7abe0*/  LDL.LU R141, [R1+0x484] ;  /* 0x00048400018d7983 */ /* 0x000f280000300800 */
[----:B------:R-:W4:Y:S04]  /*7abf0*/  LDL.LU R142, [R1+0x488] ;  /* 0x00048800018e7983 */ /* 0x000f280000300800 */
[----:B------:R-:W4:Y:S01]  /*7ac00*/  LDL.LU R143, [R1+0x48c] ;  /* 0x00048c00018f7983 */ /* 0x000f220000300800 */
[----:B------:R-:W-:Y:S01]  /*7ac10*/  IMAD.MOV.U32 R63, RZ, RZ, R135 ;  /* 0x000000ffff3f7224 */ /* 0x000fe200078e0087 */
[----:B------:R-:W-:Y:S01]  /*7ac20*/  MOV R59, R133 ;  /* 0x00000085003b7202 */ /* 0x000fe20000000f00 */
[----:B------:R-:W-:-:S02]  /*7ac30*/  IMAD.MOV.U32 R62, RZ, RZ, R134 ;  /* 0x000000ffff3e7224 */ /* 0x000fc400078e0086 */
[----:B------:R-:W-:Y:S01]  /*7ac40*/  IMAD.MOV.U32 R58, RZ, RZ, R132 ;  /* 0x000000ffff3a7224 */ /* 0x000fe200078e0084 */
[----:B------:R1:W-:Y:S04]  /*7ac50*/  STL [R1+0x5e14], R63 ;  /* 0x005e143f01007387 */ /* 0x0003e80000100800 */
[----:B------:R1:W-:Y:S04]  /*7ac60*/  STL [R1+0x5e10], R62 ;  /* 0x005e103e01007387 */ /* 0x0003e80000100800 */
[----:B------:R-:W-:Y:S04]  /*7ac70*/  STL [R1+0x5e0c], R59 ;  /* 0x005e0c3b01007387 */ /* 0x000fe80000100800 */
[----:B------:R1:W-:Y:S01]  /*7ac80*/  STL [R1+0x5e08], R58 ;  /* 0x005e083a01007387 */ /* 0x0003e20000100800 */
        /* <DEDUP_REMOVED lines=8> */
[----:B------:R-:W-:-:S04]  /*7ad10*/  IMAD.MOV.U32 R78, RZ, RZ, R134 ;  /* 0x000000ffff4e7224 */ /* 0x000fc800078e0086 */
[----:B------:R1:W-:Y:S04]  /*7ad20*/  STL [R1+0x5e24], R79 ;  /* 0x005e244f01007387 */ /* 0x0003e80000100800 */
[----:B------:R-:W-:Y:S04]  /*7ad30*/  STL [R1+0x5e20], R78 ;  /* 0x005e204e01007387 */ /* 0x000fe80000100800 */
[----:B------:R1:W-:Y:S01]  /*7ad40*/  STL [R1+0x5e1c], R75 ;  /* 0x005e1c4b01007387 */ /* 0x0003e20000100800 */
[----:B---3--:R-:W-:Y:S03]  /*7ad50*/  HMMA.1688.F32.TF32 R132, R244, R24, R236 ;  /* 0x00000018f484723c */ /* 0x008fe600000810ec */
[----:B------:R3:W-:Y:S04]  /*7ad60*/  STL [R1+0x5e18], R74 ;  /* 0x005e184a01007387 */ /* 0x0007e80000100800 */
[----:B------:R-:W3:Y:S04]  /*7ad70*/  LDL.LU R236, [R1+0xb40] ;  /* 0x000b400001ec7983 */ /* 0x000ee80000300800 */
[----:B------:R-:W3:Y:S04]  /*7ad80*/  LDL.LU R237, [R1+0xb44] ;  /* 0x000b440001ed7983 */ /* 0x000ee80000300800 */
[----:B------:R-:W3:Y:S04]  /*7ad90*/  LDL.LU R238, [R1+0xb48] ;  /* 0x000b480001ee7983 */ /* 0x000ee80000300800 */
[----:B------:R-:W3:Y:S01]  /*7ada0*/  LDL.LU R239, [R1+0xb4c] ;  /* 0x000b4c0001ef7983 */ /* 0x000ee20000300800 */
[----:B------:R-:W-:Y:S01]  /*7adb0*/  IMAD.MOV.U32 R7, RZ, RZ, R135 ;  /* 0x000000ffff077224 */ /* 0x000fe200078e0087 */
[----:B------:R-:W-:Y:S01]  /*7adc0*/  MOV R6, R134 ;  /* 0x0000008600067202 */ /* 0x000fe20000000f00 */
[----:B------:R-:W-:-:S02]  /*7add0*/  IMAD.MOV.U32 R83, RZ, RZ, R133 ;  /* 0x000000ffff537224 */ /* 0x000fc400078e0085 */
[----:B------:R-:W-:Y:S01]  /*7ade0*/  IMAD.MOV.U32 R82, RZ, RZ, R132 ;  /* 0x000000ffff527224 */ /* 0x000fe200078e0084 */
[----:B------:R1:W-:Y:S04]  /*7adf0*/  STL [R1+0x5e34], R7 ;  /* 0x005e340701007387 */ /* 0x0003e80000100800 */
[----:B------:R1:W-:Y:S04]  /*7ae00*/  STL [R1+0x5e30], R6 ;  /* 0x005e300601007387 */ /* 0x0003e80000100800 */
[----:B------:R1:W-:Y:S04]  /*7ae10*/  STL [R1+0x5e2c], R83 ;  /* 0x005e2c5301007387 */ /* 0x0003e80000100800 */
[----:B------:R1:W-:Y:S01]  /*7ae20*/  STL [R1+0x5e28], R82 ;  /* 0x005e285201007387 */ /* 0x0003e20000100800 */
[----:B----4-:R-:W-:Y:S03]  /*7ae30*/  HMMA.1688.F32.TF32 R132, R244, R20, R140 ;  /* 0x00000014f484723c */ /* 0x010fe6000008108c */
        /* <DEDUP_REMOVED lines=8> */
[----:B------:R1:W-:Y:S04]  /*7aec0*/  STL [R1+0x5e44], R71 ;  /* 0x005e444701007387 */ /* 0x0003e80000100800 */
[----:B------:R-:W-:Y:S04]  /*7aed0*/  STL [R1+0x5e40], R70 ;  /* 0x005e404601007387 */ /* 0x000fe80000100800 */
[----:B------:R1:W-:Y:S04]  /*7aee0*/  STL [R1+0x5e3c], R67 ;  /* 0x005e3c4301007387 */ /* 0x0003e80000100800 */
        /* <DEDUP_REMOVED lines=11> */
[----:B------:R1:W-:Y:S04]  /*7afa0*/  STL [R1+0x5e50], R46 ;  /* 0x005e502e01007387 */ /* 0x0003e80000100800 */
        /* <DEDUP_REMOVED lines=11> */
[----:B----4-:R-:W-:Y:S03]  /*7b060*/  HMMA.1688.F32.TF32 R132, R244, R8, R140 ;  /* 0x00000008f484723c */ /* 0x010fe6000008108c */
[----:B------:R4:W-:Y:S04]  /*7b070*/  STL [R1+0x5e64], R15 ;  /* 0x005e640f01007387 */ /* 0x0009e80000100800 */
[----:B------:R1:W-:Y:S04]  /*7b080*/  STL [R1+0x5e60], R14 ;  /* 0x005e600e01007387 */ /* 0x0003e80000100800 */
[----:B------:R-:W-:Y:S04]  /*7b090*/  STL [R1+0x5e5c], R11 ;  /* 0x005e5c0b01007387 */ /* 0x000fe80000100800 */
        /* <DEDUP_REMOVED lines=23> */
[----:B------:R-:W-:Y:S01]  /*7b210*/  IMAD.MOV.U32 R251, RZ, RZ, R133 ;  /* 0x000000fffffb7224 */ /* 0x000fe200078e0085 */
[----:B------:R-:W-:Y:S01]  /*7b220*/  MOV R31, R135 ;  /* 0x00000087001f7202 */ /* 0x000fe20000000f00 */
[----:B------:R-:W-:-:S02]  /*7b230*/  IMAD.MOV.U32 R30, RZ, RZ, R134 ;  /* 0x000000ffff1e7224 */ /* 0x000fc400078e0086 */
[----:B---3--:R-:W-:Y:S02]  /*7b240*/  HMMA.1688.F32.TF32 R132, R244, R80, R236 ;  /* 0x00000050f484723c */ /* 0x008fe400000810ec */
[----:B------:R3:W-:Y:S04]  /*7b250*/  STL [R1+0x5e84], R31 ;  /* 0x005e841f01007387 */ /* 0x0007e80000100800 */
[----:B------:R1:W-:Y:S04]  /*7b260*/  STL [R1+0x5e80], R30 ;  /* 0x005e801e01007387 */ /* 0x0003e80000100800 */
[----:B------:R-:W-:Y:S04]  /*7b270*/  STL [R1+0x5e7c], R251 ;  /* 0x005e7cfb01007387 */ /* 0x000fe80000100800 */
[----:B------:R2:W-:Y:S04]  /*7b280*/  STL [R1+0x5e78], R250 ;  /* 0x005e78fa01007387 */ /* 0x0005e80000100800 */
[----:B------:R-:W3:Y:S01]  /*7b290*/  LDL.LU R140, [R1+0xad0] ;  /* 0x000ad000018c7983 */ /* 0x000ee20000300800 */
[----:B-1----:R-:W-:Y:S01]  /*7b2a0*/  IMAD.MOV.U32 R55, RZ, RZ, R132 ;  /* 0x000000ffff377224 */ /* 0x002fe200078e0084 */
        /* <DEDUP_REMOVED lines=8> */
[----:B------:R-:W3:Y:S04]  /*7b330*/  LDL.LU R238, [R1+0xac8] ;  /* 0x000ac80001ee7983 */ /* 0x000ee80000300800 */
[----:B------:R-:W3:Y:S01]  /*7b340*/  LDL.LU R239, [R1+0xacc] ;  /* 0x000acc0001ef7983 */ /* 0x000ee20000300800 */
[----:B----4-:R-:W-:Y:S03]  /*7b350*/  HMMA.1688.F32.TF32 R132, R244, R76, R152 ;  /* 0x0000004cf484723c */ /* 0x010fe60000081098 */
[----:B------:R1:W-:-:S15]  /*7b360*/  STL [R1+0x5e94], R50 ;  /* 0x005e943201007387 */ /* 0x0003de0000100800 */
[----:B------:R-:W-:Y:S01]  /*7b370*/  NOP ;  /* 0x0000000000007918 */ /* 0x000fe20000000000 */
[----:B------:R-:W-:Y:S01]  /*7b380*/  IMAD.MOV.U32 R18, RZ, RZ, R132 ;  /* 0x000000ffff127224 */ /* 0x000fe200078e0084 */
[----:B------:R-:W-:Y:S01]  /*7b390*/  MOV R19, R133 ;  /* 0x0000008500137202 */ /* 0x000fe20000000f00 */
[----:B------:R-:W-:Y:S02]  /*7b3a0*/  IMAD.MOV.U32 R22, RZ, RZ, R134 ;  /* 0x000000ffff167224 */ /* 0x000fe400078e0086 */
[----:B------:R-:W-:Y:S01]  /*7b3b0*/  IMAD.MOV.U32 R23, RZ, RZ, R135 ;  /* 0x000000ffff177224 */ /* 0x000fe200078e0087 */
[----:B------:R4:W-:Y:S04]  /*7b3c0*/  STL [R1+0x5e90], R51 ;  /* 0x005e903301007387 */ /* 0x0009e80000100800 */
[----:B------:R1:W-:Y:S04]  /*7b3d0*/  STL [R1+0x5e8c], R54 ;  /* 0x005e8c3601007387 */ /* 0x0003e80000100800 */
[----:B------:R1:W-:Y:S04]  /*7b3e0*/  STL [R1+0x5e88], R55 ;  /* 0x005e883701007387 */ /* 0x0003e80000100800 */
[----:B------:R1:W-:Y:S04]  /*7b3f0*/  STL [R1+0x5ea4], R23 ;  /* 0x005ea41701007387 */ /* 0x0003e80000100800 */
[----:B------:R1:W-:Y:S04]  /*7b400*/  STL [R1+0x5ea0], R22 ;  /* 0x005ea01601007387 */ /* 0x0003e80000100800 */
[----:B------:R1:W-:Y:S04]  /*7b410*/  STL [R1+0x5e9c], R19 ;  /* 0x005e9c1301007387 */ /* 0x0003e80000100800 */
[----:B------:R1:W-:Y:S01]  /*7b420*/  STL [R1+0x5e98], R18 ;  /* 0x005e981201007387 */ /* 0x0003e20000100800 */
[----:B--2---:R-:W-:-:S15]  /*7b430*/  HMMA.1688.F32.TF32 R132, R244, R72, R144 ;  /* 0x00000048f484723c */ /* 0x004fde0000081090 */
[----:B------:R-:W-:-:S04]  /*7b440*/  NOP ;  /* 0x0000000000007918 */ /* 0x000fc80000000000 */
[----:B------:R-:W-:Y:S01]  /*7b450*/  MOV R63, R132 ;  /* 0x00000084003f7202 */ /* 0x000fe20000000f00 */
[----:B------:R-:W-:Y:S01]  /*7b460*/  IMAD.MOV.U32 R62, RZ, RZ, R133 ;  /* 0x000000ffff3e7224 */ /* 0x000fe200078e0085 */
[----:B------:R-:W-:Y:S01]  /*7b470*/  MOV R58, R135 ;  /* 0x00000087003a7202 */ /* 0x000fe20000000f00 */
[----:B------:R-:W-:Y:S02]  /*7b480*/  IMAD.MOV.U32 R59, RZ, RZ, R134 ;  /* 0x000000ffff3b7224 */ /* 0x000fe400078e0086 */
[----:B------:R-:W-:Y:S01]  /*7b490*/  HMMA.1688.F32.TF32 R132, R244, R68, R240 ;  /* 0x00000044f484723c */ /* 0x000fe200000810f0 */
        /* <DEDUP_REMOVED lines=29> */
[----:B------:R-:W-:Y:S01]  /*7b670*/  IMAD.MOV.U32 R7, RZ, RZ, R132 ;  /* 0x000000ffff077224 */ /* 0x000fe200078e0084 */
[----:B------:R-:W-:Y:S01]  /*7b680*/  MOV R6, R133 ;  /* 0x0000008500067202 */ /* 0x000fe20000000f00 */
[----:B------:R-:W-:-:S02]  /*7b690*/  IMAD.MOV.U32 R83, RZ, RZ, R134 ;  /* 0x000000ffff537224 */ /* 0x000fc400078e0086 */
[----:B------:R-:W-:Y:S02]  /*7b6a0*/  IMAD.MOV.U32 R82, RZ, RZ, R135 ;  /* 0x000000ffff527224 */ /* 0x000fe400078e0087 */
[----:B------:R-:W-:Y:S01]  /*7b6b0*/  HMMA.1688.F32.TF32 R132, R244, R60, R236 ;  /* 0x0000003cf484723c */ /* 0x000fe200000810ec */
        /* <DEDUP_REMOVED lines=8> */
[----:B--2---:R-:W-:Y:S01]  /*7b740*/  HMMA.1688.F32.TF32 R132, R244, R56, R240 ;  /* 0x00000038f484723c */ /* 0x004fe200000810f0 */
        /* <DEDUP_REMOVED lines=26> */
[----:B------:R-:W-:Y:S01]  /*7b8f0*/  HMMA.1688.F32.TF32 R132, R244, R40, R144 ;  /* 0x00000028f484723c */ /* 0x000fe20000081090 */
[----:B------:R-:W4:Y:S04]  /*7b900*/  LDL.LU R144, [R1+0x920] ;  /* 0x0009200001907983 */ /* 0x000f280000300800 */
        /* <DEDUP_REMOVED lines=9> */
[----:B---3--:R-:W-:Y:S01]  /*7b9a0*/  HMMA.1688.F32.TF32 R132, R244, R36, R140 ;  /* 0x00000024f484723c */ /* 0x008fe2000008108c */
        /* <DEDUP_REMOVED lines=8> */
[----:B------:R-:W3:Y:S01]  /*7ba30*/  LDL.LU R170, [R1+0x968] ;  /* 0x0009680001aa7983 */ /* 0x000ee20000300800 */
[----:B------:R-:W-:-:S03]  /*7ba40*/  MOV R31, R132 ;  /* 0x00000084001f7202 */ /* 0x000fc60000000f00 */
[----:B------:R-:W3:Y:S01]  /*7ba50*/  LDL.LU R171, [R1+0x96c] ;  /* 0x00096c0001ab7983 */ /* 0x000ee20000300800 */
[----:B------:R-:W-:Y:S01]  /*7ba60*/  IMAD.MOV.U32 R30, RZ, RZ, R133 ;  /* 0x000000ffff1e7224 */ /* 0x000fe200078e0085 */
[----:B------:R-:W-:Y:S02]  /*7ba70*/  MOV R250, R135 ;  /* 0x0000008700fa7202 */ /* 0x000fe40000000f00 */
[----:B------:R-:W3:Y:S01]  /*7ba80*/  LDL.LU R176, [R1+0x980] ;  /* 0x0009800001b07983 */ /* 0x000ee20000300800 */
[----:B------:R-:W-:-:S03]  /*7ba90*/  IMAD.MOV.U32 R251, RZ, RZ, R134 ;  /* 0x000000fffffb7224 */ /* 0x000fc600078e0086 */
[----:B------:R-:W3:Y:S01]  /*7baa0*/  LDL.LU R177, [R1+0x984] ;  /* 0x0009840001b17983 */ /* 0x000ee20000300800 */
[----:B------:R-:W-:Y:S03]  /*7bab0*/  HMMA.1688.F32.TF32 R132, R244, R32, R236 ;  /* 0x00000020f484723c */ /* 0x000fe600000810ec */
        /* <DEDUP_REMOVED lines=17> */
[----:B-1----:R-:W-:-:S03]  /*7bbd0*/  IMAD.MOV.U32 R50, RZ, RZ, R132 ;  /* 0x000000ffff327224 */ /* 0x002fc600078e0084 */
[----:B------:R-:W3:Y:S01]  /*7bbe0*/  LDL.LU R227, [R1+0x9dc] ;  /* 0x0009dc0001e37983 */ /* 0x000ee20000300800 */
[----:B------:R-:W-:Y:S01]  /*7bbf0*/  IMAD.MOV.U32 R51, RZ, RZ, R133 ;  /* 0x000000ffff337224 */ /* 0x000fe200078e0085 */
[----:B------:R-:W-:Y:S02]  /*7bc00*/  MOV R54, R134 ;  /* 0x0000008600367202 */ /* 0x000fe40000000f00 */
[----:B------:R-:W3:Y:S01]  /*7bc10*/  LDL.LU R196, [R1+0x9e0] ;  /* 0x0009e00001c47983 */ /* 0x000ee20000300800 */
[----:B------:R-:W-:-:S03]  /*7bc20*/  IMAD.MOV.U32 R55, RZ, RZ, R135 ;  /* 0x000000ffff377224 */ /* 0x000fc600078e0087 */
[----:B------:R-:W3:Y:S04]  /*7bc30*/  LDL.LU R197, [R1+0x9e4] ;  /* 0x0009e40001c57983 */ /* 0x000ee80000300800 */
[----:B------:R-:W3:Y:S04]  /*7bc40*/  LDL.LU R198, [R1+0x9e8] ;  /* 0x0009e80001c67983 */ /* 0x000ee80000300800 */
[----:B------:R-:W3:Y:S01]  /*7bc50*/  LDL.LU R199, [R1+0x9ec] ;  /* 0x0009ec0001c77983 */ /* 0x000ee20000300800 */
[----:B--2---:R-:W-:Y:S03]  /*7bc60*/  HMMA.1688.F32.TF32 R132, R244, R28, R240 ;  /* 0x0000001cf484723c */ /* 0x004fe600000810f0 */
        /* <DEDUP_REMOVED lines=44> */
[----:B--2---:R-:W-:Y:S08]  /*7bf30*/  HMMA.1688.F32.TF32 R240, R148, R124, R240 ;  /* 0x0000007c94f0723c */ /* 0x004ff000000810f0 */
[----:B---3--:R-:W-:Y:S01]  /*7bf40*/  HMMA.1688.F32.TF32 R244, R244, R248, R188 ;  /* 0x000000f8f4f4723c */ /* 0x008fe200000810bc */
[----:B------:R-:W2:Y:S04]  /*7bf50*/  LDL.LU.64 R190, [R1+0x5fa8] ;  /* 0x005fa80001be7983 */ /* 0x000ea80000300a00 */
[----:B------:R-:W3:Y:S06]  /*7bf60*/  LDL.LU.64 R188, [R1+0x5fa0] ;  /* 0x005fa00001bc7983 */ /* 0x000eec0000300a00 */
        /* <DEDUP_REMOVED lines=8> */
[----:B----4-:R-:W-:-:S15]  /*7bff0*/  HMMA.1688.F32.TF32 R132, R148, R120, R132 ;  /* 0x000000789484723c */ /* 0x010fde0000081084 */
[----:B------:R-:W-:-:S04]  /*7c000*/  NOP ;  /* 0x0000000000007918 */ /* 0x000fc80000000000 */
[----:B------:R1:W-:Y:S04]  /*7c010*/  STL.64 [R1+0x350], R132 ;  /* 0x0003508401007387 */ /* 0x0003e80000100a00 */
[----:B------:R-:W-:Y:S04]  /*7c020*/  STL.64 [R1+0x358], R134 ;  /* 0x0003588601007387 */ /* 0x000fe80000100a00 */
[----:B-1----:R-:W4:Y:S01]  /*7c030*/  LDL.LU.64 R132, [R1+0x5f98] ;  /* 0x005f980001847983 */ /* 0x002f220000300a00 */
[C---:B------:R-:W-:Y:S08]  /*7c040*/  HMMA.1688.F32.TF32 R236, R148.reuse, R116, R236 ;  /* 0x0000007494ec723c */ /* 0x040ff000000810ec */
[C---:B------:R-:W-:Y:S11]  /*7c050*/  HMMA.1688.F32.TF32 R200, R148.reuse, R108, R200 ;  /* 0x0000006c94c8723c */ /* 0x040ff600000810c8 */
[----:B------:R-:W-:Y:S04]  /*7c060*/  STL.64 [R1+0x340], R236 ;  /* 0x000340ec01007387 */ /* 0x000fe80000100a00 */
[----:B------:R1:W-:Y:S04]  /*7c070*/  STL.64 [R1+0x348], R238 ;  /* 0x000348ee01007387 */ /* 0x0003e80000100a00 */
[----:B-1----:R-:W3:Y:S04]  /*7c080*/  LDL.LU.64 R238, [R1+0x5f90] ;  /* 0x005f900001ee7983 */ /* 0x002ee80000300a00 */
[----:B------:R-:W3:Y:S01]  /*7c090*/  LDL.LU.64 R236, [R1+0x5f88] ;  /* 0x005f880001ec7983 */ /* 0x000ee20000300a00 */
        /* <DEDUP_REMOVED lines=9> */
[C---:B-1----:R-:W-:Y:S08]  /*7c130*/  HMMA.1688.F32.TF32 R240, R148.reuse, R104, R136 ;  /* 0x0000006894f0723c */ /* 0x042ff00000081088 */
[C---:B------:R-:W-:Y:S01]  /*7c140*/  HMMA.1688.F32.TF32 R136, R148.reuse, R100, R196 ;  /* 0x000000649488723c */ /* 0x040fe200000810c4 */
[----:B------:R-:W-:Y:S04]  /*7c150*/  STL.64 [R1+0x320], R200 ;  /* 0x000320c801007387 */ /* 0x000fe80000100a00 */
[----:B------:R1:W-:Y:S03]  /*7c160*/  STL.64 [R1+0x328], R202 ;  /* 0x000328ca01007387 */ /* 0x0003e60000100a00 */
[C---:B------:R-:W-:Y:S03]  /*7c170*/  HMMA.1688.F32.TF32 R196, R148.reuse, R92, R232 ;  /* 0x0000005c94c4723c */ /* 0x040fe600000810e8 */
[----:B------:R-:W-:Y:S04]  /*7c180*/  STL.64 [R1+0x310], R240 ;  /* 0x000310f001007387 */ /* 0x000fe80000100a00 */
[----:B------:R-:W-:Y:S01]  /*7c190*/  STL.64 [R1+0x318], R242 ;  /* 0x000318f201007387 */ /* 0x000fe20000100a00 */
[C---:B-1----:R-:W-:Y:S03]  /*7c1a0*/  HMMA.1688.F32.TF32 R200, R148.reuse, R96, R224 ;  /* 0x0000006094c8723c */ /* 0x042fe600000810e0 */
[----:B------:R-:W-:Y:S04]  /*7c1b0*/  STL.64 [R1+0x300], R136 ;  /* 0x0003008801007387 */ /* 0x000fe80000100a00 */
[----:B------:R1:W-:Y:S02]  /*7c1c0*/  STL.64 [R1+0x308], R138 ;  /* 0x0003088a01007387 */ /* 0x0003e40000100a00 */
[C---:B-1----:R-:W-:Y:S10]  /*7c1d0*/  HMMA.1688.F32.TF32 R136, R148.reuse, R88, R184 ;  /* 0x000000589488723c */ /* 0x042ff400000810b8 */
[----:B------:R-:W-:Y:S04]  /*7c1e0*/  STL.64 [R1+0x2f0], R200 ;  /* 0x0002f0c801007387 */ /* 0x000fe80000100a00 */
[----:B------:R-:W-:Y:S01]  /*7c1f0*/  STL.64 [R1+0x2f8], R202 ;  /* 0x0002f8ca01007387 */ /* 0x000fe20000100a00 */
[C---:B------:R-:W-:Y:S03]  /*7c200*/  HMMA.1688.F32.TF32 R184, R148.reuse, R84, R220 ;  /* 0x0000005494b8723c */ /* 0x040fe600000810dc */
[----:B------:R-:W-:Y:S04]  /*7c210*/  STL.64 [R1+0x120], R196 ;  /* 0x000120c401007387 */ /* 0x000fe80000100a00 */
[----:B------:R-:W-:Y:S04]  /*7c220*/  STL.64 [R1+0x128], R198 ;  /* 0x000128c601007387 */ /* 0x000fe80000100a00 */
        /* <DEDUP_REMOVED lines=19> */
[----:B------:R-:W-:Y:S01]  /*7c360*/  STL.64 [R1+0x80], R136 ;  /* 0x0000808801007387 */ /* 0x000fe20000100a00 */
[----:B------:R-:W-:-:S03]  /*7c370*/  MOV R240, R139 ;  /* 0x0000008b00f07202 */ /* 0x000fc60000000f00 */
[----:B------:R-:W-:Y:S04]  /*7c380*/  STL.64 [R1+0x90], R152 ;  /* 0x0000909801007387 */ /* 0x000fe80000100a00 */
[----:B------:R-:W-:Y:S04]  /*7c390*/  STL.64 [R1+0x98], R154 ;  /* 0x0000989a01007387 */ /* 0x000fe80000100a00 */
[----:B------:R1:W-:Y:S02]  /*7c3a0*/  STL [R1+0x88], R138 ;  /* 0x0000888a01007387 */ /* 0x0003e40000100800 */
[----:B-1----:R-:W-:Y:S02]  /*7c3b0*/  HMMA.1688.F32.TF32 R136, R148, R72, R140 ;  /* 0x000000489488723c */ /* 0x002fe4000008108c */
[----:B------:R-:W-:Y:S01]  /*7c3c0*/  STL [R1+0x5d20], R240 ;  /* 0x005d20f001007387 */ /* 0x000fe20000100800 */
[----:B----4-:R-:W-:-:S03]  /*7c3d0*/  IMAD.MOV.U32 R158, RZ, RZ, R133 ;  /* 0x000000ffff9e7224 */ /* 0x010fc600078e0085 */
[----:B------:R-:W2:Y:S01]  /*7c3e0*/  LDL.LU R156, [R1+0x890] ;  /* 0x00089000019c7983 */ /* 0x000ea20000300800 */
[----:B------:R-:W-:-:S12]  /*7c3f0*/  IMAD.MOV.U32 R159, RZ, RZ, R132 ;  /* 0x000000ffff9f7224 */ /* 0x000fd800078e0084 */
[----:B------:R-:W-:Y:S04]  /*7c400*/  STL.64 [R1+0x70], R136 ;  /* 0x0000708801007387 */ /* 0x000fe80000100a00 */
[----:B------:R1:W-:Y:S04]  /*7c410*/  STL.64 [R1+0x78], R138 ;  /* 0x0000788a01007387 */ /* 0x0003e80000100a00 */
[----:B------:R-:W2:Y:S04]  /*7c420*/  LDL.LU R157, [R1+0x894] ;  /* 0x00089400019d7983 */ /* 0x000ea80000300800 */
[----:B------:R-:W4:Y:S04]  /*7c430*/  LDL.LU R133, [R1+0x5f80] ;  /* 0x005f800001857983 */ /* 0x000f280000300800 */
[----:B------:R-:W4:Y:S04]  /*7c440*/  LDL.LU R132, [R1+0x5f7c] ;  /* 0x005f7c0001847983 */ /* 0x000f280000300800 */
[----:B------:R-:W2:Y:S04]  /*7c450*/  LDL.LU R180, [R1+0x8e0] ;  /* 0x0008e00001b47983 */ /* 0x000ea80000300800 */
[----:B------:R-:W2:Y:S04]  /*7c460*/  LDL.LU R181, [R1+0x8e4] ;  /* 0x0008e40001b57983 */ /* 0x000ea80000300800 */
[----:B------:R-:W2:Y:S04]  /*7c470*/  LDL.LU R182, [R1+0x8e8] ;  /* 0x0008e80001b67983 */ /* 0x000ea80000300800 */
[----:B------:R-:W2:Y:S04]  /*7c480*/  LDL.LU R183, [R1+0x8ec] ;  /* 0x0008ec0001b77983 */ /* 0x000ea80000300800 */
[----:B------:R-:W1:Y:S04]  /*7c490*/  LDL.LU R220, [R1+0x900] ;  /* 0x0009000001dc7983 */ /* 0x000e680000300800 */
[----:B------:R-:W1:Y:S04]  /*7c4a0*/  LDL.LU R221, [R1+0x904] ;  /* 0x0009040001dd7983 */ /* 0x000e680000300800 */
[----:B------:R-:W1:Y:S04]  /*7c4b0*/  LDL.LU R222, [R1+0x908] ;  /* 0x0009080001de7983 */ /* 0x000e680000300800 */
[----:B------:R-:W1:Y:S04]  /*7c4c0*/  LDL.LU R223, [R1+0x90c] ;  /* 0x00090c0001df7983 */ /* 0x000e680000300800 */
        /* <DEDUP_REMOVED lines=30> */
[----:B-1----:R-:W-:-:S15]  /*7c6b0*/  HMMA.1688.F32.TF32 R136, R148, R68, R220 ;  /* 0x000000449488723c */ /* 0x002fde00000810dc */
[----:B------:R-:W-:-:S04]  /*7c6c0*/  NOP ;  /* 0x0000000000007918 */ /* 0x000fc80000000000 */
[----:B------:R-:W-:Y:S01]  /*7c6d0*/  STL.64 [R1+0x60], R136 ;  /* 0x0000608801007387 */ /* 0x000fe20000100a00 */
[----:B------:R-:W-:-:S03]  /*7c6e0*/  MOV R240, R139 ;  /* 0x0000008b00f07202 */ /* 0x000fc60000000f00 */
[----:B------:R4:W-:Y:S02]  /*7c6f0*/  STL [R1+0x68], R138 ;  /* 0x0000688a01007387 */ /* 0x0009e40000100800 */
[C---:B----4-:R-:W-:Y:S08]  /*7c700*/  HMMA.1688.F32.TF32 R136, R148.reuse, R64, R132 ;  /* 0x000000409488723c */ /* 0x050ff00000081084 */
[----:B--2---:R-:W-:Y:S01]  /*7c710*/  HMMA.1688.F32.TF32 R132, R148, R60, R180 ;  /* 0x0000003c9484723c */ /* 0x004fe200000810b4 */
[----:B------:R-:W-:Y:S10]  /*7c720*/  STL [R1+0x5d24], R240 ;  /* 0x005d24f001007387 */ /* 0x000ff40000100800 */
        /* <DEDUP_REMOVED lines=10> */
[----:B------:R-:W-:Y:S01]  /*7c7d0*/  STL.64 [R1+0x30], R132 ;  /* 0x0000308401007387 */ /* 0x000fe20000100a00 */
[----:B------:R-:W-:-:S03]  /*7c7e0*/  IMAD.MOV.U32 R240, RZ, RZ, R135 ;  /* 0x000000fffff07224 */ /* 0x000fc600078e0087 */
[----:B------:R3:W-:Y:S02]  /*7c7f0*/  STL [R1+0x38], R134 ;  /* 0x0000388601007387 */ /* 0x0007e40000100800 */
[----:B---3--:R-:W-:Y:S02]  /*7c800*/  HMMA.1688.F32.TF32 R132, R148, R52, R172 ;  /* 0x000000349484723c */ /* 0x008fe400000810ac */
[----:B------:R-:W-:-:S15]  /*7c810*/  STL [R1+0x5d34], R240 ;  /* 0x005d34f001007387 */ /* 0x000fde0000100800 */
[----:B------:R-:W-:Y:S02]  /*7c820*/  NOP ;  /* 0x0000000000007918 */ /* 0x000fe40000000000 */
[----:B------:R-:W-:Y:S01]  /*7c830*/  IMAD.MOV.U32 R243, RZ, RZ, R133 ;  /* 0x000000fffff37224 */ /* 0x000fe200078e0085 */
[----:B------:R-:W-:Y:S01]  /*7c840*/  MOV R242, R134 ;  /* 0x0000008600f27202 */ /* 0x000fe20000000f00 */
[----:B------:R1:W-:Y:S01]  /*7c850*/  STL [R1+0x20], R132 ;  /* 0x0000208401007387 */ /* 0x0003e20000100800 */
[----:B------:R-:W-:Y:S02]  /*7c860*/  IMAD.MOV.U32 R241, RZ, RZ, R135 ;  /* 0x000000fffff17224 */ /* 0x000fe400078e0087 */
[C---:B-1----:R-:W-:Y:S08]  /*7c870*/  HMMA.1688.F32.TF32 R132, R148.reuse, R48, R168 ;  /* 0x000000309484723c */ /* 0x042ff000000810a8 */
[----:B------:R-:W-:Y:S11]  /*7c880*/  HMMA.1688.F32.TF32 R136, R148, R44, R160 ;  /* 0x0000002c9488723c */ /* 0x000ff600000810a0 */
[----:B------:R-:W-:Y:S01]  /*7c890*/  STL.64 [R1+0x10], R132 ;  /* 0x0000108401007387 */ /* 0x000fe20000100a00 */
[----:B------:R-:W-:-:S03]  /*7c8a0*/  IMAD.MOV.U32 R240, RZ, RZ, R135 ;  /* 0x000000fffff07224 */ /* 0x000fc600078e0087 */
[----:B------:R1:W-:Y:S02]  /*7c8b0*/  STL [R1+0x18], R134 ;  /* 0x0000188601007387 */ /* 0x0003e40000100800 */
[C---:B-1----:R-:W-:Y:S08]  /*7c8c0*/  HMMA.1688.F32.TF32 R132, R148.reuse, R40, R156 ;  /* 0x000000289484723c */ /* 0x042ff0000008109c */
[C---:B------:R-:W-:Y:S11]  /*7c8d0*/  HMMA.1688.F32.TF32 R140, R148.reuse, R32, R140 ;  /* 0x00000020948c723c */ /* 0x040ff6000008108c */
[----:B------:R-:W-:Y:S04]  /*7c8e0*/  STL.64 [R1+0x5c58], R134 ;  /* 0x005c588601007387 */ /* 0x000fe80000100a00 */
[----:B------:R-:W-:Y:S04]  /*7c8f0*/  STL.64 [R1], R136 ;  /* 0x0000008801007387 */ /* 0x000fe80000100a00 */
[----:B------:R1:W-:Y:S02]  /*7c900*/  STL.64 [R1+0x8], R138 ;  /* 0x0000088a01007387 */ /* 0x0003e40000100a00 */
[----:B-1----:R-:W-:Y:S02]  /*7c910*/  HMMA.1688.F32.TF32 R136, R148, R36, R152 ;  /* 0x000000249488723c */ /* 0x002fe40000081098 */
[----:B------:R-:W-:Y:S01]  /*7c920*/  STL.64 [R1+0x5c50], R132 ;  /* 0x005c508401007387 */ /* 0x000fe20000100a00 */
[----:B------:R-:W-:Y:S01]  /*7c930*/  MOV R157, R238 ;  /* 0x000000ee009d7202 */ /* 0x000fe20000000f00 */
[----:B------:R-:W-:-:S02]  /*7c940*/  IMAD.MOV.U32 R158, RZ, RZ, R237 ;  /* 0x000000ffff9e7224 */ /* 0x000fc400078e00ed */
[----:B------:R-:W-:-:S13]  /*7c950*/  IMAD.MOV.U32 R159, RZ, RZ, R236 ;  /* 0x000000ffff9f7224 */ /* 0x000fda00078e00ec */
[----:B------:R-:W-:Y:S04]  /*7c960*/  STL.64 [R1+0x5c68], R138 ;  /* 0x005c688a01007387 */ /* 0x000fe80000100a00 */
[----:B------:R1:W-:Y:S04]  /*7c970*/  STL.64 [R1+0x5c60], R136 ;  /* 0x005c608801007387 */ /* 0x0003e80000100a00 */
[----:B------:R-:W-:Y:S04]  /*7c980*/  STL.64 [R1+0x5c78], R142 ;  /* 0x005c788e01007387 */ /* 0x000fe80000100a00 */
[----:B------:R2:W-:Y:S04]  /*7c990*/  STL.64 [R1+0x5c70], R140 ;  /* 0x005c708c01007387 */ /* 0x0005e80000100a00 */
[----:B------:R-:W3:Y:S04]  /*7c9a0*/  LDL.LU R156, [R1+0x250] ;  /* 0x00025000019c7983 */ /* 0x000ee80000300800 */
[----:B------:R-:W4:Y:S04]  /*7c9b0*/  LDL.LU R238, [R1+0x5f78] ;  /* 0x005f780001ee7983 */ /* 0x000f280000300800 */
        /* <DEDUP_REMOVED lines=14> */
[----:B------:R-:W1:Y:S04]  /*7caa0*/  LDL.LU R184, [R1+0x830] ;  /* 0x0008300001b87983 */ /* 0x000e680000300800 */
[----:B------:R-:W1:Y:S04]  /*7cab0*/  LDL.LU R185, [R1+0x834] ;  /* 0x0008340001b97983 */ /* 0x000e680000300800 */
[----:B------:R-:W1:Y:S04]  /*7cac0*/  LDL.LU R186, [R1+0x838] ;  /* 0x0008380001ba7983 */ /* 0x000e680000300800 */
[----:B------:R-:W1:Y:S04]  /*7cad0*/  LDL.LU R187, [R1+0x83c] ;  /* 0x00083c0001bb7983 */ /* 0x000e680000300800 */
        /* <DEDUP_REMOVED lines=18> */
[----:B----4-:R-:W-:Y:S02]  /*7cc00*/  IMAD.MOV.U32 R175, RZ, RZ, R238 ;  /* 0x000000ffffaf7224 */ /* 0x010fe400078e00ee */
[----:B--2---:R-:W-:Y:S01]  /*7cc10*/  IMAD.MOV.U32 R174, RZ, RZ, R237 ;  /* 0x000000ffffae7224 */ /* 0x004fe200078e00ed */
[----:B---3--:R-:W-:Y:S02]  /*7cc20*/  MOV R173, R236 ;  /* 0x000000ec00ad7202 */ /* 0x008fe40000000f00 */
[----:B------:R-:W2:Y:S04]  /*7cc30*/  LDL.LU R236, [R1+0x5f6c] ;  /* 0x005f6c0001ec7983 */ /* 0x000ea80000300800 */
[----:B------:R-:W2:Y:S04]  /*7cc40*/  LDL.LU R237, [R1+0x5f68] ;  /* 0x005f680001ed7983 */ /* 0x000ea80000300800 */
[----:B------:R-:W2:Y:S04]  /*7cc50*/  LDL.LU R238, [R1+0x5f64] ;  /* 0x005f640001ee7983 */ /* 0x000ea80000300800 */
[----:B------:R-:W2:Y:S04]  /*7cc60*/  LDL.LU R239, [R1+0x5f60] ;  /* 0x005f600001ef7983 */ /* 0x000ea80000300800 */
[----:B------:R-:W3:Y:S04]  /*7cc70*/  LDL.LU R161, [R1+0x7d4] ;  /* 0x0007d40001a17983 */ /* 0x000ee80000300800 */
[----:B------:R-:W3:Y:S04]  /*7cc80*/  LDL.LU R162, [R1+0x7d8] ;  /* 0x0007d80001a27983 */ /* 0x000ee80000300800 */
[----:B------:R-:W3:Y:S01]  /*7cc90*/  LDL.LU R163, [R1+0x7dc] ;  /* 0x0007dc0001a37983 */ /* 0x000ee20000300800 */
[C---:B------:R-:W-:Y:S08]  /*7cca0*/  HMMA.1688.F32.TF32 R144, R148.reuse, R28, R144 ;  /* 0x0000001c9490723c */ /* 0x040ff00000081090 */
[----:B------:R-:W-:Y:S11]  /*7ccb0*/  HMMA.1688.F32.TF32 R148, R148, R248, R152 ;  /* 0x000000f89494723c */ /* 0x000ff60000081098 */
[----:B------:R-:W-:Y:S04]  /*7ccc0*/  STL.64 [R1+0x5c88], R146 ;  /* 0x005c889201007387 */ /* 0x000fe80000100a00 */
[----:B------:R-:W-:Y:S04]  /*7ccd0*/  STL.64 [R1+0x5c80], R144 ;  /* 0x005c809001007387 */ /* 0x000fe80000100a00 */
[----:B------:R-:W-:Y:S04]  /*7cce0*/  STL.64 [R1+0x5c98], R150 ;  /* 0x005c989601007387 */ /* 0x000fe80000100a00 */
[----:B------:R-:W-:Y:S01]  /*7ccf0*/  STL.64 [R1+0x5c90], R148 ;  /* 0x005c909401007387 */ /* 0x000fe20000100a00 */
[C---:B-1----:R-:W-:Y:S08]  /*7cd00*/  HMMA.1688.F32.TF32 R136, R164.reuse, R112, R184 ;  /* 0x00000070a488723c */ /* 0x042ff000000810b8 */
[C---:B------:R-:W-:Y:S08]  /*7cd10*/  HMMA.1688.F32.TF32 R140, R164.reuse, R116, R232 ;  /* 0x00000074a48c723c */ /* 0x040ff000000810e8 */
[C---:B------:R-:W-:Y:S08]  /*7cd20*/  HMMA.1688.F32.TF32 R132, R164.reuse, R120, R224 ;  /* 0x00000078a484723c */ /* 0x040ff000000810e0 */
[C---:B--2---:R-:W-:Y:S01]  /*7cd30*/  HMMA.1688.F32.TF32 R152, R164.reuse, R124, R236 ;  /* 0x0000007ca498723c */ /* 0x044fe200000810ec */
[----:B------:R-:W-:Y:S04]  /*7cd40*/  LDS R236, [R194+UR11+0x83080] ;  /* 0x0830800bc2ec7984 */ /* 0x000fe80008000800 */
[----:B------:R-:W-:Y:S04]  /*7cd50*/  LDS R238, [R194+UR11+0x83480] ;  /* 0x0834800bc2ee7984 */ /* 0x000fe80008000800 */
[----:B------:R-:W-:Y:S04]  /*7cd60*/  LDS R237, [R195+UR11+0x83080] ;  /* 0x0830800bc3ed7984 */ /* 0x000fe80008000800 */
[----:B------:R-:W1:Y:S06]  /*7cd70*/  LDS R239, [R195+UR11+0x83480] ;  /* 0x0834800bc3ef7984 */ /* 0x000e6c0008000800 */
[----:B------:R-:W-:Y:S04]  /*7cd80*/  STL [R1+0x5c44], R152 ;  /* 0x005c449801007387 */ /* 0x000fe80000100800 */
[----:B------:R-:W-:Y:S04]  /*7cd90*/  STL [R1+0x5c40], R153 ;  /* 0x005c409901007387 */ /* 0x000fe80000100800 */
[----:B------:R-:W-:Y:S04]  /*7cda0*/  STL [R1+0x5c3c], R154 ;  /* 0x005c3c9a01007387 */ /* 0x000fe80000100800 */
[----:B------:R-:W-:Y:S04]  /*7cdb0*/  STL [R1+0x5c38], R155 ;  /* 0x005c389b01007387 */ /* 0x000fe80000100800 */
[----:B------:R-:W-:Y:S04]  /*7cdc0*/  STL.64 [R1+0x2e0], R132 ;  /* 0x0002e08401007387 */ /* 0x000fe80000100a00 */
[----:B------:R2:W-:Y:S02]  /*7cdd0*/  STL.64 [R1+0x2e8], R134 ;  /* 0x0002e88601007387 */ /* 0x0005e40000100a00 */
[C---:B--2---:R-:W-:Y:S02]  /*7cde0*/  HMMA.1688.F32.TF32 R132, R164.reuse, R108, R220 ;  /* 0x0000006ca484723c */ /* 0x044fe400000810dc */
[----:B------:R-:W-:Y:S04]  /*7cdf0*/  STL.64 [R1+0x2d0], R140 ;  /* 0x0002d08c01007387 */ /* 0x000fe80000100a00 */
[----:B------:R-:W-:Y:S04]  /*7ce00*/  STL.64 [R1+0x2d8], R142 ;  /* 0x0002d88e01007387 */ /* 0x000fe80000100a00 */
[----:B------:R-:W-:Y:S04]  /*7ce10*/  STL.64 [R1+0x2c0], R136 ;  /* 0x0002c08801007387 */ /* 0x000fe80000100a00 */
[----:B------:R2:W-:Y:S05]  /*7ce20*/  STL.64 [R1+0x2c8], R138 ;  /* 0x0002c88a01007387 */ /* 0x0005ea0000100a00 */
[----:B------:R-:W-:Y:S01]  /*7ce30*/  IMAD.MOV.U32 R153, RZ, RZ, R132 ;  /* 0x000000ffff997224 */ /* 0x000fe200078e0084 */
[----:B------:R4:W-:Y:S01]  /*7ce40*/  STL [R1+0x2bc], R135 ;  /* 0x0002bc8701007387 */ /* 0x0009e20000100800 */
[----:B------:R-:W-:Y:S01]  /*7ce50*/  IMAD.MOV.U32 R154, RZ, RZ, R133 ;  /* 0x000000ffff9a7224 */ /* 0x000fe200078e0085 */
[----:B------:R-:W-:Y:S01]  /*7ce60*/  MOV R155, R134 ;  /* 0x00000086009b7202 */ /* 0x000fe20000000f00 */
[C---:B--2---:R-:W-:Y:S08]  /*7ce70*/  HMMA.1688.F32.TF32 R136, R164.reuse, R104, R180 ;  /* 0x00000068a488723c */ /* 0x044ff000000810b4 */
[----:B----4-:R-:W-:Y:S01]  /*7ce80*/  HMMA.1688.F32.TF32 R132, R164, R100, R176 ;  /* 0x00000064a484723c */ /* 0x010fe200000810b0 */
[----:B------:R2:W-:Y:S10]  /*7ce90*/  STL [R1+0x5c48], R155 ;  /* 0x005c489b01007387 */ /* 0x0005f40000100800 */
[----:B------:R-:W-:Y:S04]  /*7cea0*/  STL.64 [R1+0x2a0], R136 ;  /* 0x0002a08801007387 */ /* 0x000fe80000100a00 */
[----:B------:R-:W-:Y:S04]  /*7ceb0*/  STL.64 [R1+0x2a8], R138 ;  /* 0x0002a88a01007387 */ /* 0x000fe80000100a00 */
[----:B------:R-:W-:Y:S01]  /*7cec0*/  STL [R1+0x294], R133 ;  /* 0x0002948501007387 */ /* 0x000fe20000100800 */
[----:B--2---:R-:W-:-:S02]  /*7ced0*/  IMAD.MOV.U32 R155, RZ, RZ, R132 ;  /* 0x000000ffff9b7224 */ /* 0x004fc400078e0084 */
[----:B------:R-:W-:Y:S01]  /*7cee0*/  IMAD.MOV.U32 R152, RZ, RZ, R135 ;  /* 0x000000ffff987224 */ /* 0x000fe200078e0087 */
[----:B------:R2:W-:Y:S02]  /*7cef0*/  STL [R1+0x298], R134 ;  /* 0x0002988601007387 */ /* 0x0005e40000100800 */
[C---:B--2---:R-:W-:Y:S02]  /*7cf00*/  HMMA.1688.F32.TF32 R132, R164.reuse, R96, R172 ;  /* 0x00000060a484723c */ /* 0x044fe400000810ac */
[----:B------:R-:W-:Y:S04]  /*7cf10*/  STL.64 [R1+0x5ca8], R154 ;  /* 0x005ca89a01007387 */ /* 0x000fe80000100a00 */
[----:B------:R-:W-:Y:S02]  /*7cf20*/  STL.64 [R1+0x5ca0], R152 ;  /* 0x005ca09801007387 */ /* 0x000fe40000100a00 */
[C---:B------:R-:W-:Y:S08]  /*7cf30*/  HMMA.1688.F32.TF32 R140, R164.reuse, R92, R168 ;  /* 0x0000005ca48c723c */ /* 0x040ff000000810a8 */
[C---:B---3--:R-:W-:Y:S03]  /*7cf40*/  HMMA.1688.F32.TF32 R136, R164.reuse, R88, R160 ;  /* 0x00000058a488723c */ /* 0x048fe600000810a0 */
[----:B------:R-:W-:Y:S04]  /*7cf50*/  STL.64 [R1+0x280], R132 ;  /* 0x0002808401007387 */ /* 0x000fe80000100a00 */
[----:B------:R2:W-:Y:S02]  /*7cf60*/  STL.64 [R1+0x288], R134 ;  /* 0x0002888601007387 */ /* 0x0005e40000100a00 */
[C---:B--2---:R-:W-:Y:S02]  /*7cf70*/  HMMA.1688.F32.TF32 R132, R164.reuse, R84, R156 ;  /* 0x00000054a484723c */ /* 0x044fe4000008109c */
        /* <DEDUP_REMOVED lines=22> */
[----:B---3--:R-:W3:Y:S04]  /*7d0e0*/  LDL.LU R132, [R1+0x740] ;  /* 0x0007400001847983 */ /* 0x008ee80000300800 */
[----:B------:R-:W3:Y:S04]  /*7d0f0*/  LDL.LU R133, [R1+0x744] ;  /* 0x0007440001857983 */ /* 0x000ee80000300800 */
[----:B----4-:R-:W3:Y:S04]  /*7d100*/  LDL.LU R134, [R1+0x748] ;  /* 0x0007480001867983 */ /* 0x010ee80000300800 */
        /* <DEDUP_REMOVED lines=60> */
[C---:B------:R-:W-:Y:S11]  /*7d4d0*/  HMMA.1688.F32.TF32 R220, R164.reuse, R16, R220 ;  /* 0x00000010a4dc723c */ /* 0x040ff600000810dc */
[----:B------:R-:W-:Y:S04]  /*7d4e0*/  STL.64 [R1+0x240], R224 ;  /* 0x000240e001007387 */ /* 0x000fe80000100a00 */
[----:B------:R2:W-:Y:S04]  /*7d4f0*/  STL.64 [R1+0x248], R226 ;  /* 0x000248e201007387 */ /* 0x0005e80000100a00 */
[----:B--2---:R-:W2:Y:S04]  /*7d500*/  LDL.LU.64 R226, [R1+0x5f58] ;  /* 0x005f580001e27983 */ /* 0x004ea80000300a00 */
[----:B------:R-:W2:Y:S04]  /*7d510*/  LDL.LU.64 R224, [R1+0x5f50] ;  /* 0x005f500001e07983 */ /* 0x000ea80000300a00 */
[----:B------:R-:W-:Y:S04]  /*7d520*/  STL.64 [R1+0x230], R232 ;  /* 0x000230e801007387 */ /* 0x000fe80000100a00 */
[----:B------:R3:W-:Y:S04]  /*7d530*/  STL.64 [R1+0x238], R234 ;  /* 0x000238ea01007387 */ /* 0x0007e80000100a00 */
[----:B---3--:R-:W3:Y:S04]  /*7d540*/  LDL.LU.64 R234, [R1+0x5f48] ;  /* 0x005f480001ea7983 */ /* 0x008ee80000300a00 */
[----:B------:R-:W4:Y:S04]  /*7d550*/  LDL.LU.64 R232, [R1+0x5f40] ;  /* 0x005f400001e87983 */ /* 0x000f280000300a00 */
[----:B------:R-:W-:Y:S04]  /*7d560*/  STL.64 [R1+0x220], R220 ;  /* 0x000220dc01007387 */ /* 0x000fe80000100a00 */
[----:B------:R1:W-:Y:S04]  /*7d570*/  STL.64 [R1+0x228], R222 ;  /* 0x000228de01007387 */ /* 0x0003e80000100a00 */
[----:B-1----:R-:W2:Y:S04]  /*7d580*/  LDL.LU.64 R222, [R1+0x5f38] ;  /* 0x005f380001de7983 */ /* 0x002ea80000300a00 */
[----:B------:R-:W2:Y:S04]  /*7d590*/  LDL.LU.64 R220, [R1+0x5f30] ;  /* 0x005f300001dc7983 */ /* 0x000ea80000300a00 */
        /* <DEDUP_REMOVED lines=17> */
[----:B------:R1:W-:Y:S02]  /*7d6b0*/  STL.64 [R1+0x1c8], R138 ;  /* 0x0001c88a01007387 */ /* 0x0003e40000100a00 */
[C---:B-1----:R-:W-:Y:S02]  /*7d6c0*/  HMMA.1688.F32.TF32 R140, R164.reuse, R64, R192 ;  /* 0x00000040a48c723c */ /* 0x042fe400000810c0 */
[----:B------:R-:W-:Y:S04]  /*7d6d0*/  STL.64 [R1+0x1b0], R132 ;  /* 0x0001b08401007387 */ /* 0x000fe80000100a00 */
[----:B------:R1:W-:Y:S02]  /*7d6e0*/  STL.64 [R1+0x1b8], R134 ;  /* 0x0001b88601007387 */ /* 0x0003e40000100a00 */
[C---:B------:R-:W-:Y:S08]  /*7d6f0*/  HMMA.1688.F32.TF32 R136, R164.reuse, R60, R168 ;  /* 0x0000003ca488723c */ /* 0x040ff000000810a8 */
[C---:B-1----:R-:W-:Y:S03]  /*7d700*/  HMMA.1688.F32.TF32 R132, R164.reuse, R56, R160 ;  /* 0x00000038a484723c */ /* 0x042fe600000810a0 */
[----:B------:R-:W-:Y:S04]  /*7d710*/  STL.64 [R1+0x1a0], R140 ;  /* 0x0001a08c01007387 */ /* 0x000fe80000100a00 */
[----:B------:R-:W-:Y:S04]  /*7d720*/  STL.64 [R1+0x1a8], R142 ;  /* 0x0001a88e01007387 */ /* 0x000fe80000100a00 */
[----:B------:R-:W2:Y:S04]  /*7d730*/  LDL.LU R160, [R1+0x6f0] ;  /* 0x0006f00001a07983 */ /* 0x000ea80000300800 */
[----:B------:R-:W-:Y:S04]  /*7d740*/  STL.64 [R1+0x190], R136 ;  /* 0x0001908801007387 */ /* 0x000fe80000100a00 */
[----:B------:R1:W-:Y:S04]  /*7d750*/  STL.64 [R1+0x198], R138 ;  /* 0x0001988a01007387 */ /* 0x0003e80000100a00 */
        /* <DEDUP_REMOVED lines=8> */
[----:B------:R-:W2:Y:S01]  /*7d7e0*/  LDL.LU R195, [R1+0x6cc] ;  /* 0x0006cc0001c37983 */ /* 0x000ea20000300800 */
[C---:B-1----:R-:W-:Y:S03]  /*7d7f0*/  HMMA.1688.F32.TF32 R136, R164.reuse, R52, R196 ;  /* 0x00000034a488723c */ /* 0x042fe600000810c4 */
[----:B------:R-:W2:Y:S04]  /*7d800*/  LDL.LU R168, [R1+0x6b0] ;  /* 0x0006b00001a87983 */ /* 0x000ea80000300800 */
[----:B------:R-:W2:Y:S01]  /*7d810*/  LDL.LU R169, [R1+0x6b4] ;  /* 0x0006b40001a97983 */ /* 0x000ea20000300800 */
[C---:B------:R-:W-:Y:S03]  /*7d820*/  HMMA.1688.F32.TF32 R132, R164.reuse, R48, R184 ;  /* 0x00000030a484723c */ /* 0x040fe600000810b8 */
[----:B------:R-:W2:Y:S04]  /*7d830*/  LDL.LU R170, [R1+0x6b8] ;  /* 0x0006b80001aa7983 */ /* 0x000ea80000300800 */
[----:B------:R-:W2:Y:S01]  /*7d840*/  LDL.LU R171, [R1+0x6bc] ;  /* 0x0006bc0001ab7983 */ /* 0x000ea20000300800 */
[C---:B------:R-:W-:Y:S03]  /*7d850*/  HMMA.1688.F32.TF32 R140, R164.reuse, R44, R180 ;  /* 0x0000002ca48c723c */ /* 0x040fe600000810b4 */
[----:B------:R-:W-:Y:S04]  /*7d860*/  STL.64 [R1+0x170], R136 ;  /* 0x0001708801007387 */ /* 0x000fe80000100a00 */
[----:B------:R1:W-:Y:S04]  /*7d870*/  STL.64 [R1+0x178], R138 ;  /* 0x0001788a01007387 */ /* 0x0003e80000100a00 */
[----:B------:R-:W-:Y:S04]  /*7d880*/  STL.64 [R1+0x160], R132 ;  /* 0x0001608401007387 */ /* 0x000fe80000100a00 */
[----:B------:R1:W-:Y:S02]  /*7d890*/  STL.64 [R1+0x168], R134 ;  /* 0x0001688601007387 */ /* 0x0003e40000100a00 */
[C---:B-1----:R-:W-:Y:S08]  /*7d8a0*/  HMMA.1688.F32.TF32 R136, R164.reuse, R40, R176 ;  /* 0x00000028a488723c */ /* 0x042ff000000810b0 */
[C---:B------:R-:W-:Y:S01]  /*7d8b0*/  HMMA.1688.F32.TF32 R132, R164.reuse, R36, R172 ;  /* 0x00000024a484723c */ /* 0x040fe200000810ac */
[----:B------:R-:W-:Y:S04]  /*7d8c0*/  STL.64 [R1+0x150], R140 ;  /* 0x0001508c01007387 */ /* 0x000fe80000100a00 */
[----:B------:R-:W-:Y:S03]  /*7d8d0*/  STL.64 [R1+0x158], R142 ;  /* 0x0001588e01007387 */ /* 0x000fe60000100a00 */
[C---:B------:R-:W-:Y:S03]  /*7d8e0*/  HMMA.1688.F32.TF32 R156, R164.reuse, R32, R156 ;  /* 0x00000020a49c723c */ /* 0x040fe6000008109c */
[----:B------:R-:W-:Y:S04]  /*7d8f0*/  STL.64 [R1+0x140], R136 ;  /* 0x0001408801007387 */ /* 0x000fe80000100a00 */
[----:B------:R-:W-:Y:S04]  /*7d900*/  STL.64 [R1+0x148], R138 ;  /* 0x0001488a01007387 */ /* 0x000fe80000100a00 */
[----:B------:R-:W2:Y:S04]  /*7d910*/  LDL.LU R172, [R1+0x6a0] ;  /* 0x0006a00001ac7983 */ /* 0x000ea80000300800 */
        /* <DEDUP_REMOVED lines=17> */
[----:B------:R-:W-:Y:S04]  /*7da30*/  STL.64 [R1+0x5b70], R158 ;  /* 0x005b709e01007387 */ /* 0x000fe80000100a00 */
[----:B------:R-:W-:Y:S01]  /*7da40*/  STL.64 [R1+0x5b68], R156 ;  /* 0x005b689c01007387 */ /* 0x000fe20000100a00 */
[----:B----4-:R-:W-:Y:S01]  /*7da50*/  MOV R196, R232 ;  /* 0x000000e800c47202 */ /* 0x010fe20000000f00 */
[----:B------:R-:W-:Y:S01]  /*7da60*/  IMAD.MOV.U32 R197, RZ, RZ, R233 ;  /* 0x000000ffffc57224 */ /* 0x000fe200078e00e9 */
[----:B---3--:R-:W-:Y:S01]  /*7da70*/  MOV R199, R235 ;  /* 0x000000eb00c77202 */ /* 0x008fe20000000f00 */
[----:B------:R-:W-:Y:S01]  /*7da80*/  IMAD.MOV.U32 R198, RZ, RZ, R234 ;  /* 0x000000ffffc67224 */ /* 0x000fe200078e00ea */
[C---:B--2---:R-:W-:Y:S08]  /*7da90*/  HMMA.1688.F32.TF32 R160, R164.reuse, R28, R160 ;  /* 0x0000001ca4a0723c */ /* 0x044ff000000810a0 */
[----:B------:R-:W-:Y:S11]  /*7daa0*/  HMMA.1688.F32.TF32 R164, R164, R248, R192 ;  /* 0x000000f8a4a4723c */ /* 0x000ff600000810c0 */
[----:B------:R-:W-:Y:S04]  /*7dab0*/  STL.64 [R1+0x5b80], R162 ;  /* 0x005b80a201007387 */ /* 0x000fe80000100a00 */
[----:B------:R-:W-:Y:S04]  /*7dac0*/  STL.64 [R1+0x5b78], R160 ;  /* 0x005b78a001007387 */ /* 0x000fe80000100a00 */
        /* <DEDUP_REMOVED lines=17> */
[----:B------:R-:W-:Y:S05]  /*7dbe0*/  STL.64 [R1+0x5ba0], R170 ;  /* 0x005ba0aa01007387 */ /* 0x000fea0000100a00 */
[C---:B------:R-:W-:Y:S08]  /*7dbf0*/  HMMA.1688.F32.TF32 R180, R236.reuse, R112, R180 ;  /* 0x00000070ecb4723c */ /* 0x040ff000000810b4 */
[C---:B------:R-:W-:Y:S01]  /*7dc00*/  HMMA.1688.F32.TF32 R176, R236.reuse, R116, R176 ;  /* 0x00000074ecb0723c */ /* 0x040fe200000810b0 */
[----:B------:R-:W-:Y:S07]  /*7dc10*/  STL.64 [R1+0x5b98], R168 ;  /* 0x005b98a801007387 */ /* 0x000fee0000100a00 */
[C---:B------:R-:W-:Y:S08]  /*7dc20*/  HMMA.1688.F32.TF32 R196, R236.reuse, R92, R196 ;  /* 0x0000005cecc4723c */ /* 0x040ff000000810c4 */
        /* <DEDUP_REMOVED lines=9> */
[----:B------:R4:W-:Y:S01]  /*7dcc0*/  STL.64 [R1+0x5bd8], R184 ;  /* 0x005bd8b801007387 */ /* 0x0009e20000100a00 */
[----:B-1----:R-:W-:Y:S01]  /*7dcd0*/  IMAD.MOV.U32 R132, RZ, RZ, R214 ;  /* 0x000000ffff847224 */ /* 0x002fe200078e00d6 */
        /* <DEDUP_REMOVED lines=15> */
[----:B------:R-:W-:Y:S01]  /*7ddd0*/  MOV R148, R131 ;  /* 0x0000008300947202 */ /* 0x000fe20000000f00 */
[----:B------:R-:W-:Y:S01]  /*7dde0*/  IMAD.MOV.U32 R149, RZ, RZ, R211 ;  /* 0x000000ffff957224 */ /* 0x000fe200078e00d3 */
[C---:B--2---:R-:W-:Y:S08]  /*7ddf0*/  HMMA.1688.F32.TF32 R192, R236.reuse, R100, R192 ;  /* 0x00000064ecc0723c */ /* 0x044ff000000810c0 */
[C---:B---3--:R-:W-:Y:S08]  /*7de00*/  HMMA.1688.F32.TF32 R188, R236.reuse, R104, R232 ;  /* 0x00000068ecbc723c */ /* 0x048ff000000810e8 */
[C---:B------:R-:W-:Y:S01]  /*7de10*/  HMMA.1688.F32.TF32 R200, R236.reuse, R84, R200 ;  /* 0x00000054ecc8723c */ /* 0x040fe200000810c8 */
[----:B------:R-:W-:Y:S01]  /*7de20*/  IMAD.MOV.U32 R150, RZ, RZ, R3 ;  /* 0x000000ffff967224 */ /* 0x000fe200078e0003 */
[----:B------:R-:W-:Y:S01]  /*7de30*/  MOV R151, R0 ;  /* 0x0000000000977202 */ /* 0x000fe20000000f00 */
[----:B------:R-:W-:Y:S05]  /*7de40*/  LDS R232, [R252+UR11+0x83800] ;  /* 0x0838000bfce87984 */ /* 0x000fea0008000800 */
[C---:B------:R-:W-:Y:S01]  /*7de50*/  HMMA.1688.F32.TF32 R216, R236.reuse, R4, R216 ;  /* 0x00000004ecd8723c */ /* 0x040fe200000810d8 */
[----:B----4-:R-:W-:Y:S01]  /*7de60*/  LOP3.LUT R185, R252, 0x20, RZ, 0x3c, !PT ;  /* 0x00000020fcb97812 */ /* 0x010fe200078e3cff */
[----:B------:R-:W-:Y:S04]  /*7de70*/  LDS R234, [R252+UR11+0x83c00] ;  /* 0x083c000bfcea7984 */ /* 0x000fe80008000800 */
        /* <DEDUP_REMOVED lines=11> */
[----:B------:R-:W2:Y:S04]  /*7df30*/  LDL.LU R215, [R1+0x5f18] ;  /* 0x005f180001d77983 */ /* 0x000ea80000300800 */
[----:B------:R-:W3:Y:S04]  /*7df40*/  LDL.LU R208, [R1+0x5f14] ;  /* 0x005f140001d07983 */ /* 0x000ee80000300800 */
[----:B------:R-:W3:Y:S04]  /*7df50*/  LDL.LU R209, [R1+0x5f10] ;  /* 0x005f100001d17983 */ /* 0x000ee80000300800 */
[----:B------:R-:W3:Y:S04]  /*7df60*/  LDL.LU R210, [R1+0x5f0c] ;  /* 0x005f0c0001d27983 */ /* 0x000ee80000300800 */
        /* <DEDUP_REMOVED lines=17> */
[----:B------:R-:W-:Y:S04]  /*7e080*/  STL.64 [R1+0x5cb8], R202 ;  /* 0x005cb8ca01007387 */ /* 0x000fe80000100a00 */
[----:B------:R-:W-:Y:S04]  /*7e090*/  STL.64 [R1+0x5cb0], R200 ;  /* 0x005cb0c801007387 */ /* 0x000fe80000100a00 */
[----:B------:R-:W-:Y:S04]  /*7e0a0*/  LDS R233, [R185+UR11+0x83800] ;  /* 0x0838000bb9e97984 */ /* 0x000fe80008000800 */
[----:B------:R-:W1:Y:S01]  /*7e0b0*/  LDS R235, [R185+UR11+0x83c00] ;  /* 0x083c000bb9eb7984 */ /* 0x000e620008000800 */
[C---:B--2---:R-:W-:Y:S08]  /*7e0c0*/  HMMA.1688.F32.TF32 R212, R236.reuse, R8, R212 ;  /* 0x00000008ecd4723c */ /* 0x044ff000000810d4 */
[C---:B---3--:R-:W-:Y:S08]  /*7e0d0*/  HMMA.1688.F32.TF32 R228, R236.reuse, R24, R228 ;  /* 0x00000018ece4723c */ /* 0x048ff000000810e4 */
[C---:B----4-:R-:W-:Y:S08]  /*7e0e0*/  HMMA.1688.F32.TF32 R204, R236.reuse, R20, R204 ;  /* 0x00000014eccc723c */ /* 0x050ff000000810cc */
[C---:B------:R-:W-:Y:S03]  /*7e0f0*/  HMMA.1688.F32.TF32 R128, R236.reuse, R16, R128 ;  /* 0x00000010ec80723c */ /* 0x040fe60000081080 */
[----:B------:R-:W-:Y:S08]  /*7e100*/  STL [R1+0x5b64], R231 ;  /* 0x005b64e701007387 */ /* 0x000ff00000100800 */
[----:B------:R-:W-:Y:S04]  /*7e110*/  STL.64 [R1+0x5cc8], R206 ;  /* 0x005cc8ce01007387 */ /* 0x000fe80000100a00 */
[----:B------:R-:W-:Y:S04]  /*7e120*/  STL.64 [R1+0x5cc0], R204 ;  /* 0x005cc0cc01007387 */ /* 0x000fe80000100a00 */
[----:B------:R-:W-:Y:S04]  /*7e130*/  STL.64 [R1+0x5cd8], R130 ;  /* 0x005cd88201007387 */ /* 0x000fe80000100a00 */
[----:B------:R2:W-:Y:S02]  /*7e140*/  STL.64 [R1+0x5cd0], R128 ;  /* 0x005cd08001007387 */ /* 0x0005e40000100a00 */
[C---:B--2---:R-:W-:Y:S08]  /*7e150*/  HMMA.1688.F32.TF32 R128, R236.reuse, R76, R140 ;  /* 0x0000004cec80723c */ /* 0x044ff0000008108c */
[----:B------:R-:W-:Y:S11]  /*7e160*/  HMMA.1688.F32.TF32 R208, R236, R12, R208 ;  /* 0x0000000cecd0723c */ /* 0x000ff600000810d0 */
[----:B------:R-:W-:Y:S01]  /*7e170*/  IMAD.MOV.U32 R13, RZ, RZ, R128 ;  /* 0x000000ffff0d7224 */ /* 0x000fe200078e0080 */
[----:B------:R-:W-:Y:S01]  /*7e180*/  MOV R12, R129 ;  /* 0x00000081000c7202 */ /* 0x000fe20000000f00 */
[----:B------:R-:W-:-:S02]  /*7e190*/  IMAD.MOV.U32 R9, RZ, RZ, R130 ;  /* 0x000000ffff097224 */ /* 0x000fc400078e0082 */
[----:B------:R-:W-:Y:S02]  /*7e1a0*/  IMAD.MOV.U32 R8, RZ, RZ, R131 ;  /* 0x000000ffff087224 */ /* 0x000fe400078e0083 */
[----:B------:R-:W-:Y:S02]  /*7e1b0*/  HMMA.1688.F32.TF32 R128, R236, R72, R148 ;  /* 0x00000048ec80723c */ /* 0x000fe40000081094 */
[----:B------:R-:W-:Y:S04]  /*7e1c0*/  STL.64 [R1+0x5ce8], R210 ;  /* 0x005ce8d201007387 */ /* 0x000fe80000100a00 */
[----:B------:R-:W-:Y:S04]  /*7e1d0*/  STL.64 [R1+0x5ce0], R208 ;  /* 0x005ce0d001007387 */ /* 0x000fe80000100a00 */
[----:B------:R-:W-:Y:S04]  /*7e1e0*/  STL.64 [R1+0x5cf8], R214 ;  /* 0x005cf8d601007387 */ /* 0x000fe80000100a00 */
[----:B------:R-:W-:Y:S05]  /*7e1f0*/  STL.64 [R1+0x5cf0], R212 ;  /* 0x005cf0d401007387 */ /* 0x000fea0000100a00 */
[----:B------:R-:W-:Y:S01]  /*7e200*/  IMAD.MOV.U32 R21, RZ, RZ, R128 ;  /* 0x000000ffff157224 */ /* 0x000fe200078e0080 */
[----:B------:R-:W-:Y:S01]  /*7e210*/  MOV R17, R130 ;  /* 0x0000008200117202 */ /* 0x000fe20000000f00 */
[----:B------:R-:W-:-:S02]  /*7e220*/  IMAD.MOV.U32 R20, RZ, RZ, R129 ;  /* 0x000000ffff147224 */ /* 0x000fc400078e0081 */
[----:B------:R-:W-:Y:S02]  /*7e230*/  IMAD.MOV.U32 R16, RZ, RZ, R131 ;  /* 0x000000ffff107224 */ /* 0x000fe400078e0083 */
[----:B------:R-:W-:Y:S01]  /*7e240*/  HMMA.1688.F32.TF32 R128, R236, R68, R136 ;  /* 0x00000044ec80723c */ /* 0x000fe20000081088 */
[----:B------:R-:W-:Y:S04]  /*7e250*/  STL.64 [R1+0x5d08], R218 ;  /* 0x005d08da01007387 */ /* 0x000fe80000100a00 */
[----:B------:R-:W-:Y:S04]  /*7e260*/  STL.64 [R1+0x5d00], R216 ;  /* 0x005d00d801007387 */ /* 0x000fe80000100a00 */
[----:B------:R-:W2:Y:S04]  /*7e270*/  LDL.LU R140, [R1+0x5d0] ;  /* 0x0005d000018c7983 */ /* 0x000ea80000300800 */
[----:B------:R-:W2:Y:S04]  /*7e280*/  LDL.LU R141, [R1+0x5d4] ;  /* 0x0005d400018d7983 */ /* 0x000ea80000300800 */
[----:B------:R-:W2:Y:S01]  /*7e290*/  LDL.LU R142, [R1+0x5d8] ;  /* 0x0005d800018e7983 */ /* 0x000ea20000300800 */
[----:B------:R-:W-:Y:S01]  /*7e2a0*/  MOV R143, R2 ;  /* 0x00000002008f7202 */ /* 0x000fe20000000f00 */
[----:B------:R-:W-:Y:S01]  /*7e2b0*/  IMAD.MOV.U32 R231, RZ, RZ, R128 ;  /* 0x000000ffffe77224 */ /* 0x000fe200078e0080 */
[----:B------:R-:W-:Y:S01]  /*7e2c0*/  MOV R2, R129 ;  /* 0x0000008100027202 */ /* 0x000fe20000000f00 */
[----:B------:R-:W-:Y:S01]  /*7e2d0*/  IMAD.MOV.U32 R25, RZ, RZ, R130 ;  /* 0x000000ffff197224 */ /* 0x000fe200078e0082 */
[----:B------:R-:W3:Y:S01]  /*7e2e0*/  LDL.LU R136, [R1+0x5c0] ;  /* 0x0005c00001887983 */ /* 0x000ee20000300800 */
[----:B------:R-:W-:-:S02]  /*7e2f0*/  IMAD.MOV.U32 R24, RZ, RZ, R131 ;  /* 0x000000ffff187224 */ /* 0x000fc400078e0083 */
[C---:B------:R-:W-:Y:S01]  /*7e300*/  HMMA.1688.F32.TF32 R128, R236.reuse, R64, R144 ;  /* 0x00000040ec80723c */ /* 0x040fe20000081090 */
[----:B------:R-:W3:Y:S04]  /*7e310*/  LDL.LU R137, [R1+0x5c4] ;  /* 0x0005c40001897983 */ /* 0x000ee80000300800 */
[----:B------:R-:W3:Y:S04]  /*7e320*/  LDL.LU R138, [R1+0x5c8] ;  /* 0x0005c800018a7983 */ /* 0x000ee80000300800 */
[----:B------:R-:W3:Y:S10]  /*7e330*/  LDL.LU R139, [R1+0x5cc] ;  /* 0x0005cc00018b7983 */ /* 0x000ef40000300800 */
[----:B------:R-:W-:Y:S01]  /*7e340*/  IMAD.MOV.U32 R109, RZ, RZ, R129 ;  /* 0x000000ffff6d7224 */ /* 0x000fe200078e0081 */
[----:B------:R-:W-:Y:S01]  /*7e350*/  MOV R108, R128 ;  /* 0x00000080006c7202 */ /* 0x000fe20000000f00 */
[----:B------:R4:W-:Y:S04]  /*7e360*/  STL.64 [R1+0x5f8], R130 ;  /* 0x0005f88201007387 */ /* 0x0009e80000100a00 */
[----:B------:R-:W-:Y:S04]  /*7e370*/  STL [R1+0x5af4], R109 ;  /* 0x005af46d01007387 */ /* 0x000fe80000100800 */
[----:B------:R-:W-:Y:S01]  /*7e380*/  STL [R1+0x5af0], R108 ;  /* 0x005af06c01007387 */ /* 0x000fe20000100800 */
        /* <DEDUP_REMOVED lines=8> */
[----:B------:R-:W-:-:S05]  /*7e410*/  IMAD.MOV.U32 R112, RZ, RZ, R131 ;  /* 0x000000ffff707224 */ /* 0x000fca00078e0083 */
        /* <DEDUP_REMOVED lines=13> */
[----:B---3--:R-:W-:Y:S02]  /*7e4f0*/  HMMA.1688.F32.TF32 R128, R236, R52, R136 ;  /* 0x00000034ec80723c */ /* 0x008fe40000081088 */
        /* <DEDUP_REMOVED lines=13> */
[----:B------:R-:W-:Y:S04]  /*7e5d0*/  STL [R1+0x5b0c], R100 ;  /* 0x005b0c6401007387 */ /* 0x000fe80000100800 */
        /* <DEDUP_REMOVED lines=19> */
[----:B------:R-:W-:-:S15]  /*7e710*/  HMMA.1688.F32.TF32 R152, R236, R80, R152 ;  /* 0x00000050ec98723c */ /* 0x000fde0000081098 */
[----:B------:R-:W-:-:S04]  /*7e720*/  NOP ;  /* 0x0000000000007918 */ /* 0x000fc80000000000 */
[----:B------:R-:W-:Y:S01]  /*7e730*/  IMAD.MOV.U32 R5, RZ, RZ, R152 ;  /* 0x000000ffff057224 */ /* 0x000fe200078e0098 */
[----:B------:R-:W-:Y:S01]  /*7e740*/  MOV R3, R154 ;  /* 0x0000009a00037202 */ /* 0x000fe20000000f00 */
[----:B------:R-:W-:Y:S01]  /*7e750*/  IMAD.MOV.U32 R4, RZ, RZ, R153 ;  /* 0x000000ffff047224 */ /* 0x000fe200078e0099 */
[----:B------:R-:W-:Y:S01]  /*7e760*/  MOV R154, R126 ;  /* 0x0000007e009a7202 */ /* 0x000fe20000000f00 */
[----:B------:R-:W-:Y:S02]  /*7e770*/  IMAD.MOV.U32 R0, RZ, RZ, R155 ;  /* 0x000000ffff007224 */ /* 0x000fe400078e009b */
[----:B------:R-:W-:Y:S01]  /*7e780*/  IMAD.MOV.U32 R155, RZ, RZ, R127 ;  /* 0x000000ffff9b7224 */ /* 0x000fe200078e007f */
[----:B--2---:R-:W-:-:S15]  /*7e790*/  HMMA.1688.F32.TF32 R128, R236, R44, R140 ;  /* 0x0000002cec80723c */ /* 0x004fde000008108c */
[----:B------:R-:W-:-:S04]  /*7e7a0*/  NOP ;  /* 0x0000000000007918 */ /* 0x000fc80000000000 */
[----:B---3--:R-:W-:Y:S01]  /*7e7b0*/  MOV R96, R128 ;  /* 0x0000008000607202 */ /* 0x008fe20000000f00 */
[----:B-1----:R-:W-:Y:S01]  /*7e7c0*/  IMAD.MOV.U32 R97, RZ, RZ, R129 ;  /* 0x000000ffff617224 */ /* 0x002fe200078e0081 */
[----:B------:R-:W-:Y:S01]  /*7e7d0*/  MOV R124, R131 ;  /* 0x00000083007c7202 */ /* 0x000fe20000000f00 */
[----:B------:R-:W-:Y:S02]  /*7e7e0*/  IMAD.MOV.U32 R125, RZ, RZ, R130 ;  /* 0x000000ffff7d7224 */ /* 0x000fe400078e0082 */
[----:B------:R-:W-:Y:S02]  /*7e7f0*/  HMMA.1688.F32.TF32 R128, R236, R40, R136 ;  /* 0x00000028ec80723c */ /* 0x000fe40000081088 */
[----:B------:R1:W-:Y:S04]  /*7e800*/  STL [R1+0x5b2c], R124 ;  /* 0x005b2c7c01007387 */ /* 0x0003e80000100800 */
[----:B------:R2:W-:Y:S04]  /*7e810*/  STL [R1+0x5b28], R125 ;  /* 0x005b287d01007387 */ /* 0x0005e80000100800 */
[----:B------:R3:W-:Y:S09]  /*7e820*/  STL [R1+0x5b24], R97 ;  /* 0x005b246101007387 */ /* 0x0007f20000100800 */
[----:B------:R-:W-:Y:S01]  /*7e830*/  IMAD.MOV.U32 R120, RZ, RZ, R128 ;  /* 0x000000ffff787224 */ /* 0x000fe200078e0080 */
[----:B------:R-:W-:Y:S01]  /*7e840*/  MOV R116, R130 ;  /* 0x0000008200747202 */ /* 0x000fe20000000f00 */
[----:B------:R-:W-:-:S02]  /*7e850*/  IMAD.MOV.U32 R121, RZ, RZ, R129 ;  /* 0x000000ffff797224 */ /* 0x000fc400078e0081 */
[----:B------:R-:W-:Y:S01]  /*7e860*/  IMAD.MOV.U32 R117, RZ, RZ, R131 ;  /* 0x000000ffff757224 */ /* 0x000fe200078e0083 */
[----:B------:R1:W-:Y:S04]  /*7e870*/  STL [R1+0x5b20], R96 ;  /* 0x005b206001007387 */ /* 0x0003e80000100800 */
[----:B------:R-:W2:Y:S04]  /*7e880*/  LDL.LU R140, [R1+0x560] ;  /* 0x00056000018c7983 */ /* 0x000ea80000300800 */
[----:B------:R-:W2:Y:S04]  /*7e890*/  LDL.LU R141, [R1+0x564] ;  /* 0x00056400018d7983 */ /* 0x000ea80000300800 */
[----:B------:R-:W2:Y:S01]  /*7e8a0*/  LDL.LU R142, [R1+0x568] ;  /* 0x00056800018e7983 */ /* 0x000ea20000300800 */
[----:B----4-:R-:W-:Y:S03]  /*7e8b0*/  HMMA.1688.F32.TF32 R128, R236, R36, R132 ;  /* 0x00000024ec80723c */ /* 0x010fe60000081084 */
[----:B------:R-:W2:Y:S04]  /*7e8c0*/  LDL.LU R143, [R1+0x56c] ;  /* 0x00056c00018f7983 */ /* 0x000ea80000300800 */
        /* <DEDUP_REMOVED lines=8> */
[----:B------:R-:W-:Y:S01]  /*7e950*/  HMMA.1688.F32.TF32 R128, R236, R32, R144 ;  /* 0x00000020ec80723c */ /* 0x000fe20000081090 */
[----:B------:R1:W-:Y:S04]  /*7e960*/  STL [R1+0x5b3c], R117 ;  /* 0x005b3c7501007387 */ /* 0x0003e80000100800 */
[----:B------:R1:W-:Y:S04]  /*7e970*/  STL [R1+0x5b38], R116 ;  /* 0x005b387401007387 */ /* 0x0003e80000100800 */
[----:B------:R-:W-:Y:S04]  /*7e980*/  STL [R1+0x5b34], R121 ;  /* 0x005b347901007387 */ /* 0x000fe80000100800 */
[----:B------:R1:W-:Y:S04]  /*7e990*/  STL [R1+0x5b30], R120 ;  /* 0x005b307801007387 */ /* 0x0003e80000100800 */
[----:B------:R-:W3:Y:S02]  /*7e9a0*/  LDL.LU R132, [R1+0x540] ;  /* 0x0005400001847983 */ /* 0x000ee40000300800 */
[----:B------:R-:W-:-:S02]  /*7e9b0*/  MOV R76, R131 ;  /* 0x00000083004c7202 */ /* 0x000fc40000000f00 */
[----:B------:R-:W3:Y:S01]  /*7e9c0*/  LDL.LU R133, [R1+0x544] ;  /* 0x0005440001857983 */ /* 0x000ee20000300800 */
[----:B------:R-:W-:-:S03]  /*7e9d0*/  IMAD.MOV.U32 R77, RZ, RZ, R130 ;  /* 0x000000ffff4d7224 */ /* 0x000fc600078e0082 */
[----:B------:R-:W3:Y:S01]  /*7e9e0*/  LDL.LU R134, [R1+0x548] ;  /* 0x0005480001867983 */ /* 0x000ee20000300800 */
[----:B------:R-:W-:-:S03]  /*7e9f0*/  IMAD.MOV.U32 R80, RZ, RZ, R129 ;  /* 0x000000ffff507224 */ /* 0x000fc600078e0081 */
[----:B------:R-:W3:Y:S01]  /*7ea00*/  LDL.LU R135, [R1+0x54c] ;  /* 0x00054c0001877983 */ /* 0x000ee20000300800 */
[----:B------:R-:W-:-:S03]  /*7ea10*/  MOV R81, R128 ;  /* 0x0000008000517202 */ /* 0x000fc60000000f00 */
[----:B------:R1:W-:Y:S04]  /*7ea20*/  STL [R1+0x5b4c], R113 ;  /* 0x005b4c7101007387 */ /* 0x0003e80000100800 */
        /* <DEDUP_REMOVED lines=23> */
[----:B--2---:R-:W-:Y:S03]  /*7eba0*/  HMMA.1688.F32.TF32 R128, R236, R28, R140 ;  /* 0x0000001cec80723c */ /* 0x004fe6000008108c */
[----:B------:R-:W2:Y:S01]  /*7ebb0*/  LDL.LU R140, [R1+0x4f0] ;  /* 0x0004f000018c7983 */ /* 0x000ea20000300800 */
[----:B------:R-:W-:Y:S01]  /*7ebc0*/  MOV R142, R106 ;  /* 0x0000006a008e7202 */ /* 0x000fe20000000f00 */
[----:B------:R-:W-:-:S02]  /*7ebd0*/  IMAD.MOV.U32 R143, RZ, RZ, R107 ;  /* 0x000000ffff8f7224 */ /* 0x000fc400078e006b */
[----:B------:R-:W2:Y:S04]  /*7ebe0*/  LDL.LU R141, [R1+0x4f4] ;  /* 0x0004f400018d7983 */ /* 0x000ea80000300800 */
[----:B------:R-:W2:Y:S04]  /*7ebf0*/  LDL.LU R106, [R1+0x5ecc] ;  /* 0x005ecc00016a7983 */ /* 0x000ea80000300800 */
[----:B------:R-:W2:Y:S04]  /*7ec00*/  LDL.LU R107, [R1+0x5ec8] ;  /* 0x005ec800016b7983 */ /* 0x000ea80000300800 */
[----:B------:R-:W-:Y:S01]  /*7ec10*/  IMAD.MOV.U32 R104, RZ, RZ, R128 ;  /* 0x000000ffff687224 */ /* 0x000fe200078e0080 */
[----:B------:R-:W-:Y:S01]  /*7ec20*/  MOV R92, R130 ;  /* 0x00000082005c7202 */ /* 0x000fe20000000f00 */
[----:B------:R-:W-:-:S02]  /*7ec30*/  IMAD.MOV.U32 R105, RZ, RZ, R129 ;  /* 0x000000ffff697224 */ /* 0x000fc400078e0081 */
[----:B------:R-:W-:Y:S02]  /*7ec40*/  IMAD.MOV.U32 R93, RZ, RZ, R131 ;  /* 0x000000ffff5d7224 */ /* 0x000fe400078e0083 */
[----:B----4-:R-:W-:Y:S01]  /*7ec50*/  HMMA.1688.F32.TF32 R128, R236, R248, R136 ;  /* 0x000000f8ec80723c */ /* 0x010fe20000081088 */
[----:B------:R-:W-:Y:S01]  /*7ec60*/  IMAD.MOV.U32 R136, RZ, RZ, R110 ;  /* 0x000000ffff887224 */ /* 0x000fe200078e006e */
[----:B------:R-:W-:Y:S01]  /*7ec70*/  MOV R137, R111 ;  /* 0x0000006f00897202 */ /* 0x000fe20000000f00 */
[----:B------:R-:W4:Y:S01]  /*7ec80*/  LDL.LU R110, [R1+0x5ec4] ;  /* 0x005ec400016e7983 */ /* 0x000f220000300800 */
[----:B------:R-:W-:Y:S02]  /*7ec90*/  IMAD.MOV.U32 R138, RZ, RZ, R114 ;  /* 0x000000ffff8a7224 */ /* 0x000fe400078e0072 */
[----:B------:R-:W-:Y:S01]  /*7eca0*/  IMAD.MOV.U32 R139, RZ, RZ, R122 ;  /* 0x000000ffff8b7224 */ /* 0x000fe200078e007a */
[----:B------:R-:W4:Y:S04]  /*7ecb0*/  LDL.LU R111, [R1+0x5ec0] ;  /* 0x005ec000016f7983 */ /* 0x000f280000300800 */
[----:B------:R-:W2:Y:S04]  /*7ecc0*/  LDL.LU R114, [R1+0x5ebc] ;  /* 0x005ebc0001727983 */ /* 0x000ea80000300800 */
[----:B------:R-:W2:Y:S04]  /*7ecd0*/  LDL.LU R122, [R1+0x5eb8] ;  /* 0x005eb800017a7983 */ /* 0x000ea80000300800 */
[----:B------:R-:W-:Y:S01]  /*7ece0*/  IMAD.MOV.U32 R73, RZ, RZ, R128 ;  /* 0x000000ffff497224 */ /* 0x000fe200078e0080 */
[----:B------:R-:W-:Y:S01]  /*7ecf0*/  MOV R72, R129 ;  /* 0x0000008100487202 */ /* 0x000fe20000000f00 */
[----:B------:R-:W-:-:S02]  /*7ed00*/  IMAD.MOV.U32 R69, RZ, RZ, R130 ;  /* 0x000000ffff457224 */ /* 0x000fc400078e0082 */
[----:B------:R-:W-:Y:S02]  /*7ed10*/  IMAD.MOV.U32 R68, RZ, RZ, R131 ;  /* 0x000000ffff447224 */ /* 0x000fe400078e0083 */
[----:B---3--:R-:W-:Y:S01]  /*7ed20*/  HMMA.1688.F32.TF32 R128, R232, R126, R132 ;  /* 0x0000007ee880723c */ /* 0x008fe20000081084 */
[----:B------:R-:W-:Y:S02]  /*7ed30*/  MOV R132, R123 ;  /* 0x0000007b00847202 */ /* 0x000fe40000000f00 */
[----:B------:R-:W2:Y:S01]  /*7ed40*/  LDL.LU R123, [R1+0x5eb4] ;  /* 0x005eb400017b7983 */ /* 0x000ea20000300800 */
[----:B------:R-:W-:Y:S02]  /*7ed50*/  IMAD.MOV.U32 R133, RZ, RZ, R118 ;  /* 0x000000ffff857224 */ /* 0x000fe400078e0076 */
[----:B------:R-:W-:Y:S01]  /*7ed60*/  IMAD.MOV.U32 R134, RZ, RZ, R119 ;  /* 0x000000ffff867224 */ /* 0x000fe200078e0077 */
[----:B------:R-:W3:Y:S04]  /*7ed70*/  LDL.LU R118, [R1+0x5eb0] ;  /* 0x005eb00001767983 */ /* 0x000ee80000300800 */
[----:B------:R-:W3:Y:S01]  /*7ed80*/  LDL.LU R119, [R1+0x5eac] ;  /* 0x005eac0001777983 */ /* 0x000ee20000300800 */
[----:B------:R-:W-:-:S03]  /*7ed90*/  MOV R135, R115 ;  /* 0x0000007300877202 */ /* 0x000fc60000000f00 */
[----:B------:R-:W3:Y:S04]  /*7eda0*/  LDL.LU R115, [R1+0x5ea8] ;  /* 0x005ea80001737983 */ /* 0x000ee80000300800 */
[----:B------:R-:W-:Y:S01]  /*7edb0*/  IMAD.MOV.U32 R100, RZ, RZ, R128 ;  /* 0x000000ffff647224 */ /* 0x000fe200078e0080 */
[----:B------:R-:W-:Y:S01]  /*7edc0*/  MOV R101, R129 ;  /* 0x0000008100657202 */ /* 0x000fe20000000f00 */
[----:B------:R-:W-:Y:S02]  /*7edd0*/  IMAD.MOV.U32 R249, RZ, RZ, R130 ;  /* 0x000000fffff97224 */ /* 0x000fe400078e0082 */
[----:B------:R-:W-:Y:S02]  /*7ede0*/  IMAD.MOV.U32 R248, RZ, RZ, R131 ;  /* 0x000000fffff87224 */ /* 0x000fe400078e0083 */
[----:B--2---:R-:W-:-:S15]  /*7edf0*/  HMMA.1688.F32.TF32 R128, R232, R122, R156 ;  /* 0x0000007ae880723c */ /* 0x004fde000008109c */
[----:B------:R-:W-:-:S04]  /*7ee00*/  NOP ;  /* 0x0000000000007918 */ /* 0x000fc80000000000 */
[----:B------:R-:W-:Y:S01]  /*7ee10*/  IMAD.MOV.U32 R84, RZ, RZ, R128 ;  /* 0x000000ffff547224 */ /* 0x000fe200078e0080 */
[----:B------:R-:W-:Y:S01]  /*7ee20*/  MOV R88, R130 ;  /* 0x0000008200587202 */ /* 0x000fe20000000f00 */
[----:B------:R-:W-:Y:S02]  /*7ee30*/  IMAD.MOV.U32 R85, RZ, RZ, R129 ;  /* 0x000000ffff557224 */ /* 0x000fe400078e0081 */
[----:B------:R-:W-:Y:S02]  /*7ee40*/  IMAD.MOV.U32 R89, RZ, RZ, R131 ;  /* 0x000000ffff597224 */ /* 0x000fe400078e0083 */
[----:B---3--:R-:W-:-:S15]  /*7ee50*/  HMMA.1688.F32.TF32 R128, R232, R118, R152 ;  /* 0x00000076e880723c */ /* 0x008fde0000081098 */
[----:B------:R-:W-:-:S04]  /*7ee60*/  NOP ;  /* 0x0000000000007918 */ /* 0x000fc80000000000 */
[----:B-1----:R-:W-:Y:S01]  /*7ee70*/  IMAD.MOV.U32 R124, RZ, RZ, R128 ;  /* 0x000000ffff7c7224 */ /* 0x002fe200078e0080 */
        /* <DEDUP_REMOVED lines=22> */
[----:B------:R-:W-:Y:S01]  /*7efe0*/  MOV R136, R50 ;  /* 0x0000003200887202 */ /* 0x000fe20000000f00 */
[----:B------:R-:W-:Y:S01]  /*7eff0*/  IMAD.MOV.U32 R137, RZ, RZ, R51 ;  /* 0x000000ffff897224 */ /* 0x000fe200078e0033 */
[----:B------:R-:W-:Y:S01]  /*7f000*/  MOV R139, R55 ;  /* 0x00000037008b7202 */ /* 0x000fe20000000f00 */
[----:B------:R-:W-:-:S15]  /*7f010*/  IMAD.MOV.U32 R138, RZ, RZ, R54 ;  /* 0x000000ffff8a7224 */ /* 0x000fde00078e0036 */
[----:B------:R-:W-:Y:S01]  /*7f020*/  MOV R33, R128 ;  /* 0x0000008000217202 */ /* 0x000fe20000000f00 */
[----:B------:R-:W-:Y:S01]  /*7f030*/  IMAD.MOV.U32 R32, RZ, RZ, R129 ;  /* 0x000000ffff207224 */ /* 0x000fe200078e0081 */
[----:B------:R-:W-:Y:S01]  /*7f040*/  MOV R28, R131 ;  /* 0x00000083001c7202 */ /* 0x000fe20000000f00 */
[----:B------:R-:W-:Y:S02]  /*7f050*/  IMAD.MOV.U32 R29, RZ, RZ, R130 ;  /* 0x000000ffff1d7224 */ /* 0x000fe400078e0082 */
[----:B------:R-:W-:Y:S01]  /*7f060*/  HMMA.1688.F32.TF32 R128, R232, R98, R132 ;  /* 0x00000062e880723c */ /* 0x000fe20000081084 */
[----:B------:R-:W-:Y:S01]  /*7f070*/  IMAD.MOV.U32 R132, RZ, RZ, R23 ;  /* 0x000000ffff847224 */ /* 0x000fe200078e0017 */
[----:B------:R-:W-:Y:S01]  /*7f080*/  MOV R133, R22 ;  /* 0x0000001600857202 */ /* 0x000fe20000000f00 */
[----:B------:R-:W2:Y:S01]  /*7f090*/  LDL.LU R23, [R1+0x5ea4] ;  /* 0x005ea40001177983 */ /* 0x000ea20000300800 */
[----:B------:R-:W-:Y:S02]  /*7f0a0*/  IMAD.MOV.U32 R134, RZ, RZ, R19 ;  /* 0x000000ffff867224 */ /* 0x000fe400078e0013 */
[----:B------:R-:W-:Y:S01]  /*7f0b0*/  IMAD.MOV.U32 R135, RZ, RZ, R18 ;  /* 0x000000ffff877224 */ /* 0x000fe200078e0012 */
[----:B------:R-:W3:Y:S04]  /*7f0c0*/  LDL.LU R22, [R1+0x5ea0] ;  /* 0x005ea00001167983 */ /* 0x000ee80000300800 */
[----:B------:R-:W4:Y:S04]  /*7f0d0*/  LDL.LU R19, [R1+0x5e9c] ;  /* 0x005e9c0001137983 */ /* 0x000f280000300800 */
[----:B------:R-:W2:Y:S04]  /*7f0e0*/  LDL.LU R18, [R1+0x5e98] ;  /* 0x005e980001127983 */ /* 0x000ea80000300800 */
[----:B------:R-:W2:Y:S04]  /*7f0f0*/  LDL.LU R50, [R1+0x5e94] ;  /* 0x005e940001327983 */ /* 0x000ea80000300800 */
[----:B------:R-:W3:Y:S04]  /*7f100*/  LDL.LU R51, [R1+0x5e90] ;  /* 0x005e900001337983 */ /* 0x000ee80000300800 */
[----:B------:R-:W4:Y:S04]  /*7f110*/  LDL.LU R54, [R1+0x5e8c] ;  /* 0x005e8c0001367983 */ /* 0x000f280000300800 */
[----:B------:R-:W4:Y:S01]  /*7f120*/  LDL.LU R55, [R1+0x5e88] ;  /* 0x005e880001377983 */ /* 0x000f220000300800 */
[----:B------:R-:W-:Y:S01]  /*7f130*/  IMAD.MOV.U32 R140, RZ, RZ, R31 ;  /* 0x000000ffff8c7224 */ /* 0x000fe200078e001f */
[----:B------:R-:W-:Y:S01]  /*7f140*/  MOV R142, R251 ;  /* 0x000000fb008e7202 */ /* 0x000fe20000000f00 */
[----:B------:R-:W-:Y:S01]  /*7f150*/  IMAD.MOV.U32 R141, RZ, RZ, R30 ;  /* 0x000000ffff8d7224 */ /* 0x000fe200078e001e */
        /* <DEDUP_REMOVED lines=60> */
[----:B------:R-:W4:Y:S01]  /*7f520*/  LDL.LU R58, [R1+0x5e08] ;  /* 0x005e0800013a7983 */ /* 0x000f220000300800 */
[----:B--2---:R-:W-:Y:S01]  /*7f530*/  MOV R191, R50 ;  /* 0x0000003200bf7202 */ /* 0x004fe20000000f00 */
[----:B---3--:R-:W-:-:S02]  /*7f540*/  IMAD.MOV.U32 R190, RZ, RZ, R51 ;  /* 0x000000ffffbe7224 */ /* 0x008fc400078e0033 */
[----:B----4-:R-:W-:Y:S01]  /*7f550*/  IMAD.MOV.U32 R189, RZ, RZ, R54 ;  /* 0x000000ffffbd7224 */ /* 0x010fe200078e0036 */
[----:B------:R-:W-:Y:S02]  /*7f560*/  MOV R188, R55 ;  /* 0x0000003700bc7202 */ /* 0x000fe40000000f00 */
[----:B------:R-:W2:Y:S04]  /*7f570*/  LDL.LU R55, [R1+0x5e04] ;  /* 0x005e040001377983 */ /* 0x000ea80000300800 */
[----:B------:R-:W3:Y:S04]  /*7f580*/  LDL.LU R54, [R1+0x5e00] ;  /* 0x005e000001367983 */ /* 0x000ee80000300800 */
[----:B------:R-:W4:Y:S04]  /*7f590*/  LDL.LU R51, [R1+0x5dfc] ;  /* 0x005dfc0001337983 */ /* 0x000f280000300800 */
[----:B------:R-:W4:Y:S01]  /*7f5a0*/  LDL.LU R50, [R1+0x5df8] ;  /* 0x005df80001327983 */ /* 0x000f220000300800 */
[----:B------:R-:W-:-:S02]  /*7f5b0*/  IMAD.MOV.U32 R193, RZ, RZ, R251 ;  /* 0x000000ffffc17224 */ /* 0x000fc400078e00fb */
[----:B------:R-:W-:Y:S01]  /*7f5c0*/  IMAD.MOV.U32 R192, RZ, RZ, R250 ;  /* 0x000000ffffc07224 */ /* 0x000fe200078e00fa */
[----:B------:R-:W-:Y:S01]  /*7f5d0*/  MOV R194, R30 ;  /* 0x0000001e00c27202 */ /* 0x000fe20000000f00 */
        /* <DEDUP_REMOVED lines=15> */
[----:B------:R-:W-:Y:S01]  /*7f6d0*/  IMAD.MOV.U32 R225, RZ, RZ, R43 ;  /* 0x000000ffffe17224 */ /* 0x000fe200078e002b */
[----:B------:R-:W-:Y:S02]  /*7f6e0*/  MOV R224, R42 ;  /* 0x0000002a00e07202 */ /* 0x000fe40000000f00 */
[----:B------:R-:W4:Y:S04]  /*7f6f0*/  LDL.LU R42, [R1+0x5dd4] ;  /* 0x005dd400012a7983 */ /* 0x000f280000300800 */
[----:B------:R-:W4:Y:S04]  /*7f700*/  LDL.LU R43, [R1+0x5dd0] ;  /* 0x005dd000012b7983 */ /* 0x000f280000300800 */
[----:B------:R-:W4:Y:S04]  /*7f710*/  LDL.LU R46, [R1+0x5dcc] ;  /* 0x005dcc00012e7983 */ /* 0x000f280000300800 */
[----:B------:R-:W4:Y:S01]  /*7f720*/  LDL.LU R47, [R1+0x5dc8] ;  /* 0x005dc800012f7983 */ /* 0x000f220000300800 */
        /* <DEDUP_REMOVED lines=14> */
[----:B------:R-:W-:-:S02]  /*7f810*/  IMAD.MOV.U32 R129, RZ, RZ, R75 ;  /* 0x000000ffff817224 */ /* 0x000fc400078e004b */
[----:B------:R-:W-:Y:S02]  /*7f820*/  IMAD.MOV.U32 R211, RZ, RZ, R63 ;  /* 0x000000ffffd37224 */ /* 0x000fe400078e003f */
[----:B------:R-:W-:Y:S01]  /*7f830*/  IMAD.MOV.U32 R210, RZ, RZ, R62 ;  /* 0x000000ffffd27224 */ /* 0x000fe200078e003e */
[----:B------:R-:W-:Y:S01]  /*7f840*/  MOV R209, R59 ;  /* 0x0000003b00d17202 */ /* 0x000fe20000000f00 */
[----:B------:R-:W-:Y:S02]  /*7f850*/  IMAD.MOV.U32 R208, RZ, RZ, R58 ;  /* 0x000000ffffd07224 */ /* 0x000fe400078e003a */
        /* <DEDUP_REMOVED lines=17> */
[----:B--2---:R-:W-:Y:S01]  /*7f970*/  IMAD.MOV.U32 R215, RZ, RZ, R55 ;  /* 0x000000ffffd77224 */ /* 0x004fe200078e0037 */
[----:B---3--:R-:W-:Y:S01]  /*7f980*/  MOV R214, R54 ;  /* 0x0000003600d67202 */ /* 0x008fe20000000f00 */
[----:B----4-:R-:W-:Y:S02]  /*7f990*/  IMAD.MOV.U32 R213, RZ, RZ, R51 ;  /* 0x000000ffffd57224 */ /* 0x010fe400078e0033 */
[----:B------:R-:W-:Y:S02]  /*7f9a0*/  IMAD.MOV.U32 R212, RZ, RZ, R50 ;  /* 0x000000ffffd47224 */ /* 0x000fe400078e0032 */
[----:B------:R-:W2:Y:S04]  /*7f9b0*/  LDL.LU R50, [R1+0x5dc4] ;  /* 0x005dc40001327983 */ /* 0x000ea80000300800 */
[----:B------:R-:W2:Y:S04]  /*7f9c0*/  LDL.LU R51, [R1+0x5dc0] ;  /* 0x005dc00001337983 */ /* 0x000ea80000300800 */
[----:B------:R-:W3:Y:S04]  /*7f9d0*/  LDL.LU R54, [R1+0x5dbc] ;  /* 0x005dbc0001367983 */ /* 0x000ee80000300800 */
[----:B------:R-:W3:Y:S04]  /*7f9e0*/  LDL.LU R55, [R1+0x5db8] ;  /* 0x005db80001377983 */ /* 0x000ee80000300800 */
[----:B------:R-:W4:Y:S04]  /*7f9f0*/  LDL.LU R58, [R1+0x5db4] ;  /* 0x005db400013a7983 */ /* 0x000f280000300800 */
[----:B------:R-:W4:Y:S04]  /*7fa00*/  LDL.LU R59, [R1+0x5db0] ;  /* 0x005db000013b7983 */ /* 0x000f280000300800 */
        /* <DEDUP_REMOVED lines=30> */
[C---:B------:R-:W-:Y:S08]  /*7fbf0*/  HMMA.1688.F32.TF32 R148, R232.reuse, R46, R148 ;  /* 0x0000002ee894723c */ /* 0x040ff00000081094 */
[C---:B------:R-:W-:Y:S08]  /*7fc00*/  HMMA.1688.F32.TF32 R144, R232.reuse, R42, R144 ;  /* 0x0000002ae890723c */ /* 0x040ff00000081090 */
[C---:B------:R-:W-:Y:S08]  /*7fc10*/  HMMA.1688.F32.TF32 R136, R232.reuse, R34, R136 ;  /* 0x00000022e888723c */ /* 0x040ff00000081088 */
[C---:B------:R-:W-:Y:S08]  /*7fc20*/  HMMA.1688.F32.TF32 R132, R232.reuse, R30, R132 ;  /* 0x0000001ee884723c */ /* 0x040ff00000081084 */
[C---:B---3--:R-:W-:Y:S08]  /*7fc30*/  HMMA.1688.F32.TF32 R156, R232.reuse, R54, R156 ;  /* 0x00000036e89c723c */ /* 0x048ff0000008109c */
[C---:B--2---:R-:W-:Y:S08]  /*7fc40*/  HMMA.1688.F32.TF32 R168, R232.reuse, R66, R168 ;  /* 0x00000042e8a8723c */ /* 0x044ff000000810a8 */
[C---:B----4-:R-:W-:Y:S08]  /*7fc50*/  HMMA.1688.F32.TF32 R180, R232.reuse, R78, R180 ;  /* 0x0000004ee8b4723c */ /* 0x050ff000000810b4 */
[C---:B------:R-:W-:Y:S08]  /*7fc60*/  HMMA.1688.F32.TF32 R208, R232.reuse, R90, R208 ;  /* 0x0000005ae8d0723c */ /* 0x040ff000000810d0 */
[----:B------:R-:W-:Y:S11]  /*7fc70*/  HMMA.1688.F32.TF32 R128, R232, R86, R128 ;  /* 0x00000056e880723c */ /* 0x000ff60000081080 */
[----:B------:R-:W-:Y:S01]  /*7fc80*/  IMAD.MOV.U32 R57, RZ, RZ, R208 ;  /* 0x000000ffff397224 */ /* 0x000fe200078e00d0 */
[----:B------:R-:W-:Y:S01]  /*7fc90*/  MOV R56, R209 ;  /* 0x000000d100387202 */ /* 0x000fe20000000f00 */
[----:B------:R-:W-:-:S02]  /*7fca0*/  IMAD.MOV.U32 R53, RZ, RZ, R210 ;  /* 0x000000ffff357224 */ /* 0x000fc400078e00d2 */
[----:B------:R-:W-:Y:S02]  /*7fcb0*/  IMAD.MOV.U32 R52, RZ, RZ, R211 ;  /* 0x000000ffff347224 */ /* 0x000fe400078e00d3 */
[----:B------:R-:W-:Y:S02]  /*7fcc0*/  HMMA.1688.F32.TF32 R208, R232, R26, R204 ;  /* 0x0000001ae8d0723c */ /* 0x000fe400000810cc */
[----:B------:R-:W-:Y:S01]  /*7fcd0*/  MOV R65, R128 ;  /* 0x0000008000417202 */ /* 0x000fe20000000f00 */
[----:B------:R-:W-:-:S05]  /*7fce0*/  IMAD.MOV.U32 R64, RZ, RZ, R129 ;  /* 0x000000ffff407224 */ /* 0x000fca00078e0081 */
[----:B------:R-:W-:Y:S01]  /*7fcf0*/  HMMA.1688.F32.TF32 R204, R232, R22, R200 ;  /* 0x00000016e8cc723c */ /* 0x000fe200000810c8 */
[----:B------:R-:W-:Y:S01]  /*7fd00*/  IMAD.MOV.U32 R61, RZ, RZ, R130 ;  /* 0x000000ffff3d7224 */ /* 0x000fe200078e0082 */
[----:B------:R-:W-:-:S06]  /*7fd10*/  MOV R60, R131 ;  /* 0x00000083003c7202 */ /* 0x000fcc0000000f00 */
[C---:B------:R-:W-:Y:S03]  /*7fd20*/  HMMA.1688.F32.TF32 R128, R232.reuse, R18, R224 ;  /* 0x00000012e880723c */ /* 0x040fe600000810e0 */
[----:B------:R-:W-:Y:S04]  /*7fd30*/  STL.64 [R1+0x4b0], R208 ;  /* 0x0004b0d001007387 */ /* 0x000fe80000100a00 */
[----:B------:R-:W-:Y:S01]  /*7fd40*/  STL.64 [R1+0x4b8], R210 ;  /* 0x0004b8d201007387 */ /* 0x000fe20000100a00 */
[C---:B------:R-:W-:Y:S03]  /*7fd50*/  HMMA.1688.F32.TF32 R200, R232.reuse, R14, R196 ;  /* 0x0000000ee8c8723c */ /* 0x040fe600000810c4 */
[----:B------:R-:W-:Y:S04]  /*7fd60*/  STL.64 [R1+0x4a0], R204 ;  /* 0x0004a0cc01007387 */ /* 0x000fe80000100a00 */
[----:B------:R-:W-:Y:S01]  /*7fd70*/  STL.64 [R1+0x4a8], R206 ;  /* 0x0004a8ce01007387 */ /* 0x000fe20000100a00 */
        /* <DEDUP_REMOVED lines=43> */
[----:B------:R-:W-:Y:S04]  /*80030*/  STL.64 [R1+0x7b8], R138 ;  /* 0x0007b88a01007387 */ /* 0x000fe80000100a00 */
[----:B------:R-:W2:Y:S04]  /*80040*/  LDL.LU R160, [R1+0x10] ;  /* 0x0000100001a07983 */ /* 0x000ea80000300800 */
[----:B------:R1:W-:Y:S04]  /*80050*/  STL.64 [R1+0x7a0], R132 ;  /* 0x0007a08401007387 */ /* 0x0003e80000100a00 */
[----:B------:R3:W-:Y:S01]  /*80060*/  STL.64 [R1+0x7a8], R134 ;  /* 0x0007a88601007387 */ /* 0x0007e20000100a00 */
[----:B------:R-:W-:-:S03]  /*80070*/  IMAD.MOV.U32 R163, RZ, RZ, R240 ;  /* 0x000000ffffa37224 */ /* 0x000fc600078e00f0 */
[----:B------:R4:W-:Y:S04]  /*80080*/  STL.64 [R1+0x370], R128 ;  /* 0x0003708001007387 */ /* 0x0009e80000100a00 */
[----:B------:R1:W-:Y:S04]  /*80090*/  STL.64 [R1+0x378], R130 ;  /* 0x0003788201007387 */ /* 0x0003e80000100a00 */
[----:B------:R-:W2:Y:S04]  /*800a0*/  LDL.LU R161, [R1+0x14] ;  /* 0x0000140001a17983 */ /* 0x000ea80000300800 */
[----:B------:R-:W2:Y:S04]  /*800b0*/  LDL.LU R162, [R1+0x18] ;  /* 0x0000180001a27983 */ /* 0x000ea80000300800 */
[----:B------:R-:W2:Y:S01]  /*800c0*/  LDL.LU R240, [R1+0x5d34] ;  /* 0x005d340001f07983 */ /* 0x000ea20000300800 */
[----:B------:R-:W-:Y:S01]  /*800d0*/  IMAD.MOV.U32 R165, RZ, RZ, R243 ;  /* 0x000000ffffa57224 */ /* 0x000fe200078e00f3 */
[----:B------:R-:W-:-:S02]  /*800e0*/  MOV R166, R242 ;  /* 0x000000f200a67202 */ /* 0x000fc40000000f00 */
        /* <DEDUP_REMOVED lines=8> */
[----:B--2---:R-:W-:-:S03]  /*80170*/  IMAD.MOV.U32 R171, RZ, RZ, R240 ;  /* 0x000000ffffab7224 */ /* 0x004fc600078e00f0 */
[----:B------:R-:W2:Y:S04]  /*80180*/  LDL.LU R240, [R1+0x5d24] ;  /* 0x005d240001f07983 */ /* 0x000ea80000300800 */
[----:B------:R-:W3:Y:S04]  /*80190*/  LDL.LU R176, [R1+0x50] ;  /* 0x0000500001b07983 */ /* 0x000ee80000300800 */
[----:B------:R-:W3:Y:S04]  /*801a0*/  LDL.LU R177, [R1+0x54] ;  /* 0x0000540001b17983 */ /* 0x000ee80000300800 */
[----:B------:R-:W3:Y:S04]  /*801b0*/  LDL.LU R178, [R1+0x58] ;  /* 0x0000580001b27983 */ /* 0x000ee80000300800 */
[----:B------:R-:W3:Y:S04]  /*801c0*/  LDL.LU R179, [R1+0x5c] ;  /* 0x00005c0001b37983 */ /* 0x000ee80000300800 */
[----:B------:R-:W3:Y:S04]  /*801d0*/  LDL.LU R180, [R1+0x60] ;  /* 0x0000600001b47983 */ /* 0x000ee80000300800 */
[----:B------:R-:W3:Y:S04]  /*801e0*/  LDL.LU R181, [R1+0x64] ;  /* 0x0000640001b57983 */ /* 0x000ee80000300800 */
[----:B------:R-:W3:Y:S01]  /*801f0*/  LDL.LU R182, [R1+0x68] ;  /* 0x0000680001b67983 */ /* 0x000ee20000300800 */
[----:B------:R-:W-:Y:S01]  /*80200*/  HMMA.1688.F32.TF32 R212, R232, R94, R212 ;  /* 0x0000005ee8d4723c */ /* 0x000fe200000810d4 */
[----:B--2---:R-:W-:-:S02]  /*80210*/  MOV R183, R240 ;  /* 0x000000f000b77202 */ /* 0x004fc40000000f00 */
        /* <DEDUP_REMOVED lines=23> */
[----:B---3--:R-:W3:Y:S04]  /*80390*/  LDL.LU R134, [R1+0xe8] ;  /* 0x0000e80001867983 */ /* 0x008ee80000300800 */
        /* <DEDUP_REMOVED lines=21> */
[----:B----4-:R-:W4:Y:S04]  /*804f0*/  LDL.LU R128, [R1+0x320] ;  /* 0x0003200001807983 */ /* 0x010f280000300800 */
        /* <DEDUP_REMOVED lines=33> */
[----:B--2---:R-:W-:-:S03]  /*80710*/  IMAD.MOV.U32 R195, RZ, RZ, R240 ;  /* 0x000000ffffc37224 */ /* 0x004fc600078e00f0 */
[----:B------:R-:W2:Y:S04]  /*80720*/  LDL.LU R240, [R1+0x5d1c] ;  /* 0x005d1c0001f07983 */ /* 0x000ea80000300800 */
[----:B------:R-:W2:Y:S04]  /*80730*/  LDL.LU R241, [R1+0x5d18] ;  /* 0x005d180001f17983 */ /* 0x000ea80000300800 */
[----:B------:R-:W2:Y:S04]  /*80740*/  LDL.LU R242, [R1+0x5d14] ;  /* 0x005d140001f27983 */ /* 0x000ea80000300800 */
[----:B------:R-:W2:Y:S01]  /*80750*/  LDL.LU R243, [R1+0x5d10] ;  /* 0x005d100001f37983 */ /* 0x000ea20000300800 */
[----:B------:R-:W-:-:S02]  /*80760*/  LOP3.LUT R187, R252, 0x60, RZ, 0x3c, !PT ;  /* 0x00000060fcbb7812 */ /* 0x000fc400078e3cff */
[----:B------:R-:W-:Y:S01]  /*80770*/  LOP3.LUT R186, R252, 0x40, RZ, 0x3c, !PT ;  /* 0x00000040fcba7812 */ /* 0x000fe200078e3cff */
[----:B------:R-:W2:Y:S04]  /*80780*/  LDL.LU R175, [R1+0x4c] ;  /* 0x00004c0001af7983 */ /* 0x000ea80000300800 */
[----:B------:R-:W-:Y:S04]  /*80790*/  LDS R236, [R186+UR11+0x83800] ;  /* 0x0838000bbaec7984 */ /* 0x000fe80008000800 */
[----:B------:R-:W-:Y:S04]  /*807a0*/  LDS R238, [R186+UR11+0x83c00] ;  /* 0x083c000bbaee7984 */ /* 0x000fe80008000800 */
[----:B------:R-:W-:Y:S04]  /*807b0*/  LDS R237, [R187+UR11+0x83800] ;  /* 0x0838000bbbed7984 */ /* 0x000fe80008000800 */
[----:B------:R-:W3:Y:S04]  /*807c0*/  LDS R239, [R187+UR11+0x83c00] ;  /* 0x083c000bbbef7984 */ /* 0x000ee80008000800 */
[----:B------:R-:W2:Y:S04]  /*807d0*/  LDL.LU R156, [R1] ;  /* 0x00000000019c7983 */ /* 0x000ea80000300800 */
[----:B------:R-:W2:Y:S04]  /*807e0*/  LDL.LU R157, [R1+0x4] ;  /* 0x00000400019d7983 */ /* 0x000ea80000300800 */
[----:B------:R-:W2:Y:S04]  /*807f0*/  LDL.LU R158, [R1+0x8] ;  /* 0x00000800019e7983 */ /* 0x000ea80000300800 */
[----:B------:R-:W2:Y:S01]  /*80800*/  LDL.LU R159, [R1+0xc] ;  /* 0x00000c00019f7983 */ /* 0x000ea20000300800 */
[C---:B---3--:R-:W-:Y:S08]  /*80810*/  HMMA.1688.F32.TF32 R132, R236.reuse, R22, R132 ;  /* 0x00000016ec84723c */ /* 0x048ff00000081084 */
[C---:B------:R-:W-:Y:S08]  /*80820*/  HMMA.1688.F32.TF32 R136, R236.reuse, R26, R136 ;  /* 0x0000001aec88723c */ /* 0x040ff00000081088 */
[C---:B------:R-:W-:Y:S08]  /*80830*/  HMMA.1688.F32.TF32 R144, R236.reuse, R90, R144 ;  /* 0x0000005aec90723c */ /* 0x040ff00000081090 */
[C---:B------:R-:W-:Y:S08]  /*80840*/  HMMA.1688.F32.TF32 R148, R236.reuse, R94, R148 ;  /* 0x0000005eec94723c */ /* 0x040ff00000081094 */
[C---:B------:R-:W-:Y:S08]  /*80850*/  HMMA.1688.F32.TF32 R152, R236.reuse, R98, R152 ;  /* 0x00000062ec98723c */ /* 0x040ff00000081098 */
[C---:B------:R-:W-:Y:S08]  /*80860*/  HMMA.1688.F32.TF32 R204, R236.reuse, R106, R204 ;  /* 0x0000006aeccc723c */ /* 0x040ff000000810cc */
[C---:B----4-:R-:W-:Y:S08]  /*80870*/  HMMA.1688.F32.TF32 R128, R236.reuse, R110, R128 ;  /* 0x0000006eec80723c */ /* 0x050ff00000081080 */
[C---:B------:R-:W-:Y:S08]  /*80880*/  HMMA.1688.F32.TF32 R208, R236.reuse, R114, R208 ;  /* 0x00000072ecd0723c */ /* 0x040ff000000810d0 */
[C---:B------:R-:W-:Y:S08]  /*80890*/  HMMA.1688.F32.TF32 R216, R236.reuse, R122, R216 ;  /* 0x0000007aecd8723c */ /* 0x040ff000000810d8 */
[C---:B------:R-:W-:Y:S08]  /*808a0*/  HMMA.1688.F32.TF32 R212, R236.reuse, R118, R212 ;  /* 0x00000076ecd4723c */ /* 0x040ff000000810d4 */
[C---:B------:R-:W-:Y:S08]  /*808b0*/  HMMA.1688.F32.TF32 R200, R236.reuse, R102, R200 ;  /* 0x00000066ecc8723c */ /* 0x040ff000000810c8 */
[C---:B------:R-:W-:Y:S08]  /*808c0*/  HMMA.1688.F32.TF32 R140, R236.reuse, R86, R140 ;  /* 0x00000056ec8c723c */ /* 0x040ff0000008108c */
[----:B--2---:R-:W-:Y:S01]  /*808d0*/  HMMA.1688.F32.TF32 R232, R236, R126, R240 ;  /* 0x0000007eece8723c */ /* 0x004fe200000810f0 */
[----:B------:R-:W2:-:S15]  /*808e0*/  LDL.LU R240, [R1+0xd0] ;  /* 0x0000d00001f07983 */ /* 0x000e9e0000300800 */
[----:B------:R-:W-:-:S03]  /*808f0*/  NOP ;  /* 0x0000000000007918 */ /* 0x000fc60000000000 */
[----:B------:R-:W-:Y:S04]  /*80900*/  STL.64 [R1+0x360], R232 ;  /* 0x000360e801007387 */ /* 0x000fe80000100a00 */
[----:B------:R-:W-:Y:S04]  /*80910*/  STL.64 [R1+0x368], R234 ;  /* 0x000368ea01007387 */ /* 0x000fe80000100a00 */
[----:B------:R-:W2:Y:S04]  /*80920*/  LDL.LU R241, [R1+0xd4] ;  /* 0x0000d40001f17983 */ /* 0x000ea80000300800 */
[----:B------:R-:W2:Y:S04]  /*80930*/  LDL.LU R242, [R1+0xd8] ;  /* 0x0000d80001f27983 */ /* 0x000ea80000300800 */
[----:B------:R-:W2:Y:S04]  /*80940*/  LDL.LU R243, [R1+0xdc] ;  /* 0x0000dc0001f37983 */ /* 0x000ea80000300800 */
[----:B------:R-:W-:Y:S04]  /*80950*/  STL.64 [R1+0x3f0], R216 ;  /* 0x0003f0d801007387 */ /* 0x000fe80000100a00 */
[----:B------:R1:W-:Y:S01]  /*80960*/  STL.64 [R1+0x3f8], R218 ;  /* 0x0003f8da01007387 */ /* 0x0003e20000100a00 */
[C---:B------:R-:W-:Y:S03]  /*80970*/  HMMA.1688.F32.TF32 R244, R236.reuse, R14, R244 ;  /* 0x0000000eecf4723c */ /* 0x040fe600000810f4 */
[----:B------:R-:W-:Y:S04]  /*80980*/  LDS R232, [R252+UR11+0x83880] ;  /* 0x0838800bfce87984 */ /* 0x000fe80008000800 */
[----:B------:R-:W-:Y:S04]  /*80990*/  LDS R234, [R252+UR11+0x83c80] ;  /* 0x083c800bfcea7984 */ /* 0x000fe80008000800 */
[----:B-1----:R-:W3:Y:S04]  /*809a0*/  LDL.LU.64 R218, [R1+0x5d08] ;  /* 0x005d080001da7983 */ /* 0x002ee80000300a00 */
[----:B------:R-:W3:Y:S04]  /*809b0*/  LDL.LU.64 R216, [R1+0x5d00] ;  /* 0x005d000001d87983 */ /* 0x000ee80000300a00 */
[----:B------:R-:W-:Y:S04]  /*809c0*/  STL.64 [R1+0x3e0], R212 ;  /* 0x0003e0d401007387 */ /* 0x000fe80000100a00 */
[----:B------:R1:W-:Y:S01]  /*809d0*/  STL.64 [R1+0x3e8], R214 ;  /* 0x0003e8d601007387 */ /* 0x0003e20000100a00 */
[C---:B------:R-:W-:Y:S03]  /*809e0*/  HMMA.1688.F32.TF32 R220, R236.reuse, R82, R220 ;  /* 0x00000052ecdc723c */ /* 0x040fe600000810dc */
[----:B------:R-:W-:Y:S04]  /*809f0*/  LDS R233, [R185+UR11+0x83880] ;  /* 0x0838800bb9e97984 */ /* 0x000fe80008000800 */
[----:B------:R-:W4:Y:S04]  /*80a00*/  LDS R235, [R185+UR11+0x83c80] ;  /* 0x083c800bb9eb7984 */ /* 0x000f280008000800 */
        /* <DEDUP_REMOVED lines=46> */
[C---:B-1----:R-:W-:Y:S08]  /*80cf0*/  HMMA.1688.F32.TF32 R240, R236.reuse, R10, R224 ;  /* 0x0000000aecf0723c */ /* 0x042ff000000810e0 */
        /* <DEDUP_REMOVED lines=14> */
[----:B------:R-:W-:Y:S03]  /*80de0*/  STL.64 [R1+0x110], R220 ;  /* 0x000110dc01007387 */ /* 0x000fe60000100a00 */
[C---:B------:R-:W-:Y:S01]  /*80df0*/  HMMA.1688.F32.TF32 R164, R236.reuse, R50, R160 ;  /* 0x00000032eca4723c */ /* 0x040fe200000810a0 */
[----:B------:R-:W-:Y:S04]  /*80e00*/  STL.64 [R1+0x118], R222 ;  /* 0x000118de01007387 */ /* 0x000fe80000100a00 */
[----:B------:R-:W-:Y:S03]  /*80e10*/  STL.64 [R1+0x100], R196 ;  /* 0x000100c401007387 */ /* 0x000fe60000100a00 */
        /* <DEDUP_REMOVED lines=17> */
[----:B------:R-:W-:Y:S01]  /*80f30*/  STL.64 [R1+0x748], R162 ;  /* 0x000748a201007387 */ /* 0x000fe20000100a00 */
[----:B---3--:R-:W-:Y:S01]  /*80f40*/  IMAD.MOV.U32 R160, RZ, RZ, R155 ;  /* 0x000000ffffa07224 */ /* 0x008fe200078e009b */
[C---:B----4-:R-:W-:Y:S08]  /*80f50*/  HMMA.1688.F32.TF32 R140, R236.reuse, R34, R140 ;  /* 0x00000022ec8c723c */ /* 0x050ff0000008108c */
[C---:B------:R-:W-:Y:S08]  /*80f60*/  HMMA.1688.F32.TF32 R156, R236.reuse, R42, R132 ;  /* 0x0000002aec9c723c */ /* 0x040ff00000081084 */
[C---:B------:R-:W-:Y:S08]  /*80f70*/  HMMA.1688.F32.TF32 R132, R236.reuse, R38, R136 ;  /* 0x00000026ec84723c */ /* 0x040ff00000081088 */
[C---:B------:R-:W-:Y:S03]  /*80f80*/  HMMA.1688.F32.TF32 R136, R236.reuse, R30, R144 ;  /* 0x0000001eec88723c */ /* 0x040fe60000081090 */
[----:B------:R-:W-:Y:S04]  /*80f90*/  STL.64 [R1+0x730], R156 ;  /* 0x0007309c01007387 */ /* 0x000fe80000100a00 */
[----:B------:R-:W-:Y:S04]  /*80fa0*/  STL.64 [R1+0x738], R158 ;  /* 0x0007389e01007387 */ /* 0x000fe80000100a00 */
[----:B------:R-:W-:Y:S04]  /*80fb0*/  STL.64 [R1+0x720], R132 ;  /* 0x0007208401007387 */ /* 0x000fe80000100a00 */
[----:B------:R1:W-:Y:S02]  /*80fc0*/  STL.64 [R1+0x728], R134 ;  /* 0x0007288601007387 */ /* 0x0003e40000100a00 */
[----:B-1----:R-:W-:Y:S02]  /*80fd0*/  HMMA.1688.F32.TF32 R132, R236, R250, R148 ;  /* 0x000000faec84723c */ /* 0x002fe40000081094 */
        /* <DEDUP_REMOVED lines=18> */
[----:B------:R-:W2:Y:S01]  /*81100*/  LDL.LU R155, [R1+0x5c48] ;  /* 0x005c4800019b7983 */ /* 0x000ea20000300800 */
[----:B------:R-:W-:Y:S01]  /*81110*/  MOV R163, R152 ;  /* 0x0000009800a37202 */ /* 0x000fe20000000f00 */
[----:B------:R-:W-:-:S02]  /*81120*/  IMAD.MOV.U32 R168, RZ, RZ, R153 ;  /* 0x000000ffffa87224 */ /* 0x000fc400078e0099 */
[----:B------:R-:W3:Y:S01]  /*81130*/  LDL.LU R161, [R1+0x294] ;  /* 0x0002940001a17983 */ /* 0x000ee20000300800 */
[----:B------:R-:W-:-:S03]  /*81140*/  IMAD.MOV.U32 R169, RZ, RZ, R154 ;  /* 0x000000ffffa97224 */ /* 0x000fc600078e009a */
[----:B------:R-:W3:Y:S04]  /*81150*/  LDL.LU R162, [R1+0x298] ;  /* 0x0002980001a27983 */ /* 0x000ee80000300800 */
[----:B------:R-:W1:Y:S04]  /*81160*/  LDL.LU R152, [R1+0x5c44] ;  /* 0x005c440001987983 */ /* 0x000e680000300800 */
[----:B------:R-:W1:Y:S04]  /*81170*/  LDL.LU R153, [R1+0x5c40] ;  /* 0x005c400001997983 */ /* 0x000e680000300800 */
[----:B------:R-:W1:Y:S01]  /*81180*/  LDL.LU R154, [R1+0x5c3c] ;  /* 0x005c3c00019a7983 */ /* 0x000e620000300800 */
[----:B--2---:R-:W-:-:S03]  /*81190*/  MOV R170, R155 ;  /* 0x0000009b00aa7202 */ /* 0x004fc60000000f00 */
[----:B------:R-:W1:Y:S04]  /*811a0*/  LDL.LU R155, [R1+0x5c38] ;  /* 0x005c3800019b7983 */ /* 0x000e680000300800 */
        /* <DEDUP_REMOVED lines=9> */
[C---:B------:R-:W-:Y:S08]  /*81240*/  HMMA.1688.F32.TF32 R136, R232.reuse, R114, R172 ;  /* 0x00000072e888723c */ /* 0x040ff000000810ac */
[C---:B---3--:R-:W-:Y:S08]  /*81250*/  HMMA.1688.F32.TF32 R144, R232.reuse, R122, R180 ;  /* 0x0000007ae890723c */ /* 0x048ff000000810b4 */
[C---:B----4-:R-:W-:Y:S08]  /*81260*/  HMMA.1688.F32.TF32 R140, R232.reuse, R118, R176 ;  /* 0x00000076e88c723c */ /* 0x050ff000000810b0 */
[----:B-1----:R-:W-:Y:S01]  /*81270*/  HMMA.1688.F32.TF32 R132, R232, R126, R152 ;  /* 0x0000007ee884723c */ /* 0x002fe20000081098 */
[----:B------:R-:W-:Y:S01]  /*81280*/  IMAD.MOV.U32 R155, RZ, RZ, R136 ;  /* 0x000000ffff9b7224 */ /* 0x000fe200078e0088 */
[----:B------:R-:W-:Y:S01]  /*81290*/  MOV R154, R137 ;  /* 0x00000089009a7202 */ /* 0x000fe20000000f00 */
[----:B------:R-:W-:-:S02]  /*812a0*/  IMAD.MOV.U32 R153, RZ, RZ, R138 ;  /* 0x000000ffff997224 */ /* 0x000fc400078e008a */
[----:B------:R-:W-:-:S03]  /*812b0*/  IMAD.MOV.U32 R152, RZ, RZ, R139 ;  /* 0x000000ffff987224 */ /* 0x000fc600078e008b */
[----:B--2---:R-:W-:Y:S11]  /*812c0*/  HMMA.1688.F32.TF32 R136, R232, R110, R168 ;  /* 0x0000006ee888723c */ /* 0x004ff600000810a8 */
[----:B------:R-:W-:-:S02]  /*812d0*/  IMAD.MOV.U32 R148, RZ, RZ, R135 ;  /* 0x000000ffff947224 */ /* 0x000fc400078e0087 */
[----:B------:R-:W-:Y:S01]  /*812e0*/  IMAD.MOV.U32 R150, RZ, RZ, R133 ;  /* 0x000000ffff967224 */ /* 0x000fe200078e0085 */
[----:B------:R-:W-:Y:S01]  /*812f0*/  MOV R149, R134 ;  /* 0x0000008600957202 */ /* 0x000fe20000000f00 */
[----:B------:R-:W-:Y:S01]  /*81300*/  IMAD.MOV.U32 R151, RZ, RZ, R132 ;  /* 0x000000ffff977224 */ /* 0x000fe200078e0084 */
[----:B------:R-:W-:Y:S04]  /*81310*/  STL [R1+0x5a5c], R148 ;  /* 0x005a5c9401007387 */ /* 0x000fe80000100800 */
[----:B------:R-:W-:Y:S04]  /*81320*/  STL [R1+0x5a58], R150 ;  /* 0x005a589601007387 */ /* 0x000fe80000100800 */
[----:B------:R1:W-:Y:S04]  /*81330*/  STL [R1+0x5a54], R151 ;  /* 0x005a549701007387 */ /* 0x0003e80000100800 */
[----:B------:R2:W-:Y:S04]  /*81340*/  STL [R1+0x5a50], R149 ;  /* 0x005a509501007387 */ /* 0x0005e80000100800 */
[----:B------:R-:W-:Y:S04]  /*81350*/  STL.64 [R1+0x6f0], R144 ;  /* 0x0006f09001007387 */ /* 0x000fe80000100a00 */
[----:B------:R-:W-:Y:S04]  /*81360*/  STL.64 [R1+0x6f8], R146 ;  /* 0x0006f89201007387 */ /* 0x000fe80000100a00 */
[----:B------:R-:W-:Y:S04]  /*81370*/  STL.64 [R1+0x2e0], R140 ;  /* 0x0002e08c01007387 */ /* 0x000fe80000100a00 */
[----:B------:R3:W-:Y:S04]  /*81380*/  STL.64 [R1+0x2e8], R142 ;  /* 0x0002e88e01007387 */ /* 0x0007e80000100a00 */
[----:B------:R-:W-:Y:S01]  /*81390*/  STL [R1+0x5a6c], R152 ;  /* 0x005a6c9801007387 */ /* 0x000fe20000100800 */
[----:B-1----:R-:W-:-:S03]  /*813a0*/  MOV R151, R136 ;  /* 0x0000008800977202 */ /* 0x002fc60000000f00 */
[----:B------:R-:W-:Y:S01]  /*813b0*/  STL [R1+0x5a68], R153 ;  /* 0x005a689901007387 */ /* 0x000fe20000100800 */
[----:B--2---:R-:W-:-:S03]  /*813c0*/  IMAD.MOV.U32 R149, RZ, RZ, R137 ;  /* 0x000000ffff957224 */ /* 0x004fc600078e0089 */
[----:B------:R-:W-:Y:S04]  /*813d0*/  STL [R1+0x5a64], R154 ;  /* 0x005a649a01007387 */ /* 0x000fe80000100800 */
[----:B------:R-:W-:Y:S04]  /*813e0*/  STL [R1+0x5a60], R155 ;  /* 0x005a609b01007387 */ /* 0x000fe80000100800 */
[----:B------:R1:W-:Y:S01]  /*813f0*/  STL.64 [R1+0x2c8], R138 ;  /* 0x0002c88a01007387 */ /* 0x0003e20000100a00 */
[C---:B---3--:R-:W-:Y:S03]  /*81400*/  HMMA.1688.F32.TF32 R140, R232.reuse, R106, R164 ;  /* 0x0000006ae88c723c */ /* 0x048fe600000810a4 */
[----:B------:R-:W-:Y:S04]  /*81410*/  LDS R132, [R186+UR11+0x83880] ;  /* 0x0838800bba847984 */ /* 0x000fe80008000800 */
[----:B------:R-:W-:Y:S01]  /*81420*/  LDS R134, [R186+UR11+0x83c80] ;  /* 0x083c800bba867984 */ /* 0x000fe20008000800 */
[----:B-1----:R-:W-:Y:S03]  /*81430*/  HMMA.1688.F32.TF32 R136, R232, R102, R160 ;  /* 0x00000066e888723c */ /* 0x002fe600000810a0 */
[----:B------:R1:W-:Y:S04]  /*81440*/  STL [R1+0x5a74], R149 ;  /* 0x005a749501007387 */ /* 0x0003e80000100800 */
[----:B------:R2:W-:Y:S04]  /*81450*/  STL [R1+0x5a70], R151 ;  /* 0x005a709701007387 */ /* 0x0005e80000100800 */
[----:B------:R3:W-:Y:S04]  /*81460*/  STL.64 [R1+0x2b0], R140 ;  /* 0x0002b08c01007387 */ /* 0x0007e80000100a00 */
[----:B------:R-:W-:Y:S04]  /*81470*/  LDS R133, [R187+UR11+0x83880] ;  /* 0x0838800bbb857984 */ /* 0x000fe80008000800 */
[----:B------:R-:W4:Y:S01]  /*81480*/  LDS R135, [R187+UR11+0x83c80] ;  /* 0x083c800bbb877984 */ /* 0x000f220008000800 */
[----:B------:R-:W-:Y:S01]  /*81490*/  IMAD.MOV.U32 R154, RZ, RZ, R136 ;  /* 0x000000ffff9a7224 */ /* 0x000fe200078e0088 */
[----:B------:R-:W-:Y:S01]  /*814a0*/  MOV R155, R137 ;  /* 0x00000089009b7202 */ /* 0x000fe20000000f00 */
[----:B------:R-:W-:-:S02]  /*814b0*/  IMAD.MOV.U32 R148, RZ, RZ, R138 ;  /* 0x000000ffff947224 */ /* 0x000fc400078e008a */
[----:B------:R-:W-:Y:S02]  /*814c0*/  IMAD.MOV.U32 R150, RZ, RZ, R139 ;  /* 0x000000ffff967224 */ /* 0x000fe400078e008b */
[----:B------:R-:W-:Y:S01]  /*814d0*/  HMMA.1688.F32.TF32 R136, R232, R98, R156 ;  /* 0x00000062e888723c */ /* 0x000fe2000008109c */
[----:B------:R1:W-:Y:S04]  /*814e0*/  STL.64 [R1+0x2b8], R142 ;  /* 0x0002b88e01007387 */ /* 0x0003e80000100a00 */
        /* <DEDUP_REMOVED lines=8> */
[----:B-1----:R-:W-:-:S03]  /*81570*/  MOV R149, R136 ;  /* 0x0000008800957202 */ /* 0x002fc60000000f00 */
[----:B------:R-:W4:Y:S01]  /*81580*/  LDL.LU R240, [R1+0x140] ;  /* 0x0001400001f07983 */ /* 0x000f220000300800 */
[----:B--2---:R-:W-:-:S03]  /*81590*/  IMAD.MOV.U32 R151, RZ, RZ, R137 ;  /* 0x000000ffff977224 */ /* 0x004fc600078e0089 */
[----:B------:R-:W4:Y:S01]  /*815a0*/  LDL.LU R241, [R1+0x144] ;  /* 0x0001440001f17983 */ /* 0x000f220000300800 */
[----:B------:R-:W-:-:S03]  /*815b0*/  IMAD.MOV.U32 R152, RZ, RZ, R138 ;  /* 0x000000ffff987224 */ /* 0x000fc600078e008a */
[----:B------:R-:W4:Y:S01]  /*815c0*/  LDL.LU R242, [R1+0x148] ;  /* 0x0001480001f27983 */ /* 0x000f220000300800 */
[----:B------:R-:W-:-:S03]  /*815d0*/  MOV R153, R139 ;  /* 0x0000008b00997202 */ /* 0x000fc60000000f00 */
[----:B------:R-:W4:Y:S04]  /*815e0*/  LDL.LU R243, [R1+0x14c] ;  /* 0x00014c0001f37983 */ /* 0x000f280000300800 */
[----:B------:R-:W2:Y:S04]  /*815f0*/  LDL.LU R136, [R1+0x150] ;  /* 0x0001500001887983 */ /* 0x000ea80000300800 */
[----:B------:R-:W2:Y:S04]  /*81600*/  LDL.LU R137, [R1+0x154] ;  /* 0x0001540001897983 */ /* 0x000ea80000300800 */
[----:B------:R-:W2:Y:S04]  /*81610*/  LDL.LU R138, [R1+0x158] ;  /* 0x00015800018a7983 */ /* 0x000ea80000300800 */
[----:B------:R-:W2:Y:S04]  /*81620*/  LDL.LU R139, [R1+0x15c] ;  /* 0x00015c00018b7983 */ /* 0x000ea80000300800 */
[----:B---3--:R-:W3:Y:S04]  /*81630*/  LDL.LU R140, [R1+0x160] ;  /* 0x00016000018c7983 */ /* 0x008ee80000300800 */
        /* <DEDUP_REMOVED lines=65> */
[----:B------:R-:W-:Y:S04]  /*81a50*/  STL [R1+0x5a8c], R149 ;  /* 0x005a8c9501007387 */ /* 0x000fe80000100800 */
[----:B------:R1:W-:Y:S01]  /*81a60*/  STL [R1+0x5a88], R151 ;  /* 0x005a889701007387 */ /* 0x0003e20000100800 */
[C---:B--2---:R-:W-:Y:S08]  /*81a70*/  HMMA.1688.F32.TF32 R156, R232.reuse, R70, R156 ;  /* 0x00000046e89c723c */ /* 0x044ff0000008109c */
[C---:B---3--:R-:W-:Y:S08]  /*81a80*/  HMMA.1688.F32.TF32 R160, R232.reuse, R74, R160 ;  /* 0x0000004ae8a0723c */ /* 0x048ff000000810a0 */
[C---:B----4-:R-:W-:Y:S08]  /*81a90*/  HMMA.1688.F32.TF32 R224, R232.reuse, R94, R224 ;  /* 0x0000005ee8e0723c */ /* 0x050ff000000810e0 */
[C---:B------:R-:W-:Y:S08]  /*81aa0*/  HMMA.1688.F32.TF32 R196, R232.reuse, R90, R196 ;  /* 0x0000005ae8c4723c */ /* 0x040ff000000810c4 */
[----:B------:R-:W-:Y:S03]  /*81ab0*/  HMMA.1688.F32.TF32 R220, R232, R86, R220 ;  /* 0x00000056e8dc723c */ /* 0x000fe600000810dc */
[----:B------:R-:W-:Y:S01]  /*81ac0*/  MOV R154, R226 ;  /* 0x000000e2009a7202 */ /* 0x000fe20000000f00 */
[----:B------:R-:W-:-:S02]  /*81ad0*/  IMAD.MOV.U32 R155, RZ, RZ, R227 ;  /* 0x000000ffff9b7224 */ /* 0x000fc400078e00e3 */
[----:B------:R-:W-:Y:S01]  /*81ae0*/  IMAD.MOV.U32 R150, RZ, RZ, R224 ;  /* 0x000000ffff967224 */ /* 0x000fe200078e00e0 */
[----:B------:R-:W2:Y:S01]  /*81af0*/  LDL.LU.64 R226, [R1+0x5c30] ;  /* 0x005c300001e27983 */ /* 0x000ea20000300a00 */
[----:B------:R-:W-:-:S03]  /*81b00*/  IMAD.MOV.U32 R148, RZ, RZ, R225 ;  /* 0x000000ffff947224 */ /* 0x000fc600078e00e1 */
[----:B------:R-:W2:Y:S04]  /*81b10*/  LDL.LU.64 R224, [R1+0x5c28] ;  /* 0x005c280001e07983 */ /* 0x000ea80000300a00 */
[----:B------:R-:W-:Y:S04]  /*81b20*/  STL.64 [R1+0x270], R196 ;  /* 0x000270c401007387 */ /* 0x000fe80000100a00 */
[----:B------:R3:W-:Y:S01]  /*81b30*/  STL.64 [R1+0x278], R198 ;  /* 0x000278c601007387 */ /* 0x0007e20000100a00 */
[----:B-1----:R-:W-:Y:S02]  /*81b40*/  IMAD.MOV.U32 R151, RZ, RZ, R223 ;  /* 0x000000ffff977224 */ /* 0x002fe400078e00df */
[----:B------:R-:W-:Y:S01]  /*81b50*/  IMAD.MOV.U32 R149, RZ, RZ, R222 ;  /* 0x000000ffff957224 */ /* 0x000fe200078e00de */
[----:B------:R-:W-:Y:S01]  /*81b60*/  MOV R152, R221 ;  /* 0x000000dd00987202 */ /* 0x000fe20000000f00 */
[----:B------:R-:W-:Y:S01]  /*81b70*/  IMAD.MOV.U32 R153, RZ, RZ, R220 ;  /* 0x000000ffff997224 */ /* 0x000fe200078e00dc */
[----:B---3--:R-:W3:Y:S04]  /*81b80*/  LDL.LU.64 R198, [R1+0x5c20] ;  /* 0x005c200001c67983 */ /* 0x008ee80000300a00 */
[----:B------:R-:W3:Y:S04]  /*81b90*/  LDL.LU.64 R196, [R1+0x5c18] ;  /* 0x005c180001c47983 */ /* 0x000ee80000300a00 */
[----:B------:R-:W4:Y:S04]  /*81ba0*/  LDL.LU.64 R222, [R1+0x5c10] ;  /* 0x005c100001de7983 */ /* 0x000f280000300a00 */
[----:B------:R-:W4:Y:S04]  /*81bb0*/  LDL.LU.64 R220, [R1+0x5c08] ;  /* 0x005c080001dc7983 */ /* 0x000f280000300a00 */
[----:B------:R-:W-:Y:S04]  /*81bc0*/  STL.64 [R1+0x5ab0], R150 ;  /* 0x005ab09601007387 */ /* 0x000fe80000100a00 */
[----:B------:R1:W-:Y:S01]  /*81bd0*/  STL.64 [R1+0x5aa8], R148 ;  /* 0x005aa89401007387 */ /* 0x0003e20000100a00 */
[C---:B------:R-:W-:Y:S03]  /*81be0*/  HMMA.1688.F32.TF32 R188, R232.reuse, R22, R188 ;  /* 0x00000016e8bc723c */ /* 0x040fe600000810bc */
[----:B-1----:R-:W2:Y:S05]  /*81bf0*/  LDL.LU R148, [R1+0x190] ;  /* 0x0001900001947983 */ /* 0x002eaa0000300800 */
[C---:B------:R-:W-:Y:S01]  /*81c00*/  HMMA.1688.F32.TF32 R192, R232.reuse, R26, R192 ;  /* 0x0000001ae8c0723c */ /* 0x040fe200000810c0 */
[----:B------:R-:W2:Y:S04]  /*81c10*/  LDL.LU R149, [R1+0x194] ;  /* 0x0001940001957983 */ /* 0x000ea80000300800 */
[----:B------:R-:W2:Y:S04]  /*81c20*/  LDL.LU R150, [R1+0x198] ;  /* 0x0001980001967983 */ /* 0x000ea80000300800 */
[----:B------:R-:W2:Y:S01]  /*81c30*/  LDL.LU R151, [R1+0x19c] ;  /* 0x00019c0001977983 */ /* 0x000ea20000300800 */
[C---:B------:R-:W-:Y:S03]  /*81c40*/  HMMA.1688.F32.TF32 R184, R232.reuse, R18, R184 ;  /* 0x00000012e8b8723c */ /* 0x040fe600000810b8 */
[----:B------:R-:W-:Y:S04]  /*81c50*/  STL.64 [R1+0x5aa0], R154 ;  /* 0x005aa09a01007387 */ /* 0x000fe80000100a00 */
[----:B------:R1:W-:Y:S01]  /*81c60*/  STL.64 [R1+0x5a98], R152 ;  /* 0x005a989801007387 */ /* 0x0003e20000100a00 */
[C---:B------:R-:W-:Y:S03]  /*81c70*/  HMMA.1688.F32.TF32 R180, R232.reuse, R14, R180 ;  /* 0x0000000ee8b4723c */ /* 0x040fe600000810b4 */
[----:B-1----:R-:W3:Y:S04]  /*81c80*/  LDL.LU R152, [R1+0x1a0] ;  /* 0x0001a00001987983 */ /* 0x002ee80000300800 */
[----:B------:R-:W3:Y:S04]  /*81c90*/  LDL.LU R153, [R1+0x1a4] ;  /* 0x0001a40001997983 */ /* 0x000ee80000300800 */
[----:B------:R-:W3:Y:S04]  /*81ca0*/  LDL.LU R154, [R1+0x1a8] ;  /* 0x0001a800019a7983 */ /* 0x000ee80000300800 */
[----:B------:R-:W3:Y:S01]  /*81cb0*/  LDL.LU R155, [R1+0x1ac] ;  /* 0x0001ac00019b7983 */ /* 0x000ee20000300800 */
[C---:B------:R-:W-:Y:S03]  /*81cc0*/  HMMA.1688.F32.TF32 R176, R232.reuse, R10, R176 ;  /* 0x0000000ae8b0723c */ /* 0x040fe600000810b0 */
[----:B------:R-:W-:Y:S04]  /*81cd0*/  STL.64 [R1+0x250], R192 ;  /* 0x000250c001007387 */ /* 0x000fe80000100a00 */
[----:B------:R1:W-:Y:S01]  /*81ce0*/  STL.64 [R1+0x258], R194 ;  /* 0x000258c201007387 */ /* 0x0003e20000100a00 */
[C---:B------:R-:W-:Y:S08]  /*81cf0*/  HMMA.1688.F32.TF32 R172, R232.reuse, R6, R172 ;  /* 0x00000006e8ac723c */ /* 0x040ff000000810ac */
[C---:B------:R-:W-:Y:S01]  /*81d00*/  HMMA.1688.F32.TF32 R168, R232.reuse, R82, R168 ;  /* 0x00000052e8a8723c */ /* 0x040fe200000810a8 */
[----:B-1----:R-:W4:Y:S04]  /*81d10*/  LDL.LU.64 R194, [R1+0x5c00] ;  /* 0x005c000001c27983 */ /* 0x002f280000300a00 */
[----:B------:R-:W4:Y:S04]  /*81d20*/  LDL.LU.64 R192, [R1+0x5bf8] ;  /* 0x005bf80001c07983 */ /* 0x000f280000300a00 */
[----:B------:R-:W-:Y:S04]  /*81d30*/  STL.64 [R1+0x240], R188 ;  /* 0x000240bc01007387 */ /* 0x000fe80000100a00 */
[----:B------:R1:W-:Y:S01]  /*81d40*/  STL.64 [R1+0x248], R190 ;  /* 0x000248be01007387 */ /* 0x0003e20000100a00 */
[C---:B------:R-:W-:Y:S03]  /*81d50*/  HMMA.1688.F32.TF32 R164, R232.reuse, R78, R164 ;  /* 0x0000004ee8a4723c */ /* 0x040fe600000810a4 */
        /* <DEDUP_REMOVED lines=34> */
[C---:B--2---:R-:W-:Y:S08]  /*81f80*/  HMMA.1688.F32.TF32 R148, R232.reuse, R62, R148 ;  /* 0x0000003ee894723c */ /* 0x044ff00000081094 */
[----:B---3--:R-:W-:-:S15]  /*81f90*/  HMMA.1688.F32.TF32 R152, R232, R66, R152 ;  /* 0x00000042e898723c */ /* 0x008fde0000081098 */
[----:B------:R-:W-:-:S04]  /*81fa0*/  NOP ;  /* 0x0000000000007918 */ /* 0x000fc80000000000 */
[----:B------:R-:W-:Y:S04]  /*81fb0*/  STL.64 [R1+0x1b0], R152 ;  /* 0x0001b09801007387 */ /* 0x000fe80000100a00 */
[----:B------:R1:W-:Y:S04]  /*81fc0*/  STL.64 [R1+0x1b8], R154 ;  /* 0x0001b89a01007387 */ /* 0x0003e80000100a00 */
[----:B------:R-:W-:Y:S04]  /*81fd0*/  STL.64 [R1+0x1a0], R148 ;  /* 0x0001a09401007387 */ /* 0x000fe80000100a00 */
[----:B------:R2:W-:Y:S01]  /*81fe0*/  STL.64 [R1+0x1a8], R150 ;  /* 0x0001a89601007387 */ /* 0x0005e20000100a00 */
[C---:B-1----:R-:W-:Y:S08]  /*81ff0*/  HMMA.1688.F32.TF32 R152, R232.reuse, R58, R236 ;  /* 0x0000003ae898723c */ /* 0x042ff000000810ec */
[C---:B--2---:R-:W-:Y:S08]  /*82000*/  HMMA.1688.F32.TF32 R148, R232.reuse, R54, R144 ;  /* 0x00000036e894723c */ /* 0x044ff00000081090 */
[C---:B------:R-:W-:Y:S08]  /*82010*/  HMMA.1688.F32.TF32 R144, R232.reuse, R50, R140 ;  /* 0x00000032e890723c */ /* 0x040ff0000008108c */
[C---:B------:R-:W-:Y:S01]  /*82020*/  HMMA.1688.F32.TF32 R140, R232.reuse, R46, R136 ;  /* 0x0000002ee88c723c */ /* 0x040fe20000081088 */
[----:B------:R-:W-:Y:S04]  /*82030*/  STL.64 [R1+0x190], R152 ;  /* 0x0001909801007387 */ /* 0x000fe80000100a00 */
[----:B------:R-:W-:Y:S04]  /*82040*/  STL.64 [R1+0x198], R154 ;  /* 0x0001989a01007387 */ /* 0x000fe80000100a00 */
[----:B------:R-:W-:Y:S01]  /*82050*/  STL.64 [R1+0x180], R148 ;  /* 0x0001809401007387 */ /* 0x000fe20000100a00 */
[C---:B------:R-:W-:Y:S03]  /*82060*/  HMMA.1688.F32.TF32 R136, R232.reuse, R42, R240 ;  /* 0x0000002ae888723c */ /* 0x040fe600000810f0 */
[----:B------:R-:W-:Y:S04]  /*82070*/  STL.64 [R1+0x188], R150 ;  /* 0x0001889601007387 */ /* 0x000fe80000100a00 */
[----:B------:R-:W-:Y:S04]  /*82080*/  STL.64 [R1+0x170], R144 ;  /* 0x0001709001007387 */ /* 0x000fe80000100a00 */
[----:B------:R1:W-:Y:S04]  /*82090*/  STL.64 [R1+0x178], R146 ;  /* 0x0001789201007387 */ /* 0x0003e80000100a00 */
[----:B------:R-:W-:Y:S04]  /*820a0*/  STL.64 [R1+0x160], R140 ;  /* 0x0001608c01007387 */ /* 0x000fe80000100a00 */
[----:B------:R-:W-:Y:S01]  /*820b0*/  STL.64 [R1+0x168], R142 ;  /* 0x0001688e01007387 */ /* 0x000fe20000100a00 */
[----:B-1----:R-:W-:Y:S03]  /*820c0*/  HMMA.1688.F32.TF32 R144, R232, R38, R244 ;  /* 0x00000026e890723c */ /* 0x002fe600000810f4 */
[----:B------:R-:W-:Y:S04]  /*820d0*/  STL.64 [R1+0x150], R136 ;  /* 0x0001508801007387 */ /* 0x000fe80000100a00 */
[----:B------:R-:W-:-:S12]  /*820e0*/  STL.64 [R1+0x158], R138 ;  /* 0x0001588a01007387 */ /* 0x000fd80000100a00 */
[----:B------:R-:W-:Y:S04]  /*820f0*/  STL.64 [R1+0x140], R144 ;  /* 0x0001409001007387 */ /* 0x000fe80000100a00 */
[----:B------:R4:W-:Y:S02]  /*82100*/  STL.64 [R1+0x148], R146 ;  /* 0x0001489201007387 */ /* 0x0009e40000100a00 */
[C---:B----4-:R-:W-:Y:S08]  /*82110*/  HMMA.1688.F32.TF32 R144, R232.reuse, R250, R164 ;  /* 0x000000fae890723c */ /* 0x050ff000000810a4 */
[C---:B------:R-:W-:Y:S08]  /*82120*/  HMMA.1688.F32.TF32 R136, R232.reuse, R30, R160 ;  /* 0x0000001ee888723c */ /* 0x040ff000000810a0 */
[----:B------:R-:W-:-:S15]  /*82130*/  HMMA.1688.F32.TF32 R140, R232, R34, R156 ;  /* 0x00000022e88c723c */ /* 0x000fde000008109c */
[----:B------:R-:W-:-:S04]  /*82140*/  NOP ;  /* 0x0000000000007918 */ /* 0x000fc80000000000 */
        /* <DEDUP_REMOVED lines=31> */
[----:B------:R1:W-:Y:S01]  /*82340*/  STL.64 [R1+0x678], R138 ;  /* 0x0006788a01007387 */ /* 0x0003e20000100a00 */
[----:B------:R-:W-:-:S03]  /*82350*/  IMAD.MOV.U32 R244, RZ, RZ, R231 ;  /* 0x000000fffff47224 */ /* 0x000fc600078e00e7 */
[----:B------:R-:W-:Y:S01]  /*82360*/  STL.64 [R1+0x660], R144 ;  /* 0x0006609001007387 */ /* 0x000fe20000100a00 */
[----:B------:R-:W-:-:S03]  /*82370*/  IMAD.MOV.U32 R245, RZ, RZ, R2 ;  /* 0x000000fffff57224 */ /* 0x000fc600078e0002 */
[----:B------:R-:W-:Y:S04]  /*82380*/  STL.64 [R1+0x668], R146 ;  /* 0x0006689201007387 */ /* 0x000fe80000100a00 */
[----:B------:R2:W-:Y:S04]  /*82390*/  STL.64 [R1+0x650], R140 ;  /* 0x0006508c01007387 */ /* 0x0005e80000100a00 */
[----:B------:R3:W-:Y:S04]  /*823a0*/  STL.64 [R1+0x658], R142 ;  /* 0x0006588e01007387 */ /* 0x0007e80000100a00 */
[----:B------:R-:W4:Y:S04]  /*823b0*/  LDL.LU R231, [R1+0x5b64] ;  /* 0x005b640001e77983 */ /* 0x000f280000300800 */
[----:B------:R-:W4:Y:S01]  /*823c0*/  LDL.LU R2, [R1+0x5b60] ;  /* 0x005b600001027983 */ /* 0x000f220000300800 */
[----:B-1----:R-:W-:Y:S01]  /*823d0*/  HMMA.1688.F32.TF32 R136, R132, R86, R200 ;  /* 0x000000568488723c */ /* 0x002fe200000810c8 */
[----:B------:R-:W-:-:S02]  /*823e0*/  IMAD.MOV.U32 R152, RZ, RZ, R5 ;  /* 0x000000ffff987224 */ /* 0x000fc400078e0005 */
[----:B------:R-:W-:Y:S01]  /*823f0*/  IMAD.MOV.U32 R153, RZ, RZ, R4 ;  /* 0x000000ffff997224 */ /* 0x000fe200078e0004 */
[----:B------:R-:W-:Y:S01]  /*82400*/  MOV R151, R8 ;  /* 0x0000000800977202 */ /* 0x000fe20000000f00 */
[----:B------:R-:W-:-:S03]  /*82410*/  IMAD.MOV.U32 R150, RZ, RZ, R9 ;  /* 0x000000ffff967224 */ /* 0x000fc600078e0009 */
[----:B------:R-:W-:Y:S01]  /*82420*/  HMMA.1688.F32.TF32 R240, R132, R6, R216 ;  /* 0x0000000684f0723c */ /* 0x000fe200000810d8 */
[----:B------:R-:W-:Y:S01]  /*82430*/  MOV R246, R25 ;  /* 0x0000001900f67202 */ /* 0x000fe20000000f00 */
[----:B------:R-:W-:Y:S01]  /*82440*/  IMAD.MOV.U32 R247, RZ, RZ, R24 ;  /* 0x000000fffff77224 */ /* 0x000fe200078e0018 */
[----:B------:R-:W-:Y:S01]  /*82450*/  MOV R148, R13 ;  /* 0x0000000d00947202 */ /* 0x000fe20000000f00 */
[----:B------:R-:W-:-:S04]  /*82460*/  IMAD.MOV.U32 R149, RZ, RZ, R12 ;  /* 0x000000ffff957224 */ /* 0x000fc800078e000c */
[----:B------:R-:W-:Y:S01]  /*82470*/  HMMA.1688.F32.TF32 R236, R132, R10, R212 ;  /* 0x0000000a84ec723c */ /* 0x000fe200000810d4 */
[----:B--2---:R-:W-:Y:S01]  /*82480*/  IMAD.MOV.U32 R140, RZ, RZ, R21 ;  /* 0x000000ffff8c7224 */ /* 0x004fe200078e0015 */
[----:B------:R-:W-:Y:S01]  /*82490*/  MOV R141, R20 ;  /* 0x00000014008d7202 */ /* 0x000fe20000000f00 */
[----:B---3--:R-:W-:-:S05]  /*824a0*/  IMAD.MOV.U32 R142, RZ, RZ, R17 ;  /* 0x000000ffff8e7224 */ /* 0x008fca00078e0011 */
[----:B------:R-:W-:Y:S01]  /*824b0*/  HMMA.1688.F32.TF32 R224, R132, R22, R204 ;  /* 0x0000001684e0723c */ /* 0x000fe200000810cc */
[----:B------:R-:W-:-:S07]  /*824c0*/  IMAD.MOV.U32 R143, RZ, RZ, R16 ;  /* 0x000000ffff8f7224 */ /* 0x000fce00078e0010 */
[C---:B------:R-:W-:Y:S01]  /*824d0*/  HMMA.1688.F32.TF32 R232, R132.reuse, R14, R208 ;  /* 0x0000000e84e8723c */ /* 0x040fe200000810d0 */
[----:B------:R-:W-:Y:S01]  /*824e0*/  MOV R199, R136 ;  /* 0x0000008800c77202 */ /* 0x000fe20000000f00 */
[----:B------:R-:W-:Y:S01]  /*824f0*/  IMAD.MOV.U32 R198, RZ, RZ, R137 ;  /* 0x000000ffffc67224 */ /* 0x000fe200078e0089 */
[----:B------:R-:W-:Y:S01]  /*82500*/  MOV R196, R139 ;  /* 0x0000008b00c47202 */ /* 0x000fe20000000f00 */
[----:B------:R-:W-:Y:S01]  /*82510*/  IMAD.MOV.U32 R197, RZ, RZ, R138 ;  /* 0x000000ffffc57224 */ /* 0x000fe200078e008a */
[----:B------:R-:W-:Y:S01]  /*82520*/  MOV R154, R3 ;  /* 0x00000003009a7202 */ /* 0x000fe20000000f00 */
[----:B------:R-:W-:Y:S01]  /*82530*/  IMAD.MOV.U32 R155, RZ, RZ, R0 ;  /* 0x000000ffff9b7224 */ /* 0x000fe200078e0000 */
[----:B------:R-:W-:Y:S04]  /*82540*/  STL.64 [R1+0x5a08], R198 ;  /* 0x005a08c601007387 */ /* 0x000fe80000100a00 */
[----:B------:R-:W-:Y:S02]  /*82550*/  STL.64 [R1+0x5a00], R196 ;  /* 0x005a00c401007387 */ /* 0x000fe40000100a00 */
[----:B------:R-:W-:Y:S01]  /*82560*/  HMMA.1688.F32.TF32 R152, R132, R82, R152 ;  /* 0x000000528498723c */ /* 0x000fe20000081098 */
[----:B------:R-:W-:Y:S01]  /*82570*/  IMAD.MOV.U32 R156, RZ, RZ, R124 ;  /* 0x000000ffff9c7224 */ /* 0x000fe200078e007c */
[----:B------:R-:W-:Y:S01]  /*82580*/  MOV R157, R125 ;  /* 0x0000007d009d7202 */ /* 0x000fe20000000f00 */
[----:B------:R-:W-:-:S02]  /*82590*/  IMAD.MOV.U32 R158, RZ, RZ, R97 ;  /* 0x000000ffff9e7224 */ /* 0x000fc400078e0061 */
[----:B------:R-:W-:Y:S01]  /*825a0*/  IMAD.MOV.U32 R159, RZ, RZ, R96 ;  /* 0x000000ffff9f7224 */ /* 0x000fe200078e0060 */
[----:B------:R-:W-:Y:S01]  /*825b0*/  MOV R160, R84 ;  /* 0x0000005400a07202 */ /* 0x000fe20000000f00 */
[----:B------:R-:W-:Y:S01]  /*825c0*/  IMAD.MOV.U32 R161, RZ, RZ, R85 ;  /* 0x000000ffffa17224 */ /* 0x000fe200078e0055 */
[----:B------:R-:W-:Y:S01]  /*825d0*/  MOV R163, R89 ;  /* 0x0000005900a37202 */ /* 0x000fe20000000f00 */
[----:B------:R-:W-:Y:S01]  /*825e0*/  IMAD.MOV.U32 R162, RZ, RZ, R88 ;  /* 0x000000ffffa27224 */ /* 0x000fe200078e0058 */
[----:B------:R-:W-:Y:S01]  /*825f0*/  MOV R169, R105 ;  /* 0x0000006900a97202 */ /* 0x000fe20000000f00 */
[----:B------:R-:W-:Y:S02]  /*82600*/  IMAD.MOV.U32 R168, RZ, RZ, R104 ;  /* 0x000000ffffa87224 */ /* 0x000fe400078e0068 */
[----:B------:R-:W-:Y:S02]  /*82610*/  IMAD.MOV.U32 R170, RZ, RZ, R92 ;  /* 0x000000ffffaa7224 */ /* 0x000fe400078e005c */
[----:B------:R-:W-:Y:S01]  /*82620*/  IMAD.MOV.U32 R171, RZ, RZ, R93 ;  /* 0x000000ffffab7224 */ /* 0x000fe200078e005d */
[----:B------:R-:W-:Y:S01]  /*82630*/  MOV R167, R68 ;  /* 0x0000004400a77202 */ /* 0x000fe20000000f00 */
[----:B------:R-:W-:Y:S01]  /*82640*/  IMAD.MOV.U32 R166, RZ, RZ, R69 ;  /* 0x000000ffffa67224 */ /* 0x000fe200078e0045 */
[----:B------:R-:W-:Y:S01]  /*82650*/  MOV R164, R73 ;  /* 0x0000004900a47202 */ /* 0x000fe20000000f00 */
[----:B------:R-:W-:Y:S01]  /*82660*/  IMAD.MOV.U32 R165, RZ, RZ, R72 ;  /* 0x000000ffffa57224 */ /* 0x000fe200078e0048 */
[----:B------:R-:W-:Y:S01]  /*82670*/  LOP3.LUT R147, R252, 0x20, RZ, 0x3c, !PT ;  /* 0x00000020fc937812 */ /* 0x000fe200078e3cff */
[----:B------:R-:W-:Y:S04]  /*82680*/  LDS R136, [R252+UR11+0x84000] ;  /* 0x0840000bfc887984 */ /* 0x000fe80008000800 */
[----:B------:R-:W-:Y:S04]  /*82690*/  LDS R138, [R252+UR11+0x84400] ;  /* 0x0844000bfc8a7984 */ /* 0x000fe80008000800 */
[----:B------:R-:W-:Y:S04]  /*826a0*/  LDS R137, [R147+UR11+0x84000] ;  /* 0x0840000b93897984 */ /* 0x000fe80008000800 */
[----:B------:R-:W-:Y:S01]  /*826b0*/  LDS R139, [R147+UR11+0x84400] ;  /* 0x0844000b938b7984 */ /* 0x000fe20008000800 */
[C---:B----4-:R-:W-:Y:S03]  /*826c0*/  HMMA.1688.F32.TF32 R220, R132.reuse, R26, R228 ;  /* 0x0000001a84dc723c */ /* 0x050fe600000810e4 */
[----:B------:R-:W1:Y:S04]  /*826d0*/  LDSM.16.M88.4 R4, [R2+UR12+0x100] ;  /* 0x0001000c0204783b */ /* 0x000e680008000200 */
[----:B------:R-:W2:Y:S04]  /*826e0*/  LDSM.16.M88.4 R8, [R2+UR12+0x2100] ;  /* 0x0021000c0208783b */ /* 0x000ea80008000200 */
[----:B------:R-:W3:Y:S01]  /*826f0*/  LDSM.16.M88.4 R24, [R2+UR12+0x4100] ;  /* 0x0041000c0218783b */ /* 0x000ee20008000200 */
[C---:B------:R-:W-:Y:S03]  /*82700*/  HMMA.1688.F32.TF32 R228, R132.reuse, R18, R128 ;  /* 0x0000001284e4723c */ /* 0x040fe60000081080 */
[----:B------:R-:W4:Y:S04]  /*82710*/  LDSM.16.M88.4 R12, [R2+UR12+0x6100] ;  /* 0x0061000c020c783b */ /* 0x000f280008000200 */
[----:B------:R-:W1:Y:S04]  /*82720*/  LDSM.16.M88.4 R20, [R2+UR12+0x8100] ;  /* 0x0081000c0214783b */ /* 0x000e680008000200 */
[----:B------:R-:W1:Y:S04]  /*82730*/  LDSM.16.M88.4 R16, [R2+UR12+0xa100] ;  /* 0x00a1000c0210783b */ /* 0x000e680008000200 */
[----:B------:R-:W-:Y:S04]  /*82740*/  STL [R1+0x59d0], R220 ;  /* 0x0059d0dc01007387 */ /* 0x000fe80000100800 */
[----:B------:R-:W-:Y:S04]  /*82750*/  STL [R1+0x59cc], R221 ;  /* 0x0059ccdd01007387 */ /* 0x000fe80000100800 */
[----:B------:R-:W-:Y:S04]  /*82760*/  STL [R1+0x59c8], R222 ;  /* 0x0059c8de01007387 */ /* 0x000fe80000100800 */
[----:B------:R-:W-:Y:S04]  /*82770*/  STL [R1+0x59c4], R223 ;  /* 0x0059c4df01007387 */ /* 0x000fe80000100800 */
[----:B------:R1:W-:Y:S04]  /*82780*/  STL [R1+0x59dc], R224 ;  /* 0x0059dce001007387 */ /* 0x0003e80000100800 */
[----:B------:R1:W-:Y:S04]  /*82790*/  STL [R1+0x59d8], R225 ;  /* 0x0059d8e101007387 */ /* 0x0003e80000100800 */
[----:B------:R1:W-:Y:S04]  /*827a0*/  STL [R1+0x59d4], R226 ;  /* 0x0059d4e201007387 */ /* 0x0003e80000100800 */
[----:B------:R-:W-:Y:S04]  /*827b0*/  STL [R1+0x59c0], R227 ;  /* 0x0059c0e301007387 */ /* 0x000fe80000100800 */
[----:B------:R-:W-:Y:S01]  /*827c0*/  STL [R1+0x59e4], R228 ;  /* 0x0059e4e401007387 */ /* 0x000fe20000100800 */
[----:B------:R-:W-:Y:S03]  /*827d0*/  HMMA.1688.F32.TF32 R128, R132, R78, R148 ;  /* 0x0000004e8480723c */ /* 0x000fe60000081094 */
        /* <DEDUP_REMOVED lines=9> */
[----:B------:R-:W-:Y:S04]  /*82870*/  STL.64 [R1+0x5a18], R242 ;  /* 0x005a18f201007387 */ /* 0x000fe80000100a00 */
[----:B------:R-:W-:Y:S04]  /*82880*/  STL.64 [R1+0x5a10], R240 ;  /* 0x005a10f001007387 */ /* 0x000fe80000100a00 */
[----:B-1----:R-:W-:Y:S04]  /*82890*/  STL [R1+0x59b4], R6 ;  /* 0x0059b40601007387 */ /* 0x002fe80000100800 */
[----:B------:R-:W-:Y:S04]  /*828a0*/  STL [R1+0x59b0], R7 ;  /* 0x0059b00701007387 */ /* 0x000fe80000100800 */
[----:B--2---:R-:W-:Y:S04]  /*828b0*/  STL [R1+0x5998], R10 ;  /* 0x0059980a01007387 */ /* 0x004fe80000100800 */
[----:B------:R-:W-:Y:S04]  /*828c0*/  STL [R1+0x5994], R11 ;  /* 0x0059940b01007387 */ /* 0x000fe80000100800 */
[----:B---3--:R-:W-:Y:S04]  /*828d0*/  STL [R1+0x598c], R26 ;  /* 0x00598c1a01007387 */ /* 0x008fe80000100800 */
[----:B------:R-:W-:Y:S04]  /*828e0*/  STL [R1+0x5988], R27 ;  /* 0x0059881b01007387 */ /* 0x000fe80000100800 */
[----:B----4-:R-:W-:Y:S04]  /*828f0*/  STL [R1+0x599c], R14 ;  /* 0x00599c0e01007387 */ /* 0x010fe80000100800 */
[----:B------:R-:W-:Y:S01]  /*82900*/  STL [R1+0x5990], R15 ;  /* 0x0059900f01007387 */ /* 0x000fe20000100800 */
[----:B------:R-:W-:-:S03]  /*82910*/  IMAD.MOV.U32 R224, RZ, RZ, R128 ;  /* 0x000000ffffe07224 */ /* 0x000fc600078e0080 */
[----:B------:R-:W-:Y:S01]  /*82920*/  STL [R1+0x59a4], R22 ;  /* 0x0059a41601007387 */ /* 0x000fe20000100800 */
[----:B------:R-:W-:Y:S01]  /*82930*/  MOV R225, R129 ;  /* 0x0000008100e17202 */ /* 0x000fe20000000f00 */
[----:B------:R-:W-:Y:S02]  /*82940*/  IMAD.MOV.U32 R226, RZ, RZ, R130 ;  /* 0x000000ffffe27224 */ /* 0x000fe400078e0082 */
[----:B------:R-:W-:Y:S01]  /*82950*/  STL [R1+0x59a0], R23 ;  /* 0x0059a01701007387 */ /* 0x000fe20000100800 */
[----:B------:R-:W-:-:S03]  /*82960*/  IMAD.MOV.U32 R220, RZ, RZ, R131 ;  /* 0x000000ffffdc7224 */ /* 0x000fc600078e0083 */
[----:B------:R-:W-:Y:S01]  /*82970*/  STL [R1+0x59ac], R18 ;  /* 0x0059ac1201007387 */ /* 0x000fe20000100800 */
[----:B------:R-:W-:Y:S01]  /*82980*/  HMMA.1688.F32.TF32 R128, R132, R74, R140 ;  /* 0x0000004a8480723c */ /* 0x000fe2000008108c */
[----:B------:R-:W-:Y:S02]  /*82990*/  IMAD.MOV.U32 R140, RZ, RZ, R76 ;  /* 0x000000ffff8c7224 */ /* 0x000fe400078e004c */
[----:B------:R-:W-:Y:S01]  /*829a0*/  STL [R1+0x59a8], R19 ;  /* 0x0059a81301007387 */ /* 0x000fe20000100800 */
[----:B------:R-:W-:-:S03]  /*829b0*/  MOV R141, R77 ;  /* 0x0000004d008d7202 */ /* 0x000fc60000000f00 */
[----:B------:R1:W-:Y:S01]  /*829c0*/  STL.64 [R1+0x630], R152 ;  /* 0x0006309801007387 */ /* 0x0003e20000100a00 */
[----:B------:R-:W-:-:S03]  /*829d0*/  IMAD.MOV.U32 R142, RZ, RZ, R80 ;  /* 0x000000ffff8e7224 */ /* 0x000fc600078e0050 */
[----:B------:R2:W-:Y:S01]  /*829e0*/  STL.64 [R1+0x638], R154 ;  /* 0x0006389a01007387 */ /* 0x0005e20000100a00 */
[----:B------:R-:W-:-:S03]  /*829f0*/  IMAD.MOV.U32 R143, RZ, RZ, R81 ;  /* 0x000000ffff8f7224 */ /* 0x000fc600078e0051 */
[----:B------:R-:W3:Y:S01]  /*82a00*/  LDL.LU R76, [R1+0x5b5c] ;  /* 0x005b5c00014c7983 */ /* 0x000ee20000300800 */
[----:B------:R-:W-:-:S03]  /*82a10*/  MOV R148, R113 ;  /* 0x0000007100947202 */ /* 0x000fc60000000f00 */
[----:B------:R-:W4:Y:S01]  /*82a20*/  LDL.LU R77, [R1+0x5b58] ;  /* 0x005b5800014d7983 */ /* 0x000f220000300800 */
[----:B------:R-:W-:-:S03]  /*82a30*/  IMAD.MOV.U32 R149, RZ, RZ, R112 ;  /* 0x000000ffff957224 */ /* 0x000fc600078e0070 */
[----:B------:R-:W3:Y:S01]  /*82a40*/  LDL.LU R80, [R1+0x5b54] ;  /* 0x005b540001507983 */ /* 0x000ee20000300800 */
[----:B------:R-:W-:-:S03]  /*82a50*/  IMAD.MOV.U32 R150, RZ, RZ, R108 ;  /* 0x000000ffff967224 */ /* 0x000fc600078e006c */
[----:B------:R-:W3:Y:S01]  /*82a60*/  LDL.LU R81, [R1+0x5b50] ;  /* 0x005b500001517983 */ /* 0x000ee20000300800 */
[----:B------:R-:W-:-:S03]  /*82a70*/  MOV R151, R109 ;  /* 0x0000006d00977202 */ /* 0x000fc60000000f00 */
[----:B------:R-:W3:Y:S04]  /*82a80*/  LDL.LU R113, [R1+0x5b4c] ;  /* 0x005b4c0001717983 */ /* 0x000ee80000300800 */
[----:B------:R-:W4:Y:S01]  /*82a90*/  LDL.LU R112, [R1+0x5b48] ;  /* 0x005b480001707983 */ /* 0x000f220000300800 */
[----:B-1----:R-:W-:-:S03]  /*82aa0*/  IMAD.MOV.U32 R152, RZ, RZ, R117 ;  /* 0x000000ffff987224 */ /* 0x002fc600078e0075 */
[----:B------:R-:W4:Y:S01]  /*82ab0*/  LDL.LU R108, [R1+0x5b44] ;  /* 0x005b4400016c7983 */ /* 0x000f220000300800 */
[----:B------:R-:W-:-:S03]  /*82ac0*/  IMAD.MOV.U32 R153, RZ, RZ, R116 ;  /* 0x000000ffff997224 */ /* 0x000fc600078e0074 */
[----:B------:R-:W4:Y:S04]  /*82ad0*/  LDL.LU R109, [R1+0x5b40] ;  /* 0x005b4000016d7983 */ /* 0x000f280000300800 */
[----:B------:R-:W4:Y:S04]  /*82ae0*/  LDL.LU R117, [R1+0x5b3c] ;  /* 0x005b3c0001757983 */ /* 0x000f280000300800 */
[----:B------:R-:W4:Y:S01]  /*82af0*/  LDL.LU R116, [R1+0x5b38] ;  /* 0x005b380001747983 */ /* 0x000f220000300800 */
[----:B--2---:R-:W-:Y:S01]  /*82b00*/  MOV R154, R121 ;  /* 0x00000079009a7202 */ /* 0x004fe20000000f00 */
[----:B------:R-:W-:-:S02]  /*82b10*/  IMAD.MOV.U32 R155, RZ, RZ, R120 ;  /* 0x000000ffff9b7224 */ /* 0x000fc400078e0078 */
        /* <DEDUP_REMOVED lines=9> */
[----:B------:R-:W2:Y:S01]  /*82bb0*/  LDL.LU R84, [R1+0x5b1c] ;  /* 0x005b1c0001547983 */ /* 0x000ea20000300800 */
[----:B------:R-:W-:-:S02]  /*82bc0*/  IMAD.MOV.U32 R3, RZ, RZ, R130 ;  /* 0x000000ffff037224 */ /* 0x000fc400078e0082 */
[----:B------:R-:W-:Y:S01]  /*82bd0*/  HMMA.1688.F32.TF32 R128, R132, R70, R244 ;  /* 0x000000468480723c */ /* 0x000fe200000810f4 */
        /* <DEDUP_REMOVED lines=10> */
[----:B------:R-:W2:Y:S01]  /*82c80*/  LDL.LU R93, [R1+0x5af8] ;  /* 0x005af800015d7983 */ /* 0x000ea20000300800 */
[----:B---3--:R-:W-:Y:S01]  /*82c90*/  MOV R175, R113 ;  /* 0x0000007100af7202 */ /* 0x008fe20000000f00 */
[----:B----4-:R-:W-:-:S02]  /*82ca0*/  IMAD.MOV.U32 R174, RZ, RZ, R112 ;  /* 0x000000ffffae7224 */ /* 0x010fc400078e0070 */
[----:B------:R-:W-:Y:S01]  /*82cb0*/  IMAD.MOV.U32 R173, RZ, RZ, R108 ;  /* 0x000000ffffad7224 */ /* 0x000fe200078e006c */
[----:B------:R-:W-:Y:S02]  /*82cc0*/  MOV R172, R109 ;  /* 0x0000006d00ac7202 */ /* 0x000fe40000000f00 */
[----:B------:R-:W3:Y:S04]  /*82cd0*/  LDL.LU R109, [R1+0x5af4] ;  /* 0x005af400016d7983 */ /* 0x000ee80000300800 */
[----:B------:R-:W3:Y:S01]  /*82ce0*/  LDL.LU R108, [R1+0x5af0] ;  /* 0x005af000016c7983 */ /* 0x000ee20000300800 */
[----:B------:R-:W-:Y:S02]  /*82cf0*/  IMAD.MOV.U32 R123, RZ, RZ, R117 ;  /* 0x000000ffff7b7224 */ /* 0x000fe400078e0075 */
[----:B------:R-:W-:Y:S01]  /*82d00*/  IMAD.MOV.U32 R122, RZ, RZ, R116 ;  /* 0x000000ffff7a7224 */ /* 0x000fe200078e0074 */
[----:B------:R-:W4:Y:S04]  /*82d10*/  LDL.LU R112, [R1+0x5aec] ;  /* 0x005aec0001707983 */ /* 0x000f280000300800 */
[----:B------:R-:W3:Y:S04]  /*82d20*/  LDL.LU R113, [R1+0x5ae8] ;  /* 0x005ae80001717983 */ /* 0x000ee80000300800 */
[----:B------:R-:W3:Y:S04]  /*82d30*/  LDL.LU R116, [R1+0x5ae4] ;  /* 0x005ae40001747983 */ /* 0x000ee80000300800 */
[----:B------:R-:W3:Y:S04]  /*82d40*/  LDL.LU R117, [R1+0x5ae0] ;  /* 0x005ae00001757983 */ /* 0x000ee80000300800 */
[----:B------:R-:W3:Y:S04]  /*82d50*/  LDL.LU R110, [R1+0x5f8] ;  /* 0x0005f800016e7983 */ /* 0x000ee80000300800 */
[----:B------:R-:W3:Y:S01]  /*82d60*/  LDL.LU R111, [R1+0x5fc] ;  /* 0x0005fc00016f7983 */ /* 0x000ee20000300800 */
[----:B--2---:R-:W-:Y:S01]  /*82d70*/  IMAD.MOV.U32 R177, RZ, RZ, R97 ;  /* 0x000000ffffb17224 */ /* 0x004fe200078e0061 */
[----:B------:R-:W-:-:S02]  /*82d80*/  MOV R176, R96 ;  /* 0x0000006000b07202 */ /* 0x000fc40000000f00 */
[----:B------:R-:W2:Y:S04]  /*82d90*/  LDL.LU R96, [R1+0x5adc] ;  /* 0x005adc0001607983 */ /* 0x000ea80000300800 */
[----:B------:R-:W2:Y:S01]  /*82da0*/  LDL.LU R97, [R1+0x5ad8] ;  /* 0x005ad80001617983 */ /* 0x000ea20000300800 */
[----:B------:R-:W-:Y:S01]  /*82db0*/  IMAD.MOV.U32 R227, RZ, RZ, R131 ;  /* 0x000000ffffe37224 */ /* 0x000fe200078e0083 */
[----:B------:R-:W-:Y:S01]  /*82dc0*/  MOV R223, R130 ;  /* 0x0000008200df7202 */ /* 0x000fe20000000f00 */
[----:B------:R-:W-:Y:S02]  /*82dd0*/  IMAD.MOV.U32 R222, RZ, RZ, R129 ;  /* 0x000000ffffde7224 */ /* 0x000fe400078e0081 */
[----:B------:R-:W-:Y:S01]  /*82de0*/  IMAD.MOV.U32 R221, RZ, RZ, R128 ;  /* 0x000000ffffdd7224 */ /* 0x000fe200078e0080 */
[----:B------:R-:W-:Y:S01]  /*82df0*/  STL.64 [R1+0x5a38], R226 ;  /* 0x005a38e201007387 */ /* 0x000fe20000100a00 */
[----:B------:R-:W-:Y:S01]  /*82e00*/  MOV R118, R85 ;  /* 0x0000005500767202 */ /* 0x000fe20000000f00 */
[----:B------:R-:W-:-:S02]  /*82e10*/  IMAD.MOV.U32 R119, RZ, RZ, R84 ;  /* 0x000000ffff777224 */ /* 0x000fc400078e0054 */
[----:B------:R-:W-:Y:S01]  /*82e20*/  STL.64 [R1+0x5a30], R224 ;  /* 0x005a30e001007387 */ /* 0x000fe20000100a00 */
[----:B------:R-:W-:Y:S01]  /*82e30*/  MOV R115, R92 ;  /* 0x0000005c00737202 */ /* 0x000fe20000000f00 */
[----:B------:R-:W-:Y:S01]  /*82e40*/  IMAD.MOV.U32 R114, RZ, RZ, R93 ;  /* 0x000000ffff727224 */ /* 0x000fe200078e005d */
[----:B------:R-:W-:Y:S01]  /*82e50*/  MOV R181, R104 ;  /* 0x0000006800b57202 */ /* 0x000fe20000000f00 */
[----:B------:R-:W-:Y:S01]  /*82e60*/  IMAD.MOV.U32 R180, RZ, RZ, R105 ;  /* 0x000000ffffb47224 */ /* 0x000fe200078e0069 */
[----:B------:R-:W-:Y:S01]  /*82e70*/  STL.64 [R1+0x5a28], R222 ;  /* 0x005a28de01007387 */ /* 0x000fe20000100a00 */
[----:B------:R-:W-:Y:S02]  /*82e80*/  IMAD.MOV.U32 R182, RZ, RZ, R101 ;  /* 0x000000ffffb67224 */ /* 0x000fe400078e0065 */
[----:B------:R-:W-:Y:S01]  /*82e90*/  IMAD.MOV.U32 R183, RZ, RZ, R100 ;  /* 0x000000ffffb77224 */ /* 0x000fe200078e0064 */
[----:B------:R-:W-:Y:S01]  /*82ea0*/  STL.64 [R1+0x5a20], R220 ;  /* 0x005a20dc01007387 */ /* 0x000fe20000100a00 */
[----:B------:R-:W-:Y:S01]  /*82eb0*/  IMAD.MOV.U32 R178, RZ, RZ, R125 ;  /* 0x000000ffffb27224 */ /* 0x000fe200078e007d */
[----:B------:R-:W-:-:S02]  /*82ec0*/  MOV R179, R124 ;  /* 0x0000007c00b37202 */ /* 0x000fc40000000f00 */
[----:B------:R-:W-:Y:S01]  /*82ed0*/  STL.64 [R1+0x5a48], R230 ;  /* 0x005a48e601007387 */ /* 0x000fe20000100a00 */
[----:B------:R-:W-:Y:S02]  /*82ee0*/  IMAD.MOV.U32 R126, RZ, RZ, R77 ;  /* 0x000000ffff7e7224 */ /* 0x000fe400078e004d */
[----:B------:R-:W-:Y:S01]  /*82ef0*/  IMAD.MOV.U32 R127, RZ, RZ, R76 ;  /* 0x000000ffff7f7224 */ /* 0x000fe200078e004c */
[----:B------:R-:W-:Y:S01]  /*82f00*/  LDSM.16.M88.4 R84, [R2+UR12+0x28100] ;  /* 0x0281000c0254783b */ /* 0x000fe20008000200 */
[C---:B------:R-:W-:Y:S01]  /*82f10*/  HMMA.1688.F32.TF32 R76, R132.reuse, R54, R180 ;  /* 0x00000036844c723c */ /* 0x040fe200000810b4 */
[----:B------:R-:W-:Y:S01]  /*82f20*/  IMAD.MOV.U32 R124, RZ, RZ, R81 ;  /* 0x000000ffff7c7224 */ /* 0x000fe200078e0051 */
[----:B------:R-:W-:Y:S01]  /*82f30*/  MOV R125, R80 ;  /* 0x00000050007d7202 */ /* 0x000fe20000000f00 */
[----:B------:R-:W-:Y:S04]  /*82f40*/  LDSM.16.M88.4 R92, [R2+UR12+0x2c100] ;  /* 0x02c1000c025c783b */ /* 0x000fe80008000200 */
[----:B------:R-:W-:Y:S04]  /*82f50*/  LDSM.16.M88.4 R80, [R2+UR12+0x26100] ;  /* 0x0261000c0250783b */ /* 0x000fe80008000200 */
[----:B------:R-:W-:Y:S04]  /*82f60*/  LDSM.16.M88.4 R100, [R2+UR12+0x30100] ;  /* 0x0301000c0264783b */ /* 0x000fe80008000200 */
[----:B------:R-:W-:Y:S04]  /*82f70*/  LDSM.16.M88.4 R104, [R2+UR12+0x32100] ;  /* 0x0321000c0268783b */ /* 0x000fe80008000200 */
[----:B------:R-:W-:Y:S01]  /*82f80*/  LDSM.16.M88.4 R128, [R2+UR12+0x3e100] ;  /* 0x03e1000c0280783b */ /* 0x000fe20008000200 */
[----:B----4-:R-:W-:Y:S01]  /*82f90*/  IMAD.MOV.U32 R187, RZ, RZ, R112 ;  /* 0x000000ffffbb7224 */ /* 0x010fe200078e0070 */
[----:B---3--:R-:W-:Y:S01]  /*82fa0*/  MOV R186, R113 ;  /* 0x0000007100ba7202 */ /* 0x008fe20000000f00 */
[----:B------:R-:W-:Y:S01]  /*82fb0*/  HMMA.1688.F32.TF32 R68, R132, R66, R108 ;  /* 0x000000428444723c */ /* 0x000fe2000008106c */
[----:B------:R-:W-:Y:S01]  /*82fc0*/  IMAD.MOV.U32 R184, RZ, RZ, R117 ;  /* 0x000000ffffb87224 */ /* 0x000fe200078e0075 */
[----:B------:R-:W-:Y:S01]  /*82fd0*/  LDSM.16.M88.4 R108, [R2+UR12+0x34100] ;  /* 0x0341000c026c783b */ /* 0x000fe20008000200 */
[----:B------:R-:W-:-:S02]  /*82fe0*/  IMAD.MOV.U32 R185, RZ, RZ, R116 ;  /* 0x000000ffffb97224 */ /* 0x000fc400078e0074 */
[----:B--2---:R-:W-:-:S14]  /*82ff0*/  IMAD.MOV.U32 R113, RZ, RZ, R96 ;  /* 0x000000ffff717224 */ /* 0x004fdc00078e0060 */
[----:B------:R-:W-:Y:S01]  /*83000*/  IMAD.MOV.U32 R234, RZ, RZ, R68 ;  /* 0x000000ffffea7224 */ /* 0x000fe200078e0044 */
[----:B------:R-:W-:Y:S01]  /*83010*/  MOV R228, R70 ;  /* 0x0000004600e47202 */ /* 0x000fe20000000f00 */
[----:B------:R-:W-:Y:S02]  /*83020*/  IMAD.MOV.U32 R235, RZ, RZ, R69 ;  /* 0x000000ffffeb7224 */ /* 0x000fe400078e0045 */
[----:B------:R-:W-:Y:S02]  /*83030*/  IMAD.MOV.U32 R229, RZ, RZ, R71 ;  /* 0x000000ffffe57224 */ /* 0x000fe400078e0047 */
[----:B------:R-:W-:Y:S01]  /*83040*/  HMMA.1688.F32.TF32 R68, R132, R62, R184 ;  /* 0x0000003e8444723c */ /* 0x000fe200000810b8 */
[----:B------:R-:W-:Y:S01]  /*83050*/  MOV R112, R97 ;  /* 0x0000006100707202 */ /* 0x000fe20000000f00 */
[----:B------:R-:W-:Y:S02]  /*83060*/  IMAD.MOV.U32 R116, RZ, RZ, R89 ;  /* 0x000000ffff747224 */ /* 0x000fe400078e0059 */
[----:B------:R-:W-:Y:S01]  /*83070*/  IMAD.MOV.U32 R117, RZ, RZ, R88 ;  /* 0x000000ffff757224 */ /* 0x000fe200078e0058 */
[----:B------:R-:W-:-:S14]  /*83080*/  STL.64 [R1+0x5a40], R228 ;  /* 0x005a40e401007387 */ /* 0x000fdc0000100a00 */
[----:B------:R-:W-:Y:S01]  /*83090*/  IMAD.MOV.U32 R238, RZ, RZ, R68 ;  /* 0x000000ffffee7224 */ /* 0x000fe200078e0044 */
[----:B------:R-:W-:Y:S01]  /*830a0*/  MOV R239, R69 ;  /* 0x0000004500ef7202 */ /* 0x000fe20000000f00 */
[----:B------:R-:W-:Y:S02]  /*830b0*/  IMAD.MOV.U32 R232, RZ, RZ, R70 ;  /* 0x000000ffffe87224 */ /* 0x000fe400078e0046 */
[----:B------:R-:W-:Y:S01]  /*830c0*/  IMAD.MOV.U32 R233, RZ, RZ, R71 ;  /* 0x000000ffffe97224 */ /* 0x000fe200078e0047 */
[----:B------:R-:W-:Y:S01]  /*830d0*/  LDSM.16.M88.4 R88, [R2+UR12+0x2a100] ;  /* 0x02a1000c0258783b */ /* 0x000fe20008000200 */
[C---:B------:R-:W-:Y:S03]  /*830e0*/  HMMA.1688.F32.TF32 R68, R132.reuse, R58, R112 ;  /* 0x0000003a8444723c */ /* 0x040fe60000081070 */
[----:B------:R-:W-:Y:S04]  /*830f0*/  STL.64 [R1+0x5ad0], R234 ;  /* 0x005ad0ea01007387 */ /* 0x000fe80000100a00 */
[----:B------:R-:W-:Y:S01]  /*83100*/  STL.64 [R1+0x5ac8], R232 ;  /* 0x005ac8e801007387 */ /* 0x000fe20000100a00 */
[C---:B------:R-:W-:Y:S03]  /*83110*/  HMMA.1688.F32.TF32 R72, R132.reuse, R50, R116 ;  /* 0x000000328448723c */ /* 0x040fe60000081074 */
        /* <DEDUP_REMOVED lines=14> */
[C---:B--2---:R-:W-:Y:S03]  /*83200*/  HMMA.1688.F32.TF32 R72, R132.reuse, R38, R172 ;  /* 0x000000268448723c */ /* 0x044fe600000810ac */
[----:B------:R1:W-:Y:S04]  /*83210*/  STL.64 [R1+0x5a8], R70 ;  /* 0x0005a84601007387 */ /* 0x0003e80000100a00 */
[----:B------:R-:W-:Y:S01]  /*83220*/  LDSM.16.M88.4 R120, [R2+UR12+0x3a100] ;  /* 0x03a1000c0278783b */ /* 0x000fe20008000200 */
[----:B-1----:R-:W-:Y:S03]  /*83230*/  HMMA.1688.F32.TF32 R68, R132, R34, R124 ;  /* 0x000000228444723c */ /* 0x002fe6000008107c */
[----:B------:R-:W-:Y:S04]  /*83240*/  STL.64 [R1+0x590], R76 ;  /* 0x0005904c01007387 */ /* 0x000fe80000100a00 */
[----:B------:R-:W-:Y:S04]  /*83250*/  STL.64 [R1+0x598], R78 ;  /* 0x0005984e01007387 */ /* 0x000fe80000100a00 */
[----:B------:R-:W-:Y:S04]  /*83260*/  STL.64 [R1+0x580], R72 ;  /* 0x0005804801007387 */ /* 0x000fe80000100a00 */
[----:B------:R-:W-:Y:S04]  /*83270*/  STL.64 [R1+0x588], R74 ;  /* 0x0005884a01007387 */ /* 0x000fe80000100a00 */
[----:B------:R-:W-:Y:S01]  /*83280*/  LDSM.16.M88.4 R124, [R2+UR12+0x3c100] ;  /* 0x03c1000c027c783b */ /* 0x000fe20008000200 */
[----:B------:R-:W-:Y:S01]  /*83290*/  MOV R6, R70 ;  /* 0x0000004600067202 */ /* 0x000fe20000000f00 */
[----:B------:R-:W-:-:S02]  /*832a0*/  IMAD.MOV.U32 R7, RZ, RZ, R71 ;  /* 0x000000ffff077224 */ /* 0x000fc400078e0047 */
[----:B------:R1:W-:Y:S02]  /*832b0*/  STL.64 [R1+0x570], R68 ;  /* 0x0005704401007387 */ /* 0x0003e40000100a00 */
[----:B-1----:R-:W-:-:S15]  /*832c0*/  HMMA.1688.F32.TF32 R68, R132, R30, R168 ;  /* 0x0000001e8444723c */ /* 0x002fde00000810a8 */
[----:B------:R-:W-:-:S04]  /*832d0*/  NOP ;  /* 0x0000000000007918 */ /* 0x000fc80000000000 */
[----:B------:R-:W-:Y:S04]  /*832e0*/  STL.64 [R1+0x560], R68 ;  /* 0x0005604401007387 */ /* 0x000fe80000100a00 */
[----:B------:R1:W-:Y:S02]  /*832f0*/  STL.64 [R1+0x568], R70 ;  /* 0x0005684601007387 */ /* 0x0003e40000100a00 */
[C---:B-1----:R-:W-:Y:S08]  /*83300*/  HMMA.1688.F32.TF32 R68, R136.reuse, R8, R160 ;  /* 0x000000088844723c */ /* 0x042ff000000810a0 */
[C---:B------:R-:W-:Y:S08]  /*83310*/  HMMA.1688.F32.TF32 R76, R136.reuse, R24, R156 ;  /* 0x00000018884c723c */ /* 0x040ff0000008109c */
[C---:B------:R-:W-:Y:S03]  /*83320*/  HMMA.1688.F32.TF32 R72, R136.reuse, R12, R152 ;  /* 0x0000000c8848723c */ /* 0x040fe60000081098 */
[----:B------:R-:W-:Y:S04]  /*83330*/  STL.64 [R1+0x550], R68 ;  /* 0x0005504401007387 */ /* 0x000fe80000100a00 */
[----:B------:R1:W-:Y:S02]  /*83340*/  STL.64 [R1+0x558], R70 ;  /* 0x0005584601007387 */ /* 0x0003e40000100a00 */
[----:B-1----:R-:W-:Y:S02]  /*83350*/  HMMA.1688.F32.TF32 R68, R136, R20, R148 ;  /* 0x000000148844723c */ /* 0x002fe40000081094 */
[----:B------:R-:W-:Y:S04]  /*83360*/  STL.64 [R1+0x540], R76 ;  /* 0x0005404c01007387 */ /* 0x000fe80000100a00 */
[----:B------:R-:W-:Y:S04]  /*83370*/  STL.64 [R1+0x548], R78 ;  /* 0x0005484e01007387 */ /* 0x000fe80000100a00 */
[----:B------:R-:W-:Y:S04]  /*83380*/  STL.64 [R1+0x530], R72 ;  /* 0x0005304801007387 */ /* 0x000fe80000100a00 */
[----:B------:R-:W-:Y:S01]  /*83390*/  STL.64 [R1+0x538], R74 ;  /* 0x0005384a01007387 */ /* 0x000fe20000100a00 */
[----:B------:R-:W-:Y:S01]  /*833a0*/  IMAD.MOV.U32 R148, RZ, RZ, R41 ;  /* 0x000000ffff947224 */ /* 0x000fe200078e0029 */
[----:B------:R-:W-:Y:S01]  /*833b0*/  MOV R149, R40 ;  /* 0x0000002800957202 */ /* 0x000fe20000000f00 */
[----:B------:R-:W-:Y:S01]  /*833c0*/  IMAD.MOV.U32 R159, RZ, RZ, R44 ;  /* 0x000000ffff9f7224 */ /* 0x000fe200078e002c */
[----:B------:R-:W1:Y:S04]  /*833d0*/  LDSM.16.M88.4 R40, [R2+UR12+0x12100] ;  /* 0x0121000c0228783b */ /* 0x000e680008000200 */
[----:B------:R-:W-:Y:S04]  /*833e0*/  STL.64 [R1+0x520], R68 ;  /* 0x0005204401007387 */ /* 0x000fe80000100a00 */
[----:B------:R2:W-:Y:S01]  /*833f0*/  STL.64 [R1+0x528], R70 ;  /* 0x0005284601007387 */ /* 0x0005e20000100a00 */
[----:B------:R-:W-:Y:S01]  /*83400*/  MOV R158, R45 ;  /* 0x0000002d009e7202 */ /* 0x000fe20000000f00 */
[----:B------:R-:W-:-:S02]  /*83410*/  IMAD.MOV.U32 R156, RZ, RZ, R49 ;  /* 0x000000ffff9c7224 */ /* 0x000fc400078e0031 */
[----:B------:R-:W3:Y:S01]  /*83420*/  LDSM.16.M88.4 R44, [R2+UR12+0x14100] ;  /* 0x0141000c022c783b */ /* 0x000ee20008000200 */
[----:B------:R-:W-:Y:S01]  /*83430*/  IMAD.MOV.U32 R157, RZ, RZ, R48 ;  /* 0x000000ffff9d7224 */ /* 0x000fe200078e0030 */
[----:B------:R-:W-:Y:S01]  /*83440*/  MOV R155, R52 ;  /* 0x00000034009b7202 */ /* 0x000fe20000000f00 */
[----:B------:R-:W-:Y:S01]  /*83450*/  IMAD.MOV.U32 R154, RZ, RZ, R53 ;  /* 0x000000ffff9a7224 */ /* 0x000fe200078e0035 */
[----:B------:R-:W4:Y:S01]  /*83460*/  LDSM.16.M88.4 R48, [R2+UR12+0x16100] ;  /* 0x0161000c0230783b */ /* 0x000f220008000200 */
[----:B--2---:R-:W-:Y:S03]  /*83470*/  HMMA.1688.F32.TF32 R68, R136, R16, R140 ;  /* 0x000000108844723c */ /* 0x004fe6000008108c */
[----:B------:R-:W2:Y:S01]  /*83480*/  LDSM.16.M88.4 R52, [R2+UR12+0x18100] ;  /* 0x0181000c0234783b */ /* 0x000ea20008000200 */
[----:B------:R-:W-:Y:S01]  /*83490*/  MOV R152, R57 ;  /* 0x0000003900987202 */ /* 0x000fe20000000f00 */
[----:B------:R-:W-:-:S02]  /*834a0*/  IMAD.MOV.U32 R153, RZ, RZ, R56 ;  /* 0x000000ffff997224 */ /* 0x000fc400078e0038 */
[----:B------:R-:W2:Y:S01]  /*834b0*/  LDSM.16.M88.4 R56, [R2+UR12+0x1a100] ;  /* 0x01a1000c0238783b */ /* 0x000ea20008000200 */
[----:B------:R-:W-:Y:S02]  /*834c0*/  IMAD.MOV.U32 R142, RZ, RZ, R61 ;  /* 0x000000ffff8e7224 */ /* 0x000fe400078e003d */
[----:B------:R-:W-:Y:S01]  /*834d0*/  IMAD.MOV.U32 R143, RZ, RZ, R60 ;  /* 0x000000ffff8f7224 */ /* 0x000fe200078e003c */
[----:B------:R-:W-:Y:S01]  /*834e0*/  MOV R141, R64 ;  /* 0x00000040008d7202 */ /* 0x000fe20000000f00 */
[----:B------:R-:W2:Y:S01]  /*834f0*/  LDSM.16.M88.4 R60, [R2+UR12+0x1c100] ;  /* 0x01c1000c023c783b */ /* 0x000ea20008000200 */
[----:B------:R-:W-:-:S03]  /*83500*/  IMAD.MOV.U32 R140, RZ, RZ, R65 ;  /* 0x000000ffff8c7224 */ /* 0x000fc600078e0041 */
[----:B------:R-:W2:Y:S04]  /*83510*/  LDSM.16.M88.4 R64, [R2+UR12+0x1e100] ;  /* 0x01e1000c0240783b */ /* 0x000ea80008000200 */
[----:B------:R-:W-:Y:S01]  /*83520*/  LDSM.16.M88.4 R72, [R2+UR12+0x22100] ;  /* 0x0221000c0248783b */ /* 0x000fe20008000200 */
[----:B------:R-:W-:Y:S01]  /*83530*/  IMAD.MOV.U32 R18, RZ, RZ, R69 ;  /* 0x000000ffff127224 */ /* 0x000fe200078e0045 */
[----:B------:R-:W-:Y:S01]  /*83540*/  MOV R19, R70 ;  /* 0x0000004600137202 */ /* 0x000fe20000000f00 */
[----:B------:R-:W-:Y:S01]  /*83550*/  IMAD.MOV.U32 R22, RZ, RZ, R71 ;  /* 0x000000ffff167224 */ /* 0x000fe200078e0047 */
[----:B------:R-:W-:Y:S04]  /*83560*/  STL [R1+0x510], R68 ;  /* 0x0005104401007387 */ /* 0x000fe80000100800 */
[----:B------:R-:W2:Y:S04]  /*83570*/  LDSM.16.M88.4 R68, [R2+UR12+0x20100] ;  /* 0x0201000c0244783b */ /* 0x000ea80008000200 */
[----:B------:R-:W2:Y:S01]  /*83580*/  LDSM.16.M88.4 R76, [R2+UR12+0x24100] ;  /* 0x0241000c024c783b */ /* 0x000ea20008000200 */
[----:B------:R-:W-:Y:S01]  /*83590*/  IMAD.MOV.U32 R162, RZ, RZ, R29 ;  /* 0x000000ffffa27224 */ /* 0x000fe200078e001d */
[----:B------:R-:W-:-:S02]  /*835a0*/  MOV R163, R28 ;  /* 0x0000001c00a37202 */ /* 0x000fc40000000f00 */
[----:B------:R-:W2:Y:S01]  /*835b0*/  LDSM.16.M88.4 R28, [R2+UR12+0xc100] ;  /* 0x00c1000c021c783b */ /* 0x000ea20008000200 */
[----:B------:R-:W-:Y:S01]  /*835c0*/  MOV R160, R33 ;  /* 0x0000002100a07202 */ /* 0x000fe20000000f00 */
[----:B------:R-:W-:Y:S02]  /*835d0*/  IMAD.MOV.U32 R161, RZ, RZ, R32 ;  /* 0x000000ffffa17224 */ /* 0x000fe400078e0020 */
[----:B------:R-:W2:Y:S04]  /*835e0*/  LDSM.16.M88.4 R32, [R2+UR12+0xe100] ;  /* 0x00e1000c0220783b */ /* 0x000ea80008000200 */
[----:B-1----:R-:W-:Y:S04]  /*835f0*/  STL [R1+0x5810], R42 ;  /* 0x0058102a01007387 */ /* 0x002fe80000100800 */
[----:B------:R-:W-:Y:S04]  /*83600*/  STL [R1+0x580c], R43 ;  /* 0x00580c2b01007387 */ /* 0x000fe80000100800 */
[----:B---3--:R-:W-:Y:S04]  /*83610*/  STL [R1+0x5804], R46 ;  /* 0x0058042e01007387 */ /* 0x008fe80000100800 */
[----:B------:R-:W-:Y:S04]  /*83620*/  STL [R1+0x5800], R47 ;  /* 0x0058002f01007387 */ /* 0x000fe80000100800 */
[----:B----4-:R-:W-:Y:S04]  /*83630*/  STL [R1+0x57fc], R50 ;  /* 0x0057fc3201007387 */ /* 0x010fe80000100800 */
[----:B------:R-:W-:Y:S04]  /*83640*/  STL [R1+0x57f8], R51 ;  /* 0x0057f83301007387 */ /* 0x000fe80000100800 */
[----:B--2---:R-:W-:Y:S04]  /*83650*/  STL [R1+0x5814], R54 ;  /* 0x0058143601007387 */ /* 0x004fe80000100800 */
[----:B------:R-:W-:Y:S04]  /*83660*/  STL [R1+0x5808], R55 ;  /* 0x0058083701007387 */ /* 0x000fe80000100800 */
[----:B------:R-:W-:Y:S04]  /*83670*/  STL [R1+0x581c], R58 ;  /* 0x00581c3a01007387 */ /* 0x000fe80000100800 */
[----:B------:R-:W-:Y:S04]  /*83680*/  STL [R1+0x5818], R59 ;  /* 0x0058183b01007387 */ /* 0x000fe80000100800 */
[----:B------:R-:W-:Y:S01]  /*83690*/  STL [R1+0x5824], R62 ;  /* 0x0058243e01007387 */ /* 0x000fe20000100800 */
[----:B------:R-:W-:-:S03]  /*836a0*/  IMAD.MOV.U32 R150, RZ, RZ, R37 ;  /* 0x000000ffff967224 */ /* 0x000fc600078e0025 */
[----:B------:R-:W-:Y:S01]  /*836b0*/  STL [R1+0x5820], R63 ;  /* 0x0058203f01007387 */ /* 0x000fe20000100800 */
[----:B------:R-:W-:-:S03]  /*836c0*/  IMAD.MOV.U32 R151, RZ, RZ, R36 ;  /* 0x000000ffff977224 */ /* 0x000fc600078e0024 */
[----:B------:R-:W-:Y:S04]  /*836d0*/  STL [R1+0x582c], R66 ;  /* 0x00582c4201007387 */ /* 0x000fe80000100800 */
[----:B------:R-:W-:Y:S04]  /*836e0*/  STL [R1+0x5828], R67 ;  /* 0x0058284301007387 */ /* 0x000fe80000100800 */
[----:B------:R-:W-:Y:S04]  /*836f0*/  STL [R1+0x5834], R70 ;  /* 0x0058344601007387 */ /* 0x000fe80000100800 */
[----:B------:R-:W1:Y:S04]  /*83700*/  LDSM.16.M88.4 R36, [R2+UR12+0x10100] ;  /* 0x0101000c0224783b */ /* 0x000e680008000200 */
        /* <DEDUP_REMOVED lines=14> */
[----:B------:R-:W-:Y:S04]  /*837f0*/  STL [R1+0x586c], R98 ;  /* 0x00586c6201007387 */ /* 0x000fe80000100800 */
[----:B------:R-:W-:Y:S01]  /*83800*/  STL [R1+0x5868], R99 ;  /* 0x0058686301007387 */ /* 0x000fe20000100800 */
[----:B------:R-:W-:-:S03]  /*83810*/  MOV R246, R249 ;  /* 0x000000f900f67202 */ /* 0x000fc60000000f00 */
[----:B------:R-:W-:Y:S01]  /*83820*/  STL [R1+0x5874], R102 ;  /* 0x0058746601007387 */ /* 0x000fe20000100800 */
[----:B------:R-:W-:-:S03]  /*83830*/  IMAD.MOV.U32 R247, RZ, RZ, R248 ;  /* 0x000000fffff77224 */ /* 0x000fc600078e00f8 */
[----:B------:R-:W-:Y:S01]  /*83840*/  STL [R1+0x5870], R103 ;  /* 0x0058706701007387 */ /* 0x000fe20000100800 */
[----:B------:R-:W-:Y:S03]  /*83850*/  HMMA.1688.F32.TF32 R248, R132, R250, R164 ;  /* 0x000000fa84f8723c */ /* 0x000fe600000810a4 */
        /* <DEDUP_REMOVED lines=16> */
[----:B------:R-:W-:Y:S04]  /*83960*/  STL.64 [R1+0x500], R160 ;  /* 0x000500a001007387 */ /* 0x000fe80000100a00 */
[----:B------:R-:W-:Y:S04]  /*83970*/  STL.64 [R1+0x508], R162 ;  /* 0x000508a201007387 */ /* 0x000fe80000100a00 */
[----:B------:R-:W3:Y:S04]  /*83980*/  LDL.LU R148, [R1+0x4b0] ;  /* 0x0004b00001947983 */ /* 0x000ee80000300800 */
[----:B------:R-:W3:Y:S01]  /*83990*/  LDL.LU R149, [R1+0x4b4] ;  /* 0x0004b40001957983 */ /* 0x000ee20000300800 */
[----:B------:R-:W-:-:S03]  /*839a0*/  IMAD.MOV.U32 R15, RZ, RZ, R132 ;  /* 0x000000ffff0f7224 */ /* 0x000fc600078e0084 */
[----:B------:R-:W3:Y:S01]  /*839b0*/  LDL.LU R150, [R1+0x4b8] ;  /* 0x0004b80001967983 */ /* 0x000ee20000300800 */
[----:B------:R-:W-:Y:S01]  /*839c0*/  IMAD.MOV.U32 R26, RZ, RZ, R133 ;  /* 0x000000ffff1a7224 */ /* 0x000fe200078e0085 */
[----:B------:R-:W-:Y:S02]  /*839d0*/  MOV R27, R134 ;  /* 0x00000086001b7202 */ /* 0x000fe40000000f00 */
[----:B------:R-:W3:Y:S01]  /*839e0*/  LDL.LU R151, [R1+0x4bc] ;  /* 0x0004bc0001977983 */ /* 0x000ee20000300800 */
[----:B--2---:R-:W-:Y:S02]  /*839f0*/  IMAD.MOV.U32 R2, RZ, RZ, R135 ;  /* 0x000000ffff027224 */ /* 0x004fe400078e0087 */
[----:B-1----:R-:W-:-:S15]  /*83a00*/  HMMA.1688.F32.TF32 R132, R136, R36, R156 ;  /* 0x000000248884723c */ /* 0x002fde000008109c */
[----:B------:R-:W-:-:S04]  /*83a10*/  NOP ;  /* 0x0000000000007918 */ /* 0x000fc80000000000 */
[----:B------:R-:W-:Y:S01]  /*83a20*/  IMAD.MOV.U32 R23, RZ, RZ, R132 ;  /* 0x000000ffff177224 */ /* 0x000fe200078e0084 */
[----:B------:R-:W-:Y:S01]  /*83a30*/  MOV R14, R133 ;  /* 0x00000085000e7202 */ /* 0x000fe20000000f00 */
[----:B------:R-:W-:Y:S02]  /*83a40*/  IMAD.MOV.U32 R10, RZ, RZ, R134 ;  /* 0x000000ffff0a7224 */ /* 0x000fe400078e0086 */
[----:B------:R-:W-:Y:S02]  /*83a50*/  IMAD.MOV.U32 R11, RZ, RZ, R135 ;  /* 0x000000ffff0b7224 */ /* 0x000fe400078e0087 */
[----:B------:R-:W-:Y:S01]  /*83a60*/  HMMA.1688.F32.TF32 R132, R136, R40, R152 ;  /* 0x000000288884723c */ /* 0x000fe20000081098 */
        /* <DEDUP_REMOVED lines=8> */
[----:B------:R-:W-:Y:S01]  /*83af0*/  STL [R1+0x58bc], R107 ;  /* 0x0058bc6b01007387 */ /* 0x000fe20000100800 */
[----:B------:R-:W-:Y:S03]  /*83b00*/  HMMA.1688.F32.TF32 R132, R136, R44, R140 ;  /* 0x0000002c8884723c */ /* 0x000fe6000008108c */
[----:B------:R-:W-:Y:S04]  /*83b10*/  STL [R1+0x58b8], R106 ;  /* 0x0058b86a01007387 */ /* 0x000fe80000100800 */
        /* <DEDUP_REMOVED lines=37> */
[----:B------:R-:W-:Y:S04]  /*83d70*/  STL [R1+0x58e8], R114 ;  /* 0x0058e87201007387 */ /* 0x000fe80000100800 */
        /* <DEDUP_REMOVED lines=21> */
[----:B-1----:R-:W-:Y:S01]  /*83ed0*/  MOV R110, R133 ;  /* 0x00000085006e7202 */ /* 0x002fe20000000f00 */
        /* <DEDUP_REMOVED lines=40> */
[----:B------:R-:W-:-:S05]  /*84160*/  IMAD.MOV.U32 R98, RZ, RZ, R135 ;  /* 0x000000ffff627224 */ /* 0x000fca00078e0087 */
[----:B------:R-:W-:Y:S04]  /*84170*/  STL [R1+0x593c], R98 ;  /* 0x00593c6201007387 */ /* 0x000fe80000100800 */
[----:B------:R-:W-:Y:S01]  /*84180*/  STL [R1+0x5938], R99 ;  /* 0x0059386301007387 */ /* 0x000fe20000100800 */
[----:B--2---:R-:W-:Y:S03]  /*84190*/  HMMA.1688.F32.TF32 R132, R136, R76, R152 ;  /* 0x0000004c8884723c */ /* 0x004fe60000081098 */
[----:B------:R2:W-:Y:S04]  /*841a0*/  STL [R1+0x5934], R94 ;  /* 0x0059345e01007387 */ /* 0x0005e80000100800 */
[----:B------:R1:W-:Y:S04]  /*841b0*/  STL [R1+0x5930], R95 ;  /* 0x0059305f01007387 */ /* 0x0003e80000100800 */
        /* <DEDUP_REMOVED lines=24> */
[----:B------:R-:W-:-:S05]  /*84340*/  IMAD.MOV.U32 R75, RZ, RZ, R135 ;  /* 0x000000ffff4b7224 */ /* 0x000fca00078e0087 */
        /* <DEDUP_REMOVED lines=16> */
[----:B------:R-:W-:Y:S02]  /*84450*/  IMAD.MOV.U32 R114, RZ, RZ, R135 ;  /* 0x000000ffff727224 */ /* 0x000fe400078e0087 */
[----:B--2---:R-:W-:Y:S03]  /*84460*/  HMMA.1688.F32.TF32 R132, R136, R88, R160 ;  /* 0x000000588884723c */ /* 0x004fe600000810a0 */
[----:B------:R-:W-:-:S15]  /*84470*/  STL [R1+0x596c], R114 ;  /* 0x00596c7201007387 */ /* 0x000fde0000100800 */
[----:B------:R-:W-:Y:S01]  /*84480*/  NOP ;  /* 0x0000000000007918 */ /* 0x000fe20000000000 */
[----:B-1----:R-:W-:Y:S01]  /*84490*/  MOV R110, R132 ;  /* 0x00000084006e7202 */ /* 0x002fe20000000f00 */
[----:B------:R-:W-:Y:S01]  /*844a0*/  IMAD.MOV.U32 R111, RZ, RZ, R133 ;  /* 0x000000ffff6f7224 */ /* 0x000fe200078e0085 */
[----:B------:R-:W-:Y:S01]  /*844b0*/  MOV R122, R135 ;  /* 0x00000087007a7202 */ /* 0x000fe20000000f00 */
[----:B------:R-:W-:Y:S01]  /*844c0*/  IMAD.MOV.U32 R123, RZ, RZ, R134 ;  /* 0x000000ffff7b7224 */ /* 0x000fe200078e0086 */
[----:B------:R-:W-:Y:S04]  /*844d0*/  STL [R1+0x5968], R115 ;  /* 0x0059687301007387 */ /* 0x000fe80000100800 */
[----:B------:R1:W-:Y:S04]  /*844e0*/  STL [R1+0x5964], R126 ;  /* 0x0059647e01007387 */ /* 0x0003e80000100800 */
[----:B------:R2:W-:Y:S01]  /*844f0*/  STL [R1+0x5960], R127 ;  /* 0x0059607f01007387 */ /* 0x0005e20000100800 */
[----:B----4-:R-:W-:Y:S03]  /*84500*/  HMMA.1688.F32.TF32 R132, R136, R92, R156 ;  /* 0x0000005c8884723c */ /* 0x010fe6000008109c */
[----:B------:R-:W-:Y:S04]  /*84510*/  STL [R1+0x597c], R122 ;  /* 0x00597c7a01007387 */ /* 0x000fe80000100800 */
[----:B------:R-:W-:Y:S04]  /*84520*/  STL [R1+0x5978], R123 ;  /* 0x0059787b01007387 */ /* 0x000fe80000100800 */
[----:B------:R4:W-:Y:S04]  /*84530*/  STL [R1+0x5974], R111 ;  /* 0x0059746f01007387 */ /* 0x0009e80000100800 */
[----:B------:R1:W-:Y:S04]  /*84540*/  STL [R1+0x5970], R110 ;  /* 0x0059706e01007387 */ /* 0x0003e80000100800 */
[----:B------:R-:W-:-:S02]  /*84550*/  IMAD.MOV.U32 R86, RZ, RZ, R133 ;  /* 0x000000ffff567224 */ /* 0x000fc400078e0085 */
[----:B------:R-:W-:Y:S01]  /*84560*/  IMAD.MOV.U32 R87, RZ, RZ, R132 ;  /* 0x000000ffff577224 */ /* 0x000fe200078e0084 */
[----:B------:R-:W-:Y:S01]  /*84570*/  MOV R131, R134 ;  /* 0x0000008600837202 */ /* 0x000fe20000000f00 */
[----:B------:R-:W-:Y:S01]  /*84580*/  IMAD.MOV.U32 R130, RZ, RZ, R135 ;  /* 0x000000ffff827224 */ /* 0x000fe200078e0087 */
[----:B------:R-:W-:Y:S01]  /*84590*/  STL [R1+0x5984], R86 ;  /* 0x0059845601007387 */ /* 0x000fe20000100800 */
[----:B------:R-:W-:Y:S03]  /*845a0*/  HMMA.1688.F32.TF32 R132, R136, R96, R140 ;  /* 0x000000608884723c */ /* 0x000fe6000008108c */
[----:B------:R-:W-:Y:S04]  /*845b0*/  STL [R1+0x5980], R87 ;  /* 0x0059805701007387 */ /* 0x000fe80000100800 */
        /* <DEDUP_REMOVED lines=29> */
[----:B------:R-:W-:Y:S01]  /*84790*/  MOV R102, R132 ;  /* 0x0000008400667202 */ /* 0x000fe20000000f00 */
[----:B------:R-:W-:Y:S01]  /*847a0*/  IMAD.MOV.U32 R103, RZ, RZ, R133 ;  /* 0x000000ffff677224 */ /* 0x000fe200078e0085 */
[----:B------:R-:W-:Y:S01]  /*847b0*/  MOV R82, R135 ;  /* 0x0000008700527202 */ /* 0x000fe20000000f00 */
[----:B------:R-:W-:-:S02]  /*847c0*/  IMAD.MOV.U32 R83, RZ, RZ, R134 ;  /* 0x000000ffff537224 */ /* 0x000fc400078e0086 */
        /* <DEDUP_REMOVED lines=18> */
[----:B----4-:R-:W-:Y:S01]  /*848f0*/  HMMA.1688.F32.TF32 R132, R136, R112, R176 ;  /* 0x000000708884723c */ /* 0x010fe200000810b0 */
[C---:B------:R-:W-:Y:S01]  /*84900*/  LOP3.LUT R175, R252.reuse, 0x60, RZ, 0x3c, !PT ;  /* 0x00000060fcaf7812 */ /* 0x040fe200078e3cff */
[----:B------:R-:W-:Y:S01]  /*84910*/  LDS R177, [R147+UR11+0x84080] ;  /* 0x0840800b93b17984 */ /* 0x000fe20008000800 */
[----:B------:R-:W-:-:S03]  /*84920*/  LOP3.LUT R174, R252, 0x40, RZ, 0x3c, !PT ;  /* 0x00000040fcae7812 */ /* 0x000fc600078e3cff */
[----:B------:R-:W-:Y:S04]  /*84930*/  LDS R165, [R175+UR11+0x84000] ;  /* 0x0840000bafa57984 */ /* 0x000fe80008000800 */
[----:B------:R-:W-:Y:S04]  /*84940*/  LDS R164, [R174+UR11+0x84000] ;  /* 0x0840000baea47984 */ /* 0x000fe80008000800 */
[----:B------:R-:W-:Y:S04]  /*84950*/  LDS R166, [R174+UR11+0x84400] ;  /* 0x0844000baea67984 */ /* 0x000fe80008000800 */
[----:B------:R-:W3:Y:S01]  /*84960*/  LDS R167, [R175+UR11+0x84400] ;  /* 0x0844000bafa77984 */ /* 0x000ee20008000800 */
[----:B------:R-:W-:Y:S01]  /*84970*/  MOV R62, R132 ;  /* 0x00000084003e7202 */ /* 0x000fe20000000f00 */
[----:B------:R-:W-:Y:S01]  /*84980*/  IMAD.MOV.U32 R63, RZ, RZ, R133 ;  /* 0x000000ffff3f7224 */ /* 0x000fe200078e0085 */
[----:B------:R-:W-:Y:S01]  /*84990*/  MOV R59, R135 ;  /* 0x00000087003b7202 */ /* 0x000fe20000000f00 */
[----:B------:R-:W-:Y:S01]  /*849a0*/  IMAD.MOV.U32 R58, RZ, RZ, R134 ;  /* 0x000000ffff3a7224 */ /* 0x000fe200078e0086 */
[C---:B------:R-:W-:Y:S01]  /*849b0*/  HMMA.1688.F32.TF32 R244, R136.reuse, R4, R244 ;  /* 0x0000000488f4723c */ /* 0x040fe200000810f4 */
[----:B------:R4:W-:Y:S04]  /*849c0*/  LDS R179, [R147+UR11+0x84480] ;  /* 0x0844800b93b37984 */ /* 0x0009e80008000800 */
[----:B------:R-:W-:Y:S03]  /*849d0*/  LDS R176, [R252+UR11+0x84080] ;  /* 0x0840800bfcb07984 */ /* 0x000fe60008000800 */
[----:B------:R-:W-:Y:S01]  /*849e0*/  HMMA.1688.F32.TF32 R132, R136, R116, R168 ;  /* 0x000000748884723c */ /* 0x000fe200000810a8 */
[----:B------:R-:W1:Y:S04]  /*849f0*/  LDS R178, [R252+UR11+0x84480] ;  /* 0x0844800bfcb27984 */ /* 0x000e680008000800 */
[----:B------:R-:W-:Y:S04]  /*84a00*/  LDS R172, [R174+UR11+0x84080] ;  /* 0x0840800baeac7984 */ /* 0x000fe80008000800 */
[----:B------:R-:W-:Y:S04]  /*84a10*/  LDS R173, [R175+UR11+0x84080] ;  /* 0x0840800bafad7984 */ /* 0x000fe80008000800 */
[----:B------:R-:W-:Y:S04]  /*84a20*/  LDS R174, [R174+UR11+0x84480] ;  /* 0x0844800baeae7984 */ /* 0x000fe80008000800 */
[----:B------:R-:W2:Y:S02]  /*84a30*/  LDS R175, [R175+UR11+0x84480] ;  /* 0x0844800bafaf7984 */ /* 0x000ea40008000800 */
        /* <DEDUP_REMOVED lines=8> */
[----:B------:R-:W4:Y:S04]  /*84ac0*/  LDL.LU R163, [R1+0x77c] ;  /* 0x00077c0001a37983 */ /* 0x000f280000300800 */
[----:B------:R-:W4:Y:S02]  /*84ad0*/  LDL.LU R168, [R1+0xa0] ;  /* 0x0000a00001a87983 */ /* 0x000f240000300800 */
[----:B-1----:R-:W-:Y:S01]  /*84ae0*/  IMAD.MOV.U32 R126, RZ, RZ, R132 ;  /* 0x000000ffff7e7224 */ /* 0x002fe200078e0084 */
[----:B------:R-:W-:Y:S01]  /*84af0*/  MOV R127, R133 ;  /* 0x00000085007f7202 */ /* 0x000fe20000000f00 */
[----:B------:R-:W-:Y:S01]  /*84b00*/  IMAD.MOV.U32 R75, RZ, RZ, R134 ;  /* 0x000000ffff4b7224 */ /* 0x000fe200078e0086 */
[----:B------:R-:W4:Y:S01]  /*84b10*/  LDL.LU R169, [R1+0xa4] ;  /* 0x0000a40001a97983 */ /* 0x000f220000300800 */
[----:B------:R-:W-:-:S02]  /*84b20*/  IMAD.MOV.U32 R74, RZ, RZ, R135 ;  /* 0x000000ffff4a7224 */ /* 0x000fc400078e0087 */
[C---:B------:R-:W-:Y:S01]  /*84b30*/  HMMA.1688.F32.TF32 R132, R136.reuse, R124, R156 ;  /* 0x0000007c8884723c */ /* 0x040fe2000008109c */
[----:B------:R-:W4:Y:S04]  /*84b40*/  LDL.LU R170, [R1+0xa8] ;  /* 0x0000a80001aa7983 */ /* 0x000f280000300800 */
[----:B------:R-:W4:Y:S04]  /*84b50*/  LDL.LU R171, [R1+0xac] ;  /* 0x0000ac0001ab7983 */ /* 0x000f280000300800 */
[----:B------:R-:W4:Y:S04]  /*84b60*/  LDL.LU R180, [R1+0xb0] ;  /* 0x0000b00001b47983 */ /* 0x000f280000300800 */
[----:B------:R-:W4:Y:S04]  /*84b70*/  LDL.LU R181, [R1+0xb4] ;  /* 0x0000b40001b57983 */ /* 0x000f280000300800 */
[----:B------:R-:W4:Y:S02]  /*84b80*/  LDL.LU R182, [R1+0xb8] ;  /* 0x0000b80001b67983 */ /* 0x000f240000300800 */
[----:B------:R-:W-:Y:S01]  /*84b90*/  MOV R111, R132 ;  /* 0x00000084006f7202 */ /* 0x000fe20000000f00 */
[----:B------:R-:W-:Y:S01]  /*84ba0*/  IMAD.MOV.U32 R110, RZ, RZ, R133 ;  /* 0x000000ffff6e7224 */ /* 0x000fe200078e0085 */
[----:B------:R-:W-:Y:S01]  /*84bb0*/  MOV R115, R135 ;  /* 0x0000008700737202 */ /* 0x000fe20000000f00 */
[----:B------:R-:W-:Y:S01]  /*84bc0*/  IMAD.MOV.U32 R114, RZ, RZ, R134 ;  /* 0x000000ffff727224 */ /* 0x000fe200078e0086 */
[----:B------:R-:W4:Y:S01]  /*84bd0*/  LDL.LU R183, [R1+0xbc] ;  /* 0x0000bc0001b77983 */ /* 0x000f220000300800 */
[----:B------:R-:W-:Y:S03]  /*84be0*/  HMMA.1688.F32.TF32 R132, R136, R128, R152 ;  /* 0x000000808884723c */ /* 0x000fe60000081098 */
[----:B------:R-:W4:Y:S04]  /*84bf0*/  LDL.LU R188, [R1+0xd0] ;  /* 0x0000d00001bc7983 */ /* 0x000f280000300800 */
[----:B------:R-:W4:Y:S04]  /*84c00*/  LDL.LU R189, [R1+0xd4] ;  /* 0x0000d40001bd7983 */ /* 0x000f280000300800 */
[----:B------:R-:W4:Y:S04]  /*84c10*/  LDL.LU R190, [R1+0xd8] ;  /* 0x0000d80001be7983 */ /* 0x000f280000300800 */
[----:B------:R-:W4:Y:S04]  /*84c20*/  LDL.LU R191, [R1+0xdc] ;  /* 0x0000dc0001bf7983 */ /* 0x000f280000300800 */
        /* <DEDUP_REMOVED lines=17> */
[----:B------:R-:W3:Y:S01]  /*84d40*/  LDL.LU R208, [R1+0x320] ;  /* 0x0003200001d07983 */ /* 0x000ee20000300800 */
        /* <DEDUP_REMOVED lines=25> */
[----:B------:R-:W-:Y:S01]  /*84ee0*/  MOV R46, R132 ;  /* 0x00000084002e7202 */ /* 0x000fe20000000f00 */
[----:B------:R-:W-:Y:S01]  /*84ef0*/  IMAD.MOV.U32 R47, RZ, RZ, R133 ;  /* 0x000000ffff2f7224 */ /* 0x000fe200078e0085 */
[----:B------:R-:W2:Y:S01]  /*84f00*/  LDL.LU R132, [R1+0x390] ;  /* 0x0003900001847983 */ /* 0x000ea20000300800 */
[----:B------:R-:W-:Y:S01]  /*84f10*/  IMAD.MOV.U32 R50, RZ, RZ, R134 ;  /* 0x000000ffff327224 */ /* 0x000fe200078e0086 */
[----:B------:R-:W-:Y:S02]  /*84f20*/  MOV R51, R135 ;  /* 0x0000008700337202 */ /* 0x000fe40000000f00 */
        /* <DEDUP_REMOVED lines=50> */
[----:B----4-:R-:W4:Y:S01]  /*85250*/  LDL.LU R147, [R1+0x74c] ;  /* 0x00074c0001937983 */ /* 0x010f220000300800 */
[C---:B--2---:R-:W-:Y:S08]  /*85260*/  HMMA.1688.F32.TF32 R152, R164.reuse, R16, R152 ;  /* 0x00000010a498723c */ /* 0x044ff00000081098 */
[C---:B---3--:R-:W-:Y:S08]  /*85270*/  HMMA.1688.F32.TF32 R236, R164.reuse, R12, R236 ;  /* 0x0000000ca4ec723c */ /* 0x048ff000000810ec */
[C---:B------:R-:W-:Y:S08]  /*85280*/  HMMA.1688.F32.TF32 R232, R164.reuse, R24, R232 ;  /* 0x00000018a4e8723c */ /* 0x040ff000000810e8 */
[C---:B------:R-:W-:Y:S11]  /*85290*/  HMMA.1688.F32.TF32 R148, R164.reuse, R20, R148 ;  /* 0x00000014a494723c */ /* 0x040ff60000081094 */
[----:B------:R-:W-:Y:S04]  /*852a0*/  STL.64 [R1+0x3e0], R232 ;  /* 0x0003e0e801007387 */ /* 0x000fe80000100a00 */
[----:B------:R1:W-:Y:S04]  /*852b0*/  STL.64 [R1+0x3e8], R234 ;  /* 0x0003e8ea01007387 */ /* 0x0003e80000100a00 */
[----:B-1----:R-:W2:Y:S04]  /*852c0*/  LDL.LU.64 R234, [R1+0x5ad0] ;  /* 0x005ad00001ea7983 */ /* 0x002ea80000300a00 */
[----:B------:R-:W3:Y:S04]  /*852d0*/  LDL.LU.64 R232, [R1+0x5ac8] ;  /* 0x005ac80001e87983 */ /* 0x000ee80000300a00 */
        /* <DEDUP_REMOVED lines=12> */
[----:B------:R-:W-:-:S15]  /*853a0*/  HMMA.1688.F32.TF32 R136, R164, R28, R136 ;  /* 0x0000001ca488723c */ /* 0x000fde0000081088 */
[----:B------:R-:W-:-:S04]  /*853b0*/  NOP ;  /* 0x0000000000007918 */ /* 0x000fc80000000000 */
[----:B------:R-:W-:Y:S04]  /*853c0*/  STL.64 [R1+0x3a0], R136 ;  /* 0x0003a08801007387 */ /* 0x000fe80000100a00 */
[----:B------:R1:W-:Y:S02]  /*853d0*/  STL.64 [R1+0x3a8], R138 ;  /* 0x0003a88a01007387 */ /* 0x0003e40000100a00 */
[C---:B-1----:R-:W-:Y:S08]  /*853e0*/  HMMA.1688.F32.TF32 R136, R164.reuse, R32, R132 ;  /* 0x00000020a488723c */ /* 0x042ff00000081084 */
[C---:B------:R-:W-:Y:S08]  /*853f0*/  HMMA.1688.F32.TF32 R132, R164.reuse, R36, R228 ;  /* 0x00000024a484723c */ /* 0x040ff000000810e4 */
[C---:B------:R-:W-:Y:S03]  /*85400*/  HMMA.1688.F32.TF32 R220, R164.reuse, R40, R220 ;  /* 0x00000028a4dc723c */ /* 0x040fe600000810dc */
[----:B------:R-:W-:Y:S04]  /*85410*/  STL.64 [R1+0x390], R136 ;  /* 0x0003908801007387 */ /* 0x000fe80000100a00 */
[----:B------:R1:W-:Y:S04]  /*85420*/  STL.64 [R1+0x398], R138 ;  /* 0x0003988a01007387 */ /* 0x0003e80000100a00 */
[----:B------:R-:W-:Y:S04]  /*85430*/  STL.64 [R1+0x380], R132 ;  /* 0x0003808401007387 */ /* 0x000fe80000100a00 */
[----:B------:R4:W-:Y:S01]  /*85440*/  STL.64 [R1+0x388], R134 ;  /* 0x0003888601007387 */ /* 0x0009e20000100a00 */
[C---:B-1----:R-:W-:Y:S08]  /*85450*/  HMMA.1688.F32.TF32 R136, R164.reuse, R44, R224 ;  /* 0x0000002ca488723c */ /* 0x042ff000000810e0 */
[C---:B----4-:R-:W-:Y:S01]  /*85460*/  HMMA.1688.F32.TF32 R132, R164.reuse, R48, R240 ;  /* 0x00000030a484723c */ /* 0x050fe200000810f0 */
[----:B------:R-:W-:Y:S04]  /*85470*/  STL.64 [R1+0x370], R220 ;  /* 0x000370dc01007387 */ /* 0x000fe80000100a00 */
[----:B------:R-:W-:Y:S03]  /*85480*/  STL.64 [R1+0x378], R222 ;  /* 0x000378de01007387 */ /* 0x000fe60000100a00 */
        /* <DEDUP_REMOVED lines=36> */
[C---:B------:R-:W-:Y:S11]  /*856d0*/  HMMA.1688.F32.TF32 R140, R164.reuse, R104, R140 ;  /* 0x00000068a48c723c */ /* 0x040ff6000008108c */
[----:B------:R-:W-:Y:S04]  /*856e0*/  STL.64 [R1+0x5770], R134 ;  /* 0x0057708601007387 */ /* 0x000fe80000100a00 */
[----:B------:R-:W-:Y:S04]  /*856f0*/  STL.64 [R1+0xa0], R136 ;  /* 0x0000a08801007387 */ /* 0x000fe80000100a00 */
[----:B------:R1:W-:Y:S02]  /*85700*/  STL.64 [R1+0xa8], R138 ;  /* 0x0000a88a01007387 */ /* 0x0003e40000100a00 */
[----:B-1----:R-:W-:Y:S02]  /*85710*/  HMMA.1688.F32.TF32 R136, R164, R100, R156 ;  /* 0x00000064a488723c */ /* 0x002fe4000008109c */
[----:B------:R-:W-:-:S15]  /*85720*/  STL.64 [R1+0x5768], R132 ;  /* 0x0057688401007387 */ /* 0x000fde0000100a00 */
[----:B------:R-:W-:Y:S02]  /*85730*/  NOP ;  /* 0x0000000000007918 */ /* 0x000fe40000000000 */
[----:B------:R-:W-:Y:S04]  /*85740*/  STL.64 [R1+0x5780], R138 ;  /* 0x0057808a01007387 */ /* 0x000fe80000100a00 */
[----:B------:R1:W-:Y:S01]  /*85750*/  STL.64 [R1+0x5778], R136 ;  /* 0x0057788801007387 */ /* 0x0003e20000100a00 */
[----:B--2---:R-:W-:-:S03]  /*85760*/  MOV R182, R149 ;  /* 0x0000009500b67202 */ /* 0x004fc60000000f00 */
[----:B------:R-:W-:Y:S01]  /*85770*/  STL.64 [R1+0x5790], R142 ;  /* 0x0057908e01007387 */ /* 0x000fe20000100a00 */
[----:B------:R-:W-:-:S03]  /*85780*/  IMAD.MOV.U32 R183, RZ, RZ, R151 ;  /* 0x000000ffffb77224 */ /* 0x000fc600078e0097 */
[----:B------:R2:W-:Y:S01]  /*85790*/  STL.64 [R1+0x5788], R140 ;  /* 0x0057888c01007387 */ /* 0x0005e20000100a00 */
[----:B---3--:R-:W-:-:S03]  /*857a0*/  IMAD.MOV.U32 R180, RZ, RZ, R153 ;  /* 0x000000ffffb47224 */ /* 0x008fc600078e0099 */
[----:B------:R-:W3:Y:S01]  /*857b0*/  LDL.LU R153, [R1+0x5a94] ;  /* 0x005a940001997983 */ /* 0x000ee20000300800 */
[----:B------:R-:W-:-:S03]  /*857c0*/  IMAD.MOV.U32 R181, RZ, RZ, R152 ;  /* 0x000000ffffb57224 */ /* 0x000fc600078e0098 */
[----:B------:R-:W4:Y:S04]  /*857d0*/  LDL.LU R152, [R1+0x5a90] ;  /* 0x005a900001987983 */ /* 0x000f280000300800 */
[----:B------:R-:W2:Y:S04]  /*857e0*/  LDL.LU R149, [R1+0x5a8c] ;  /* 0x005a8c0001957983 */ /* 0x000ea80000300800 */
[----:B------:R-:W3:Y:S01]  /*857f0*/  LDL.LU R151, [R1+0x5a88] ;  /* 0x005a880001977983 */ /* 0x000ee20000300800 */
        /* <DEDUP_REMOVED lines=12> */
[----:B----4-:R-:W-:Y:S01]  /*858c0*/  IMAD.MOV.U32 R194, RZ, RZ, R152 ;  /* 0x000000ffffc27224 */ /* 0x010fe200078e0098 */
[----:B------:R-:W-:Y:S02]  /*858d0*/  MOV R195, R153 ;  /* 0x0000009900c37202 */ /* 0x000fe40000000f00 */
        /* <DEDUP_REMOVED lines=9> */
[----:B------:R-:W4:Y:S01]  /*85970*/  LDL.LU R150, [R1+0x5a58] ;  /* 0x005a580001967983 */ /* 0x000f220000300800 */
[----:B--2---:R-:W-:Y:S01]  /*85980*/  MOV R205, R149 ;  /* 0x0000009500cd7202 */ /* 0x004fe20000000f00 */
[----:B---3--:R-:W-:-:S02]  /*85990*/  IMAD.MOV.U32 R204, RZ, RZ, R151 ;  /* 0x000000ffffcc7224 */ /* 0x008fc400078e0097 */
[----:B------:R-:W2:Y:S04]  /*859a0*/  LDL.LU R151, [R1+0x5a54] ;  /* 0x005a540001977983 */ /* 0x000ea80000300800 */
[----:B------:R-:W3:Y:S01]  /*859b0*/  LDL.LU R149, [R1+0x5a50] ;  /* 0x005a500001957983 */ /* 0x000ee20000300800 */
[----:B----4-:R-:W-:Y:S01]  /*859c0*/  IMAD.MOV.U32 R211, RZ, RZ, R152 ;  /* 0x000000ffffd37224 */ /* 0x010fe200078e0098 */
[----:B------:R-:W-:Y:S02]  /*859d0*/  MOV R210, R153 ;  /* 0x0000009900d27202 */ /* 0x000fe40000000f00 */
[----:B------:R-:W4:Y:S01]  /*859e0*/  LDL.LU R206, [R1+0x2c8] ;  /* 0x0002c80001ce7983 */ /* 0x000f220000300800 */
[----:B------:R-:W-:-:S03]  /*859f0*/  IMAD.MOV.U32 R209, RZ, RZ, R154 ;  /* 0x000000ffffd17224 */ /* 0x000fc600078e009a */
[----:B------:R-:W4:Y:S01]  /*85a00*/  LDL.LU R207, [R1+0x2cc] ;  /* 0x0002cc0001cf7983 */ /* 0x000f220000300800 */
[----:B------:R-:W-:-:S03]  /*85a10*/  IMAD.MOV.U32 R208, RZ, RZ, R155 ;  /* 0x000000ffffd07224 */ /* 0x000fc600078e009b */
[----:B------:R-:W4:Y:S01]  /*85a20*/  LDL.LU R152, [R1+0x720] ;  /* 0x0007200001987983 */ /* 0x000f220000300800 */
[----:B------:R-:W-:-:S03]  /*85a30*/  IMAD.MOV.U32 R171, RZ, RZ, R148 ;  /* 0x000000ffffab7224 */ /* 0x000fc600078e0094 */
[----:B------:R-:W4:Y:S04]  /*85a40*/  LDL.LU R153, [R1+0x724] ;  /* 0x0007240001997983 */ /* 0x000f280000300800 */
[----:B------:R-:W4:Y:S01]  /*85a50*/  LDL.LU R154, [R1+0x728] ;  /* 0x00072800019a7983 */ /* 0x000f220000300800 */
[----:B------:R-:W-:-:S03]  /*85a60*/  MOV R169, R150 ;  /* 0x0000009600a97202 */ /* 0x000fc60000000f00 */
[----:B------:R-:W4:Y:S04]  /*85a70*/  LDL.LU R155, [R1+0x72c] ;  /* 0x00072c00019b7983 */ /* 0x000f280000300800 */
[----:B------:R-:W4:Y:S01]  /*85a80*/  LDL.LU R148, [R1+0x730] ;  /* 0x0007300001947983 */ /* 0x000f220000300800 */
[----:B--2---:R-:W-:Y:S02]  /*85a90*/  IMAD.MOV.U32 R168, RZ, RZ, R151 ;  /* 0x000000ffffa87224 */ /* 0x004fe400078e0097 */
[----:B---3--:R-:W-:Y:S02]  /*85aa0*/  IMAD.MOV.U32 R170, RZ, RZ, R149 ;  /* 0x000000ffffaa7224 */ /* 0x008fe400078e0095 */
        /* <DEDUP_REMOVED lines=31> */
[C---:B------:R-:W-:Y:S08]  /*85ca0*/  HMMA.1688.F32.TF32 R144, R164.reuse, R108, R144 ;  /* 0x0000006ca490723c */ /* 0x040ff00000081090 */
[----:B----4-:R-:W-:Y:S11]  /*85cb0*/  HMMA.1688.F32.TF32 R152, R164, R116, R152 ;  /* 0x00000074a498723c */ /* 0x010ff60000081098 */
[----:B------:R-:W-:Y:S04]  /*85cc0*/  STL.64 [R1+0x57a0], R146 ;  /* 0x0057a09201007387 */ /* 0x000fe80000100a00 */
[----:B------:R-:W-:Y:S01]  /*85cd0*/  STL.64 [R1+0x5798], R144 ;  /* 0x0057989001007387 */ /* 0x000fe20000100a00 */
[----:B-1----:R-:W-:Y:S08]  /*85ce0*/  HMMA.1688.F32.TF32 R136, R176, R12, R208 ;  /* 0x0000000cb088723c */ /* 0x002ff000000810d0 */
[C---:B--2---:R-:W-:Y:S08]  /*85cf0*/  HMMA.1688.F32.TF32 R148, R164.reuse, R112, R148 ;  /* 0x00000070a494723c */ /* 0x044ff00000081094 */
[C---:B---3--:R-:W-:Y:S11]  /*85d00*/  HMMA.1688.F32.TF32 R156, R164.reuse, R120, R156 ;  /* 0x00000078a49c723c */ /* 0x048ff6000008109c */
[----:B------:R-:W-:Y:S01]  /*85d10*/  STL.64 [R1+0x57b0], R150 ;  /* 0x0057b09601007387 */ /* 0x000fe20000100a00 */
[C---:B------:R-:W-:Y:S03]  /*85d20*/  HMMA.1688.F32.TF32 R160, R164.reuse, R124, R160 ;  /* 0x0000007ca4a0723c */ /* 0x040fe600000810a0 */
[----:B------:R-:W-:Y:S05]  /*85d30*/  STL.64 [R1+0x57a8], R148 ;  /* 0x0057a89401007387 */ /* 0x000fea0000100a00 */
[----:B------:R-:W-:Y:S01]  /*85d40*/  HMMA.1688.F32.TF32 R164, R164, R128, R240 ;  /* 0x00000080a4a4723c */ /* 0x000fe200000810f0 */
[----:B------:R-:W-:Y:S04]  /*85d50*/  STL.64 [R1+0x57c0], R154 ;  /* 0x0057c09a01007387 */ /* 0x000fe80000100a00 */
[----:B------:R-:W-:Y:S04]  /*85d60*/  STL.64 [R1+0x57b8], R152 ;  /* 0x0057b89801007387 */ /* 0x000fe80000100a00 */
[----:B------:R-:W-:Y:S04]  /*85d70*/  STL.64 [R1+0x57d0], R158 ;  /* 0x0057d09e01007387 */ /* 0x000fe80000100a00 */
[----:B------:R-:W-:Y:S01]  /*85d80*/  STL.64 [R1+0x57c8], R156 ;  /* 0x0057c89c01007387 */ /* 0x000fe20000100a00 */
[C---:B------:R-:W-:Y:S03]  /*85d90*/  HMMA.1688.F32.TF32 R140, R176.reuse, R24, R212 ;  /* 0x00000018b08c723c */ /* 0x040fe600000810d4 */
[----:B------:R-:W-:Y:S05]  /*85da0*/  STL.64 [R1+0x57e0], R162 ;  /* 0x0057e0a201007387 */ /* 0x000fea0000100a00 */
[C---:B------:R-:W-:Y:S01]  /*85db0*/  HMMA.1688.F32.TF32 R132, R176.reuse, R8, R216 ;  /* 0x00000008b084723c */ /* 0x040fe200000810d8 */
[----:B------:R-:W-:Y:S04]  /*85dc0*/  STL.64 [R1+0x57d8], R160 ;  /* 0x0057d8a001007387 */ /* 0x000fe80000100a00 */
[----:B------:R-:W-:Y:S04]  /*85dd0*/  STL.64 [R1+0x57f0], R166 ;  /* 0x0057f0a601007387 */ /* 0x000fe80000100a00 */
[----:B------:R-:W-:Y:S10]  /*85de0*/  STL.64 [R1+0x57e8], R164 ;  /* 0x0057e8a401007387 */ /* 0x000ff40000100a00 */
        /* <DEDUP_REMOVED lines=121> */
[C---:B----4-:R-:W-:Y:S11]  /*86580*/  HMMA.1688.F32.TF32 R180, R176.reuse, R56, R180 ;  /* 0x00000038b0b4723c */ /* 0x050ff600000810b4 */
[----:B------:R-:W-:Y:S04]  /*86590*/  STL.64 [R1+0x250], R228 ;  /* 0x000250e401007387 */ /* 0x000fe80000100a00 */
[----:B------:R1:W-:Y:S04]  /*865a0*/  STL.64 [R1+0x258], R230 ;  /* 0x000258e601007387 */ /* 0x0003e80000100a00 */
[----:B-1----:R-:W2:Y:S04]  /*865b0*/  LDL.LU.64 R230, [R1+0x5a48] ;  /* 0x005a480001e67983 */ /* 0x002ea80000300a00 */
[----:B------:R-:W3:Y:S04]  /*865c0*/  LDL.LU.64 R228, [R1+0x5a40] ;  /* 0x005a400001e47983 */ /* 0x000ee80000300a00 */
[----:B------:R-:W-:Y:S04]  /*865d0*/  STL.64 [R1+0x240], R224 ;  /* 0x000240e001007387 */ /* 0x000fe80000100a00 */
[----:B------:R1:W-:Y:S04]  /*865e0*/  STL.64 [R1+0x248], R226 ;  /* 0x000248e201007387 */ /* 0x0003e80000100a00 */
[----:B-1----:R-:W4:Y:S04]  /*865f0*/  LDL.LU.64 R226, [R1+0x5a38] ;  /* 0x005a380001e27983 */ /* 0x002f280000300a00 */
[----:B------:R-:W2:Y:S04]  /*86600*/  LDL.LU.64 R224, [R1+0x5a30] ;  /* 0x005a300001e07983 */ /* 0x000ea80000300a00 */
[----:B------:R1:W-:Y:S04]  /*86610*/  STL.64 [R1+0x230], R180 ;  /* 0x000230b401007387 */ /* 0x0003e80000100a00 */
[----:B------:R1:W-:Y:S04]  /*86620*/  STL.64 [R1+0x238], R182 ;  /* 0x000238b601007387 */ /* 0x0003e80000100a00 */
[----:B-1----:R-:W2:Y:S04]  /*86630*/  LDL.LU R180, [R1+0x6c0] ;  /* 0x0006c00001b47983 */ /* 0x002ea80000300800 */
[----:B------:R-:W2:Y:S04]  /*86640*/  LDL.LU R181, [R1+0x6c4] ;  /* 0x0006c40001b57983 */ /* 0x000ea80000300800 */
[----:B------:R-:W2:Y:S04]  /*86650*/  LDL.LU R182, [R1+0x6c8] ;  /* 0x0006c80001b67983 */ /* 0x000ea80000300800 */
[----:B------:R-:W2:Y:S01]  /*86660*/  LDL.LU R183, [R1+0x6cc] ;  /* 0x0006cc0001b77983 */ /* 0x000ea20000300800 */
[C---:B------:R-:W-:Y:S08]  /*86670*/  HMMA.1688.F32.TF32 R220, R176.reuse, R60, R220 ;  /* 0x0000003cb0dc723c */ /* 0x040ff000000810dc */
[C---:B------:R-:W-:Y:S08]  /*86680*/  HMMA.1688.F32.TF32 R240, R176.reuse, R64, R240 ;  /* 0x00000040b0f0723c */ /* 0x040ff000000810f0 */
[C---:B------:R-:W-:Y:S03]  /*86690*/  HMMA.1688.F32.TF32 R184, R176.reuse, R68, R184 ;  /* 0x00000044b0b8723c */ /* 0x040fe600000810b8 */
[----:B------:R-:W-:Y:S05]  /*866a0*/  STL.64 [R1+0x220], R220 ;  /* 0x000220dc01007387 */ /* 0x000fea0000100a00 */
[C---:B------:R-:W-:Y:S01]  /*866b0*/  HMMA.1688.F32.TF32 R196, R176.reuse, R72, R196 ;  /* 0x00000048b0c4723c */ /* 0x040fe200000810c4 */
[----:B------:R1:W-:Y:S07]  /*866c0*/  STL.64 [R1+0x228], R222 ;  /* 0x000228de01007387 */ /* 0x0003ee0000100a00 */
[C---:B------:R-:W-:Y:S01]  /*866d0*/  HMMA.1688.F32.TF32 R164, R176.reuse, R76, R164 ;  /* 0x0000004cb0a4723c */ /* 0x040fe200000810a4 */
[----:B-1----:R-:W3:Y:S07]  /*866e0*/  LDL.LU.64 R222, [R1+0x5a28] ;  /* 0x005a280001de7983 */ /* 0x002eee0000300a00 */
[C---:B------:R-:W-:Y:S01]  /*866f0*/  HMMA.1688.F32.TF32 R160, R176.reuse, R80, R160 ;  /* 0x00000050b0a0723c */ /* 0x040fe200000810a0 */
[----:B------:R-:W3:Y:S04]  /*86700*/  LDL.LU.64 R220, [R1+0x5a20] ;  /* 0x005a200001dc7983 */ /* 0x000ee80000300a00 */
[----:B------:R-:W-:Y:S03]  /*86710*/  STL.64 [R1+0x210], R240 ;  /* 0x000210f001007387 */ /* 0x000fe60000100a00 */
[C---:B------:R-:W-:Y:S01]  /*86720*/  HMMA.1688.F32.TF32 R156, R176.reuse, R84, R156 ;  /* 0x00000054b09c723c */ /* 0x040fe2000008109c */
[----:B------:R1:W-:Y:S07]  /*86730*/  STL.64 [R1+0x218], R242 ;  /* 0x000218f201007387 */ /* 0x0003ee0000100a00 */
[C---:B------:R-:W-:Y:S01]  /*86740*/  HMMA.1688.F32.TF32 R152, R176.reuse, R88, R152 ;  /* 0x00000058b098723c */ /* 0x040fe20000081098 */
[----:B-1----:R-:W3:Y:S07]  /*86750*/  LDL.LU.64 R242, [R1+0x5a18] ;  /* 0x005a180001f27983 */ /* 0x002eee0000300a00 */
[C---:B------:R-:W-:Y:S01]  /*86760*/  HMMA.1688.F32.TF32 R148, R176.reuse, R92, R148 ;  /* 0x0000005cb094723c */ /* 0x040fe20000081094 */
[----:B------:R-:W3:Y:S04]  /*86770*/  LDL.LU.64 R240, [R1+0x5a10] ;  /* 0x005a100001f07983 */ /* 0x000ee80000300a00 */
[----:B------:R1:W-:Y:S03]  /*86780*/  STL.64 [R1+0x200], R184 ;  /* 0x000200b801007387 */ /* 0x0003e60000100a00 */
[C---:B------:R-:W-:Y:S01]  /*86790*/  HMMA.1688.F32.TF32 R144, R176.reuse, R96, R144 ;  /* 0x00000060b090723c */ /* 0x040fe20000081090 */
[----:B------:R1:W-:Y:S07]  /*867a0*/  STL.64 [R1+0x208], R186 ;  /* 0x000208ba01007387 */ /* 0x0003ee0000100a00 */
[C---:B------:R-:W-:Y:S01]  /*867b0*/  HMMA.1688.F32.TF32 R140, R176.reuse, R100, R140 ;  /* 0x00000064b08c723c */ /* 0x040fe2000008108c */
[----:B-1----:R-:W3:Y:S04]  /*867c0*/  LDL.LU R184, [R1+0x6b0] ;  /* 0x0006b00001b87983 */ /* 0x002ee80000300800 */
[----:B------:R-:W3:Y:S03]  /*867d0*/  LDL.LU R185, [R1+0x6b4] ;  /* 0x0006b40001b97983 */ /* 0x000ee60000300800 */
[C---:B------:R-:W-:Y:S01]  /*867e0*/  HMMA.1688.F32.TF32 R136, R176.reuse, R104, R136 ;  /* 0x00000068b088723c */ /* 0x040fe20000081088 */
[----:B------:R-:W3:Y:S04]  /*867f0*/  LDL.LU R186, [R1+0x6b8] ;  /* 0x0006b80001ba7983 */ /* 0x000ee80000300800 */
[----:B------:R-:W3:Y:S04]  /*86800*/  LDL.LU R187, [R1+0x6bc] ;  /* 0x0006bc0001bb7983 */ /* 0x000ee80000300800 */
[----:B------:R-:W-:Y:S01]  /*86810*/  STL.64 [R1+0x1f0], R196 ;  /* 0x0001f0c401007387 */ /* 0x000fe20000100a00 */
[C---:B------:R-:W-:Y:S03]  /*86820*/  HMMA.1688.F32.TF32 R132, R176.reuse, R108, R132 ;  /* 0x0000006cb084723c */ /* 0x040fe60000081084 */
[----:B------:R1:W-:Y:S04]  /*86830*/  STL.64 [R1+0x1f8], R198 ;  /* 0x0001f8c601007387 */ /* 0x0003e80000100a00 */
[----:B-1----:R-:W4:Y:S04]  /*86840*/  LDL.LU.64 R198, [R1+0x5a08] ;  /* 0x005a080001c67983 */ /* 0x002f280000300a00 */
[----:B------:R-:W4:Y:S04]  /*86850*/  LDL.LU.64 R196, [R1+0x5a00] ;  /* 0x005a000001c47983 */ /* 0x000f280000300a00 */
        /* <DEDUP_REMOVED lines=22> */
[----:B------:R1:W-:Y:S04]  /*869c0*/  STL.64 [R1+0x158], R142 ;  /* 0x0001588e01007387 */ /* 0x0003e80000100a00 */
[----:B------:R-:W-:Y:S04]  /*869d0*/  STL.64 [R1+0x140], R136 ;  /* 0x0001408801007387 */ /* 0x000fe80000100a00 */
[----:B------:R1:W-:Y:S02]  /*869e0*/  STL.64 [R1+0x148], R138 ;  /* 0x0001488a01007387 */ /* 0x0003e40000100a00 */
[C---:B-1----:R-:W-:Y:S02]  /*869f0*/  HMMA.1688.F32.TF32 R140, R176.reuse, R124, R204 ;  /* 0x0000007cb08c723c */ /* 0x042fe400000810cc */
[----:B------:R-:W-:Y:S04]  /*86a00*/  STL.64 [R1+0x130], R132 ;  /* 0x0001308401007387 */ /* 0x000fe80000100a00 */
[----:B------:R1:W-:Y:S02]  /*86a10*/  STL.64 [R1+0x138], R134 ;  /* 0x0001388601007387 */ /* 0x0003e40000100a00 */
[----:B------:R-:W-:Y:S08]  /*86a20*/  HMMA.1688.F32.TF32 R136, R176, R128, R200 ;  /* 0x00000080b088723c */ /* 0x000ff000000810c8 */
[-C--:B-1----:R-:W-:Y:S08]  /*86a30*/  HMMA.1688.F32.TF32 R132, R172, R4.reuse, R192 ;  /* 0x00000004ac84723c */ /* 0x082ff000000810c0 */
[----:B------:R-:W-:Y:S08]  /*86a40*/  HMMA.1688.F32.TF32 R168, R176, R4, R168 ;  /* 0x00000004b0a8723c */ /* 0x000ff000000810a8 */
[C---:B------:R-:W-:Y:S01]  /*86a50*/  HMMA.1688.F32.TF32 R176, R172.reuse, R8, R188 ;  /* 0x00000008acb0723c */ /* 0x040fe200000810bc */
[----:B------:R-:W-:Y:S04]  /*86a60*/  STL.64 [R1+0x120], R140 ;  /* 0x0001208c01007387 */ /* 0x000fe80000100a00 */
[----:B------:R-:W-:Y:S04]  /*86a70*/  STL.64 [R1+0x128], R142 ;  /* 0x0001288e01007387 */ /* 0x000fe80000100a00 */
[----:B------:R-:W-:Y:S04]  /*86a80*/  STL.64 [R1+0xf0], R136 ;  /* 0x0000f08801007387 */ /* 0x000fe80000100a00 */
[----:B------:R-:W-:Y:S04]  /*86a90*/  STL.64 [R1+0xf8], R138 ;  /* 0x0000f88a01007387 */ /* 0x000fe80000100a00 */
[----:B------:R-:W4:Y:S04]  /*86aa0*/  LDL.LU R188, [R1+0x6a0] ;  /* 0x0006a00001bc7983 */ /* 0x000f280000300800 */
[----:B------:R1:W-:Y:S04]  /*86ab0*/  STL.64 [R1+0xe0], R132 ;  /* 0x0000e08401007387 */ /* 0x0003e80000100a00 */
[----:B------:R1:W-:Y:S04]  /*86ac0*/  STL.64 [R1+0xe8], R134 ;  /* 0x0000e88601007387 */ /* 0x0003e80000100a00 */
[----:B------:R-:W4:Y:S04]  /*86ad0*/  LDL.LU R189, [R1+0x6a4] ;  /* 0x0006a40001bd7983 */ /* 0x000f280000300800 */
[----:B------:R-:W4:Y:S04]  /*86ae0*/  LDL.LU R190, [R1+0x6a8] ;  /* 0x0006a80001be7983 */ /* 0x000f280000300800 */
[----:B------:R-:W4:Y:S01]  /*86af0*/  LDL.LU R191, [R1+0x6ac] ;  /* 0x0006ac0001bf7983 */ /* 0x000f220000300800 */
[C---:B--2---:R-:W-:Y:S03]  /*86b00*/  HMMA.1688.F32.TF32 R180, R172.reuse, R24, R180 ;  /* 0x00000018acb4723c */ /* 0x044fe600000810b4 */
        /* <DEDUP_REMOVED lines=26> */
[----:B------:R-:W-:Y:S04]  /*86cb0*/  STL.64 [R1+0x5640], R186 ;  /* 0x005640ba01007387 */ /* 0x000fe80000100a00 */
[----:B------:R-:W-:Y:S01]  /*86cc0*/  STL.64 [R1+0x5638], R184 ;  /* 0x005638b801007387 */ /* 0x000fe20000100a00 */
[----:B-1----:R-:W-:Y:S01]  /*86cd0*/  IMAD.MOV.U32 R132, RZ, RZ, R238 ;  /* 0x000000ffff847224 */ /* 0x002fe200078e00ee */
        /* <DEDUP_REMOVED lines=9> */
[----:B------:R-:W-:Y:S01]  /*86d70*/  MOV R155, R220 ;  /* 0x000000dc009b7202 */ /* 0x000fe20000000f00 */
[----:B----4-:R-:W-:Y:S02]  /*86d80*/  IMAD.MOV.U32 R154, RZ, RZ, R226 ;  /* 0x000000ffff9a7224 */ /* 0x010fe400078e00e2 */
[----:B------:R-:W-:Y:S01]  /*86d90*/  IMAD.MOV.U32 R144, RZ, RZ, R221 ;  /* 0x000000ffff907224 */ /* 0x000fe200078e00dd */
[----:B------:R-:W-:Y:S01]  /*86da0*/  MOV R146, R223 ;  /* 0x000000df00927202 */ /* 0x000fe20000000f00 */
[----:B------:R-:W-:-:S02]  /*86db0*/  IMAD.MOV.U32 R145, RZ, RZ, R222 ;  /* 0x000000ffff917224 */ /* 0x000fc400078e00de */
[----:B------:R-:W-:Y:S01]  /*86dc0*/  IMAD.MOV.U32 R147, RZ, RZ, R227 ;  /* 0x000000ffff937224 */ /* 0x000fe200078e00e3 */
[----:B------:R-:W-:Y:S01]  /*86dd0*/  MOV R149, R231 ;  /* 0x000000e700957202 */ /* 0x000fe20000000f00 */
[----:B------:R-:W-:Y:S01]  /*86de0*/  IMAD.MOV.U32 R148, RZ, RZ, R230 ;  /* 0x000000ffff947224 */ /* 0x000fe200078e00e6 */
[C---:B------:R-:W-:Y:S08]  /*86df0*/  HMMA.1688.F32.TF32 R188, R172.reuse, R20, R188 ;  /* 0x00000014acbc723c */ /* 0x040ff000000810bc */
[C---:B--2---:R-:W-:Y:S11]  /*86e00*/  HMMA.1688.F32.TF32 R192, R172.reuse, R16, R192 ;  /* 0x00000010acc0723c */ /* 0x044ff600000810c0 */
[----:B------:R-:W-:Y:S04]  /*86e10*/  STL [R1+0x55dc], R188 ;  /* 0x0055dcbc01007387 */ /* 0x000fe80000100800 */
[----:B------:R-:W-:Y:S04]  /*86e20*/  STL [R1+0x55d8], R189 ;  /* 0x0055d8bd01007387 */ /* 0x000fe80000100800 */
[----:B------:R-:W-:Y:S01]  /*86e30*/  STL [R1+0x55d4], R190 ;  /* 0x0055d4be01007387 */ /* 0x000fe20000100800 */
[C---:B------:R-:W-:Y:S03]  /*86e40*/  HMMA.1688.F32.TF32 R200, R172.reuse, R28, R200 ;  /* 0x0000001cacc8723c */ /* 0x040fe600000810c8 */
[----:B------:R1:W-:Y:S04]  /*86e50*/  STL [R1+0x55d0], R191 ;  /* 0x0055d0bf01007387 */ /* 0x0003e80000100800 */
[----:B------:R2:W-:Y:S04]  /*86e60*/  STL [R1+0x55ec], R192 ;  /* 0x0055ecc001007387 */ /* 0x0005e80000100800 */
[----:B------:R-:W-:Y:S01]  /*86e70*/  STL [R1+0x55e8], R193 ;  /* 0x0055e8c101007387 */ /* 0x000fe20000100800 */
[C---:B------:R-:W-:Y:S03]  /*86e80*/  HMMA.1688.F32.TF32 R212, R172.reuse, R40, R212 ;  /* 0x00000028acd4723c */ /* 0x040fe600000810d4 */
[----:B------:R-:W-:Y:S05]  /*86e90*/  STL [R1+0x55e4], R194 ;  /* 0x0055e4c201007387 */ /* 0x000fea0000100800 */
[C---:B------:R-:W-:Y:S01]  /*86ea0*/  HMMA.1688.F32.TF32 R204, R172.reuse, R32, R204 ;  /* 0x00000020accc723c */ /* 0x040fe200000810cc */
[----:B------:R-:W-:Y:S04]  /*86eb0*/  STL [R1+0x55e0], R195 ;  /* 0x0055e0c301007387 */ /* 0x000fe80000100800 */
[----:B------:R-:W-:Y:S03]  /*86ec0*/  STL [R1+0x55fc], R200 ;  /* 0x0055fcc801007387 */ /* 0x000fe60000100800 */
[C---:B------:R-:W-:Y:S01]  /*86ed0*/  HMMA.1688.F32.TF32 R208, R172.reuse, R36, R208 ;  /* 0x00000024acd0723c */ /* 0x040fe200000810d0 */
[----:B------:R-:W-:Y:S04]  /*86ee0*/  STL [R1+0x55f8], R201 ;  /* 0x0055f8c901007387 */ /* 0x000fe80000100800 */
[----:B------:R-:W-:Y:S04]  /*86ef0*/  STL [R1+0x55f4], R202 ;  /* 0x0055f4ca01007387 */ /* 0x000fe80000100800 */
[----:B------:R3:W-:Y:S04]  /*86f00*/  STL [R1+0x55f0], R203 ;  /* 0x0055f0cb01007387 */ /* 0x0007e80000100800 */
[----:B------:R-:W-:Y:S04]  /*86f10*/  STL [R1+0x560c], R204 ;  /* 0x00560ccc01007387 */ /* 0x000fe80000100800 */
[----:B------:R-:W-:Y:S04]  /*86f20*/  STL [R1+0x5608], R205 ;  /* 0x005608cd01007387 */ /* 0x000fe80000100800 */
[----:B------:R-:W-:Y:S04]  /*86f30*/  STL [R1+0x5604], R206 ;  /* 0x005604ce01007387 */ /* 0x000fe80000100800 */
[----:B------:R4:W-:Y:S04]  /*86f40*/  STL [R1+0x5600], R207 ;  /* 0x005600cf01007387 */ /* 0x0009e80000100800 */
[----:B------:R1:W-:Y:S04]  /*86f50*/  STL [R1+0x5610], R211 ;  /* 0x005610d301007387 */ /* 0x0003e80000100800 */
        /* <DEDUP_REMOVED lines=28> */
[----:B------:R-:W-:Y:S01]  /*87120*/  HMMA.1688.F32.TF32 R144, R172, R84, R144 ;  /* 0x00000054ac90723c */ /* 0x000fe20000081090 */
[----:B------:R-:W-:-:S02]  /*87130*/  IMAD.MOV.U32 R150, RZ, RZ, R3 ;  /* 0x000000ffff967224 */ /* 0x000fc400078e0003 */
[----:B------:R-:W-:-:S05]  /*87140*/  IMAD.MOV.U32 R151, RZ, RZ, R0 ;  /* 0x000000ffff977224 */ /* 0x000fca00078e0000 */
[C---:B------:R-:W-:Y:S01]  /*87150*/  HMMA.1688.F32.TF32 R240, R172.reuse, R68, R240 ;  /* 0x00000044acf0723c */ /* 0x040fe200000810f0 */
[----:B------:R-:W-:Y:S01]  /*87160*/  LOP3.LUT R139, R252, 0x20, RZ, 0x3c, !PT ;  /* 0x00000020fc8b7812 */ /* 0x000fe200078e3cff */
[----:B------:R-:W-:Y:S04]  /*87170*/  LDS R196, [R252+UR11+0x84800] ;  /* 0x0848000bfcc47984 */ /* 0x000fe80008000800 */
[----:B------:R-:W-:Y:S02]  /*87180*/  LDS R198, [R252+UR11+0x84c00] ;  /* 0x084c000bfcc67984 */ /* 0x000fe40008000800 */
[C---:B------:R-:W-:Y:S02]  /*87190*/  HMMA.1688.F32.TF32 R216, R172.reuse, R44, R216 ;  /* 0x0000002cacd8723c */ /* 0x040fe400000810d8 */
[----:B------:R-:W-:Y:S06]  /*871a0*/  LDS R197, [R139+UR11+0x84800] ;  /* 0x0848000b8bc57984 */ /* 0x000fec0008000800 */
[----:B------:R-:W-:Y:S01]  /*871b0*/  HMMA.1688.F32.TF32 R140, R172, R88, R140 ;  /* 0x00000058ac8c723c */ /* 0x000fe2000008108c */
[----:B-1----:R-:W-:-:S07]  /*871c0*/  MOV R191, R144 ;  /* 0x0000009000bf7202 */ /* 0x002fce0000000f00 */
[C---:B------:R-:W-:Y:S08]  /*871d0*/  HMMA.1688.F32.TF32 R152, R172.reuse, R76, R152 ;  /* 0x0000004cac98723c */ /* 0x040ff00000081098 */
[C---:B------:R-:W-:Y:S01]  /*871e0*/  HMMA.1688.F32.TF32 R132, R172.reuse, R92, R132 ;  /* 0x0000005cac84723c */ /* 0x040fe20000081084 */
[----:B------:R-:W-:Y:S04]  /*871f0*/  STL.64 [R1+0x5660], R218 ;  /* 0x005660da01007387 */ /* 0x000fe80000100a00 */
[----:B------:R-:W-:Y:S03]  /*87200*/  STL.64 [R1+0x5658], R216 ;  /* 0x005658d801007387 */ /* 0x000fe60000100a00 */
[----:B------:R-:W-:Y:S01]  /*87210*/  HMMA.1688.F32.TF32 R148, R172, R80, R148 ;  /* 0x00000050ac94723c */ /* 0x000fe20000081094 */
[----:B------:R-:W-:Y:S01]  /*87220*/  IMAD.MOV.U32 R190, RZ, RZ, R143 ;  /* 0x000000ffffbe7224 */ /* 0x000fe200078e008f */
[----:B------:R-:W-:Y:S01]  /*87230*/  MOV R189, R142 ;  /* 0x0000008e00bd7202 */ /* 0x000fe20000000f00 */
[----:B------:R-:W-:Y:S01]  /*87240*/  IMAD.MOV.U32 R188, RZ, RZ, R141 ;  /* 0x000000ffffbc7224 */ /* 0x000fe200078e008d */
[----:B------:R-:W-:Y:S01]  /*87250*/  MOV R24, R147 ;  /* 0x0000009300187202 */ /* 0x000fe20000000f00 */
[----:B------:R-:W-:Y:S01]  /*87260*/  IMAD.MOV.U32 R13, RZ, RZ, R152 ;  /* 0x000000ffff0d7224 */ /* 0x000fe200078e0098 */
[----:B------:R-:W-:Y:S01]  /*87270*/  MOV R9, R154 ;  /* 0x0000009a00097202 */ /* 0x000fe20000000f00 */
[----:B------:R-:W-:Y:S01]  /*87280*/  IMAD.MOV.U32 R12, RZ, RZ, R153 ;  /* 0x000000ffff0c7224 */ /* 0x000fe200078e0099 */
[----:B------:R-:W1:Y:S01]  /*87290*/  LDS R199, [R139+UR11+0x84c00] ;  /* 0x084c000b8bc77984 */ /* 0x000e620008000800 */
[----:B------:R-:W-:-:S10]  /*872a0*/  IMAD.MOV.U32 R8, RZ, RZ, R155 ;  /* 0x000000ffff087224 */ /* 0x000fd400078e009b */
[----:B------:R-:W-:Y:S01]  /*872b0*/  IMAD.MOV.U32 R21, RZ, RZ, R148 ;  /* 0x000000ffff157224 */ /* 0x000fe200078e0094 */
[----:B------:R-:W-:Y:S01]  /*872c0*/  MOV R20, R149 ;  /* 0x0000009500147202 */ /* 0x000fe20000000f00 */
[----:B------:R-:W-:Y:S02]  /*872d0*/  IMAD.MOV.U32 R17, RZ, RZ, R150 ;  /* 0x000000ffff117224 */ /* 0x000fe400078e0096 */
[----:B------:R-:W-:Y:S02]  /*872e0*/  IMAD.MOV.U32 R16, RZ, RZ, R151 ;  /* 0x000000ffff107224 */ /* 0x000fe400078e0097 */
[----:B------:R-:W-:Y:S02]  /*872f0*/  IMAD.MOV.U32 R29, RZ, RZ, R145 ;  /* 0x000000ffff1d7224 */ /* 0x000fe400078e0091 */
[----:B------:R-:W-:Y:S01]  /*87300*/  IMAD.MOV.U32 R25, RZ, RZ, R146 ;  /* 0x000000ffff197224 */ /* 0x000fe200078e0092 */
[----:B--2---:R-:W-:Y:S01]  /*87310*/  MOV R192, R133 ;  /* 0x0000008500c07202 */ /* 0x004fe20000000f00 */
[----:B---3--:R-:W-:-:S02]  /*87320*/  IMAD.MOV.U32 R203, RZ, RZ, R132 ;  /* 0x000000ffffcb7224 */ /* 0x008fc400078e0084 */
[----:B------:R-:W-:Y:S02]  /*87330*/  IMAD.MOV.U32 R193, RZ, RZ, R134 ;  /* 0x000000ffffc17224 */ /* 0x000fe400078e0086 */
[----:B------:R-:W-:Y:S02]  /*87340*/  IMAD.MOV.U32 R194, RZ, RZ, R135 ;  /* 0x000000ffffc27224 */ /* 0x000fe400078e0087 */
[----:B------:R-:W-:Y:S01]  /*87350*/  IMAD.MOV.U32 R195, RZ, RZ, R140 ;  /* 0x000000ffffc37224 */ /* 0x000fe200078e008c */
[----:B------:R-:W-:Y:S01]  /*87360*/  MOV R142, R6 ;  /* 0x00000006008e7202 */ /* 0x000fe20000000f00 */
[----:B------:R-:W-:Y:S01]  /*87370*/  IMAD.MOV.U32 R143, RZ, RZ, R7 ;  /* 0x000000ffff8f7224 */ /* 0x000fe200078e0007 */
[C---:B----4-:R-:W-:Y:S08]  /*87380*/  HMMA.1688.F32.TF32 R236, R172.reuse, R64, R236 ;  /* 0x00000040acec723c */ /* 0x050ff000000810ec */
[C---:B------:R-:W-:Y:S08]  /*87390*/  HMMA.1688.F32.TF32 R232, R172.reuse, R60, R232 ;  /* 0x0000003cace8723c */ /* 0x040ff000000810e8 */
[C---:B------:R-:W-:Y:S08]  /*873a0*/  HMMA.1688.F32.TF32 R220, R172.reuse, R48, R220 ;  /* 0x00000030acdc723c */ /* 0x040ff000000810dc */
[C---:B------:R-:W-:Y:S08]  /*873b0*/  HMMA.1688.F32.TF32 R224, R172.reuse, R52, R224 ;  /* 0x00000034ace0723c */ /* 0x040ff000000810e0 */
[C---:B------:R-:W-:Y:S03]  /*873c0*/  HMMA.1688.F32.TF32 R228, R172.reuse, R56, R228 ;  /* 0x00000038ace4723c */ /* 0x040fe600000810e4 */
[----:B------:R-:W-:Y:S04]  /*873d0*/  STL.64 [R1+0x5670], R222 ;  /* 0x005670de01007387 */ /* 0x000fe80000100a00 */
[----:B------:R-:W-:Y:S04]  /*873e0*/  STL.64 [R1+0x5668], R220 ;  /* 0x005668dc01007387 */ /* 0x000fe80000100a00 */
[----:B------:R-:W-:Y:S04]  /*873f0*/  STL.64 [R1+0x5680], R226 ;  /* 0x005680e201007387 */ /* 0x000fe80000100a00 */
[----:B------:R-:W-:Y:S04]  /*87400*/  STL.64 [R1+0x5678], R224 ;  /* 0x005678e001007387 */ /* 0x000fe80000100a00 */
[----:B------:R-:W-:Y:S04]  /*87410*/  STL.64 [R1+0x5690], R230 ;  /* 0x005690e601007387 */ /* 0x000fe80000100a00 */
[----:B------:R-:W-:Y:S04]  /*87420*/  STL.64 [R1+0x5688], R228 ;  /* 0x005688e401007387 */ /* 0x000fe80000100a00 */
[----:B------:R-:W-:Y:S01]  /*87430*/  STL.64 [R1+0x56a0], R234 ;  /* 0x0056a0ea01007387 */ /* 0x000fe20000100a00 */
[----:B------:R-:W-:Y:S03]  /*87440*/  HMMA.1688.F32.TF32 R156, R172, R72, R156 ;  /* 0x00000048ac9c723c */ /* 0x000fe6000008109c */
        /* <DEDUP_REMOVED lines=41> */
[----:B------:R-:W1:Y:S04]  /*876e0*/  LDL.LU R6, [R1+0x59b4] ;  /* 0x0059b40001067983 */ /* 0x000e680000300800 */
[----:B------:R-:W1:Y:S04]  /*876f0*/  LDL.LU R7, [R1+0x59b0] ;  /* 0x0059b00001077983 */ /* 0x000e680000300800 */
[----:B------:R-:W-:Y:S04]  /*87700*/  STL.64 [R1+0x56e0], R194 ;  /* 0x0056e0c201007387 */ /* 0x000fe80000100a00 */
[----:B------:R-:W-:Y:S01]  /*87710*/  STL.64 [R1+0x56d8], R192 ;  /* 0x0056d8c001007387 */ /* 0x000fe20000100a00 */
[C---:B--2---:R-:W-:Y:S08]  /*87720*/  HMMA.1688.F32.TF32 R164, R172.reuse, R96, R164 ;  /* 0x00000060aca4723c */ /* 0x044ff000000810a4 */
[----:B---3--:R-:W-:Y:S11]  /*87730*/  HMMA.1688.F32.TF32 R160, R172, R100, R160 ;  /* 0x00000064aca0723c */ /* 0x008ff600000810a0 */
[----:B------:R-:W-:Y:S01]  /*87740*/  IMAD.MOV.U32 R202, RZ, RZ, R167 ;  /* 0x000000ffffca7224 */ /* 0x000fe200078e00a7 */
[----:B------:R-:W-:Y:S01]  /*87750*/  MOV R200, R165 ;  /* 0x000000a500c87202 */ /* 0x000fe20000000f00 */
[----:B------:R-:W-:-:S02]  /*87760*/  IMAD.MOV.U32 R201, RZ, RZ, R166 ;  /* 0x000000ffffc97224 */ /* 0x000fc400078e00a6 */
[----:B------:R-:W-:Y:S01]  /*87770*/  IMAD.MOV.U32 R207, RZ, RZ, R164 ;  /* 0x000000ffffcf7224 */ /* 0x000fe200078e00a4 */
[----:B------:R-:W-:Y:S04]  /*87780*/  STL.64 [R1+0x56f0], R202 ;  /* 0x0056f0ca01007387 */ /* 0x000fe80000100a00 */
[----:B------:R-:W-:Y:S01]  /*87790*/  STL.64 [R1+0x56e8], R200 ;  /* 0x0056e8c801007387 */ /* 0x000fe20000100a00 */
[----:B------:R-:W-:Y:S01]  /*877a0*/  MOV R206, R163 ;  /* 0x000000a300ce7202 */ /* 0x000fe20000000f00 */
[----:B------:R-:W-:Y:S01]  /*877b0*/  IMAD.MOV.U32 R204, RZ, RZ, R161 ;  /* 0x000000ffffcc7224 */ /* 0x000fe200078e00a1 */
[----:B------:R-:W-:Y:S01]  /*877c0*/  MOV R211, R160 ;  /* 0x000000a000d37202 */ /* 0x000fe20000000f00 */
[----:B------:R-:W-:Y:S01]  /*877d0*/  IMAD.MOV.U32 R205, RZ, RZ, R162 ;  /* 0x000000ffffcd7224 */ /* 0x000fe200078e00a2 */
[C---:B----4-:R-:W-:Y:S01]  /*877e0*/  HMMA.1688.F32.TF32 R152, R172.reuse, R108, R152 ;  /* 0x0000006cac98723c */ /* 0x050fe20000081098 */
[----:B------:R-:W-:Y:S07]  /*877f0*/  STL.64 [R1+0x5710], R206 ;  /* 0x005710ce01007387 */ /* 0x000fee0000100a00 */
[C---:B------:R-:W-:Y:S01]  /*87800*/  HMMA.1688.F32.TF32 R156, R172.reuse, R104, R156 ;  /* 0x00000068ac9c723c */ /* 0x040fe2000008109c */
[----:B------:R-:W-:Y:S07]  /*87810*/  STL.64 [R1+0x5708], R204 ;  /* 0x005708cc01007387 */ /* 0x000fee0000100a00 */
[C---:B------:R-:W-:Y:S01]  /*87820*/  HMMA.1688.F32.TF32 R132, R172.reuse, R124, R132 ;  /* 0x0000007cac84723c */ /* 0x040fe20000081084 */
[----:B------:R-:W-:Y:S07]  /*87830*/  STL.64 [R1+0x5700], R210 ;  /* 0x005700d201007387 */ /* 0x000fee0000100a00 */
[----:B------:R-:W-:Y:S11]  /*87840*/  HMMA.1688.F32.TF32 R144, R172, R116, R144 ;  /* 0x00000074ac90723c */ /* 0x000ff60000081090 */
[----:B------:R-:W-:Y:S01]  /*87850*/  IMAD.MOV.U32 R97, RZ, RZ, R132 ;  /* 0x000000ffff617224 */ /* 0x000fe200078e0084 */
[----:B------:R-:W-:Y:S01]  /*87860*/  MOV R93, R134 ;  /* 0x00000086005d7202 */ /* 0x000fe20000000f00 */
[----:B------:R-:W-:-:S02]  /*87870*/  IMAD.MOV.U32 R96, RZ, RZ, R133 ;  /* 0x000000ffff607224 */ /* 0x000fc400078e0085 */
[----:B------:R-:W-:Y:S02]  /*87880*/  IMAD.MOV.U32 R92, RZ, RZ, R135 ;  /* 0x000000ffff5c7224 */ /* 0x000fe400078e0087 */
[C---:B------:R-:W-:Y:S01]  /*87890*/  HMMA.1688.F32.TF32 R132, R172.reuse, R128, R248 ;  /* 0x00000080ac84723c */ /* 0x040fe200000810f8 */
[----:B------:R-:W-:Y:S04]  /*878a0*/  STL.64 [R1+0x56f8], R208 ;  /* 0x0056f8d001007387 */ /* 0x000fe80000100a00 */
[----:B------:R2:W-:Y:S04]  /*878b0*/  STL.64 [R1+0x5d0], R156 ;  /* 0x0005d09c01007387 */ /* 0x0005e80000100a00 */
[----:B------:R3:W-:Y:S01]  /*878c0*/  STL.64 [R1+0x5d8], R158 ;  /* 0x0005d89e01007387 */ /* 0x0007e20000100a00 */
[----:B------:R-:W-:Y:S03]  /*878d0*/  HMMA.1688.F32.TF32 R148, R172, R112, R148 ;  /* 0x00000070ac94723c */ /* 0x000fe60000081094 */
[----:B------:R4:W-:Y:S04]  /*878e0*/  STL.64 [R1+0x5a0], R152 ;  /* 0x0005a09801007387 */ /* 0x0009e80000100a00 */
[----:B------:R2:W-:Y:S02]  /*878f0*/  STL.64 [R1+0x5a8], R154 ;  /* 0x0005a89a01007387 */ /* 0x0005e40000100a00 */
[----:B------:R-:W-:-:S02]  /*87900*/  IMAD.MOV.U32 R89, RZ, RZ, R132 ;  /* 0x000000ffff597224 */ /* 0x000fc400078e0084 */
[----:B------:R-:W4:Y:S01]  /*87910*/  LDL.LU R164, [R1+0x550] ;  /* 0x0005500001a47983 */ /* 0x000f220000300800 */
[----:B------:R-:W-:Y:S01]  /*87920*/  MOV R88, R133 ;  /* 0x0000008500587202 */ /* 0x000fe20000000f00 */
[----:B------:R-:W-:Y:S02]  /*87930*/  IMAD.MOV.U32 R85, RZ, RZ, R134 ;  /* 0x000000ffff557224 */ /* 0x000fe400078e0086 */
[----:B------:R-:W4:Y:S01]  /*87940*/  LDL.LU R165, [R1+0x554] ;  /* 0x0005540001a57983 */ /* 0x000f220000300800 */
[----:B------:R-:W-:Y:S02]  /*87950*/  IMAD.MOV.U32 R84, RZ, RZ, R135 ;  /* 0x000000ffff547224 */ /* 0x000fe400078e0087 */
[----:B-1----:R-:W-:Y:S01]  /*87960*/  HMMA.1688.F32.TF32 R132, R196, R6, R244 ;  /* 0x00000006c484723c */ /* 0x002fe200000810f4 */
        /* <DEDUP_REMOVED lines=14> */
[----:B--2---:R-:W2:Y:S04]  /*87a50*/  LDL.LU R156, [R1+0x530] ;  /* 0x00053000019c7983 */ /* 0x004ea80000300800 */
[----:B------:R-:W2:Y:S04]  /*87a60*/  LDL.LU R157, [R1+0x534] ;  /* 0x00053400019d7983 */ /* 0x000ea80000300800 */
[----:B---3--:R-:W2:Y:S04]  /*87a70*/  LDL.LU R158, [R1+0x538] ;  /* 0x00053800019e7983 */ /* 0x008ea80000300800 */
[----:B------:R-:W2:Y:S01]  /*87a80*/  LDL.LU R159, [R1+0x53c] ;  /* 0x00053c00019f7983 */ /* 0x000ea20000300800 */
[----:B------:R-:W-:-:S03]  /*87a90*/  IMAD.MOV.U32 R113, RZ, RZ, R148 ;  /* 0x000000ffff717224 */ /* 0x000fc600078e0094 */
[----:B----4-:R-:W3:Y:S01]  /*87aa0*/  LDL.LU R152, [R1+0x520] ;  /* 0x0005200001987983 */ /* 0x010ee20000300800 */
[----:B------:R-:W-:-:S03]  /*87ab0*/  IMAD.MOV.U32 R112, RZ, RZ, R149 ;  /* 0x000000ffff707224 */ /* 0x000fc600078e0095 */
[----:B------:R-:W3:Y:S01]  /*87ac0*/  LDL.LU R153, [R1+0x524] ;  /* 0x0005240001997983 */ /* 0x000ee20000300800 */
[----:B------:R-:W-:Y:S01]  /*87ad0*/  MOV R109, R150 ;  /* 0x00000096006d7202 */ /* 0x000fe20000000f00 */
[----:B------:R-:W-:Y:S02]  /*87ae0*/  IMAD.MOV.U32 R149, RZ, RZ, R18 ;  /* 0x000000ffff957224 */ /* 0x000fe400078e0012 */
[----:B------:R-:W3:Y:S01]  /*87af0*/  LDL.LU R154, [R1+0x528] ;  /* 0x00052800019a7983 */ /* 0x000ee20000300800 */
[----:B------:R-:W-:-:S03]  /*87b00*/  IMAD.MOV.U32 R108, RZ, RZ, R151 ;  /* 0x000000ffff6c7224 */ /* 0x000fc600078e0097 */
[----:B------:R-:W3:Y:S01]  /*87b10*/  LDL.LU R155, [R1+0x52c] ;  /* 0x00052c00019b7983 */ /* 0x000ee20000300800 */
[----:B------:R-:W-:Y:S01]  /*87b20*/  IMAD.MOV.U32 R150, RZ, RZ, R19 ;  /* 0x000000ffff967224 */ /* 0x000fe200078e0013 */
[----:B------:R-:W-:Y:S02]  /*87b30*/  MOV R81, R132 ;  /* 0x0000008400517202 */ /* 0x000fe40000000f00 */
[----:B------:R-:W4:Y:S01]  /*87b40*/  LDL.LU R148, [R1+0x510] ;  /* 0x0005100001947983 */ /* 0x000f220000300800 */
[----:B------:R-:W-:Y:S01]  /*87b50*/  MOV R151, R22 ;  /* 0x0000001600977202 */ /* 0x000fe20000000f00 */
[----:B------:R-:W-:Y:S02]  /*87b60*/  IMAD.MOV.U32 R132, RZ, RZ, R23 ;  /* 0x000000ffff847224 */ /* 0x000fe400078e0017 */
[----:B------:R-:W4:Y:S04]  /*87b70*/  LDL.LU R18, [R1+0x59ac] ;  /* 0x0059ac0001127983 */ /* 0x000f280000300800 */
[----:B------:R-:W4:Y:S04]  /*87b80*/  LDL.LU R19, [R1+0x59a8] ;  /* 0x0059a80001137983 */ /* 0x000f280000300800 */
[----:B------:R-:W3:Y:S04]  /*87b90*/  LDL.LU R22, [R1+0x59a4] ;  /* 0x0059a40001167983 */ /* 0x000ee80000300800 */
[----:B------:R-:W3:Y:S01]  /*87ba0*/  LDL.LU R23, [R1+0x59a0] ;  /* 0x0059a00001177983 */ /* 0x000ee20000300800 */
[----:B------:R-:W-:Y:S01]  /*87bb0*/  HMMA.1688.F32.TF32 R140, R172, R120, R140 ;  /* 0x00000078ac8c723c */ /* 0x000fe2000008108c */
[----:B------:R-:W-:-:S15]  /*87bc0*/  IMAD.MOV.U32 R80, RZ, RZ, R133 ;  /* 0x000000ffff507224 */ /* 0x000fde00078e0085 */
[----:B------:R-:W-:-:S03]  /*87bd0*/  NOP ;  /* 0x0000000000007918 */ /* 0x000fc60000000000 */
[----:B------:R-:W-:Y:S01]  /*87be0*/  MOV R121, R140 ;  /* 0x0000008c00797202 */ /* 0x000fe20000000f00 */
[----:B------:R-:W-:Y:S01]  /*87bf0*/  IMAD.MOV.U32 R120, RZ, RZ, R141 ;  /* 0x000000ffff787224 */ /* 0x000fe200078e008d */
[----:B------:R-:W-:Y:S01]  /*87c00*/  MOV R116, R143 ;  /* 0x0000008f00747202 */ /* 0x000fe20000000f00 */
[----:B------:R-:W-:Y:S01]  /*87c10*/  IMAD.MOV.U32 R117, RZ, RZ, R142 ;  /* 0x000000ffff757224 */ /* 0x000fe200078e008e */
[----:B------:R-:W-:Y:S01]  /*87c20*/  MOV R141, R26 ;  /* 0x0000001a008d7202 */ /* 0x000fe20000000f00 */
[----:B------:R-:W-:Y:S02]  /*87c30*/  IMAD.MOV.U32 R140, RZ, RZ, R15 ;  /* 0x000000ffff8c7224 */ /* 0x000fe400078e000f */
[----:B------:R-:W-:Y:S02]  /*87c40*/  IMAD.MOV.U32 R142, RZ, RZ, R27 ;  /* 0x000000ffff8e7224 */ /* 0x000fe400078e001b */
[----:B------:R-:W-:-:S07]  /*87c50*/  IMAD.MOV.U32 R143, RZ, RZ, R2 ;  /* 0x000000ffff8f7224 */ /* 0x000fce00078e0002 */
[----:B------:R-:W-:Y:S01]  /*87c60*/  HMMA.1688.F32.TF32 R140, R196, R34, R140 ;  /* 0x00000022c48c723c */ /* 0x000fe2000008108c */
[----:B------:R-:W-:Y:S01]  /*87c70*/  IMAD.MOV.U32 R77, RZ, RZ, R134 ;  /* 0x000000ffff4d7224 */ /* 0x000fe200078e0086 */
[----:B------:R-:W-:Y:S01]  /*87c80*/  MOV R76, R135 ;  /* 0x00000087004c7202 */ /* 0x000fe20000000f00 */
[----:B------:R-:W-:Y:S01]  /*87c90*/  IMAD.MOV.U32 R133, RZ, RZ, R14 ;  /* 0x000000ffff857224 */ /* 0x000fe200078e000e */
[----:B------:R-:W-:Y:S01]  /*87ca0*/  MOV R134, R10 ;  /* 0x0000000a00867202 */ /* 0x000fe20000000f00 */
[----:B------:R-:W2:Y:S01]  /*87cb0*/  LDL.LU R14, [R1+0x599c] ;  /* 0x00599c00010e7983 */ /* 0x000ea20000300800 */
[----:B------:R-:W-:-:S03]  /*87cc0*/  IMAD.MOV.U32 R135, RZ, RZ, R11 ;  /* 0x000000ffff877224 */ /* 0x000fc600078e000b */
[----:B------:R-:W2:Y:S04]  /*87cd0*/  LDL.LU R10, [R1+0x5998] ;  /* 0x00599800010a7983 */ /* 0x000ea80000300800 */
[----:B------:R-:W2:Y:S04]  /*87ce0*/  LDL.LU R11, [R1+0x5994] ;  /* 0x00599400010b7983 */ /* 0x000ea80000300800 */
[----:B------:R-:W2:Y:S04]  /*87cf0*/  LDL.LU R15, [R1+0x5990] ;  /* 0x00599000010f7983 */ /* 0x000ea80000300800 */
[----:B------:R-:W2:Y:S01]  /*87d00*/  LDL.LU R26, [R1+0x598c] ;  /* 0x00598c00011a7983 */ /* 0x000ea20000300800 */
[----:B------:R-:W-:-:S03]  /*87d10*/  IMAD.MOV.U32 R44, RZ, RZ, R140 ;  /* 0x000000ffff2c7224 */ /* 0x000fc600078e008c */
[----:B------:R-:W2:Y:S01]  /*87d20*/  LDL.LU R27, [R1+0x5988] ;  /* 0x00598800011b7983 */ /* 0x000ea20000300800 */
        /* <DEDUP_REMOVED lines=9> */
[C---:B----4-:R-:W-:Y:S08]  /*87dc0*/  HMMA.1688.F32.TF32 R244, R196.reuse, R18, R148 ;  /* 0x00000012c4f4723c */ /* 0x050ff00000081094 */
[----:B---3--:R-:W-:-:S15]  /*87dd0*/  HMMA.1688.F32.TF32 R248, R196, R22, R152 ;  /* 0x00000016c4f8723c */ /* 0x008fde0000081098 */
[----:B------:R-:W-:-:S04]  /*87de0*/  NOP ;  /* 0x0000000000007918 */ /* 0x000fc80000000000 */
[----:B------:R1:W-:Y:S04]  /*87df0*/  STL.64 [R1+0x5720], R250 ;  /* 0x005720fa01007387 */ /* 0x0003e80000100a00 */
[----:B------:R3:W-:Y:S04]  /*87e00*/  STL.64 [R1+0x5718], R248 ;  /* 0x005718f801007387 */ /* 0x0007e80000100a00 */
[----:B------:R-:W-:Y:S04]  /*87e10*/  STL.64 [R1+0x5730], R246 ;  /* 0x005730f601007387 */ /* 0x000fe80000100a00 */
[----:B------:R4:W-:Y:S04]  /*87e20*/  STL.64 [R1+0x5728], R244 ;  /* 0x005728f401007387 */ /* 0x0009e80000100a00 */
[----:B------:R-:W2:Y:S04]  /*87e30*/  LDL.LU R86, [R1+0x5984] ;  /* 0x0059840001567983 */ /* 0x000ea80000300800 */
[----:B------:R-:W3:Y:S04]  /*87e40*/  LDL.LU R87, [R1+0x5980] ;  /* 0x0059800001577983 */ /* 0x000ee80000300800 */
[----:B------:R-:W4:Y:S04]  /*87e50*/  LDL.LU R122, [R1+0x597c] ;  /* 0x00597c00017a7983 */ /* 0x000f280000300800 */
[----:B------:R-:W4:Y:S04]  /*87e60*/  LDL.LU R123, [R1+0x5978] ;  /* 0x00597800017b7983 */ /* 0x000f280000300800 */
[----:B------:R-:W4:Y:S04]  /*87e70*/  LDL.LU R111, [R1+0x5974] ;  /* 0x00597400016f7983 */ /* 0x000f280000300800 */
[----:B------:R-:W4:Y:S01]  /*87e80*/  LDL.LU R110, [R1+0x5970] ;  /* 0x00597000016e7983 */ /* 0x000f220000300800 */
[----:B------:R-:W-:Y:S01]  /*87e90*/  MOV R186, R114 ;  /* 0x0000007200ba7202 */ /* 0x000fe20000000f00 */
[----:B------:R-:W-:-:S02]  /*87ea0*/  IMAD.MOV.U32 R187, RZ, RZ, R115 ;  /* 0x000000ffffbb7224 */ /* 0x000fc400078e0073 */
[----:B------:R-:W4:Y:S01]  /*87eb0*/  LDL.LU R114, [R1+0x596c] ;  /* 0x00596c0001727983 */ /* 0x000f220000300800 */
[----:B------:R-:W-:Y:S01]  /*87ec0*/  IMAD.MOV.U32 R212, RZ, RZ, R126 ;  /* 0x000000ffffd47224 */ /* 0x000fe200078e007e */
[----:B------:R-:W-:Y:S02]  /*87ed0*/  MOV R213, R127 ;  /* 0x0000007f00d57202 */ /* 0x000fe40000000f00 */
        /* <DEDUP_REMOVED lines=33> */
[----:B------:R-:W1:Y:S01]  /*880f0*/  LDL.LU R107, [R1+0x5928] ;  /* 0x00592800016b7983 */ /* 0x000e620000300800 */
[----:B------:R-:W-:-:S03]  /*88100*/  MOV R235, R82 ;  /* 0x0000005200eb7202 */ /* 0x000fc60000000f00 */
[----:B------:R-:W4:Y:S04]  /*88110*/  LDL.LU R102, [R1+0x5924] ;  /* 0x0059240001667983 */ /* 0x000f280000300800 */
[----:B------:R-:W4:Y:S01]  /*88120*/  LDL.LU R103, [R1+0x5920] ;  /* 0x0059200001677983 */ /* 0x000f220000300800 */
[----:B------:R-:W-:-:S03]  /*88130*/  MOV R242, R131 ;  /* 0x0000008300f27202 */ /* 0x000fc60000000f00 */
[----:B------:R-:W4:Y:S01]  /*88140*/  LDL.LU R83, [R1+0x591c] ;  /* 0x00591c0001537983 */ /* 0x000f220000300800 */
[----:B------:R-:W-:-:S03]  /*88150*/  IMAD.MOV.U32 R243, RZ, RZ, R130 ;  /* 0x000000fffff37224 */ /* 0x000fc600078e0082 */
[----:B------:R-:W4:Y:S01]  /*88160*/  LDL.LU R82, [R1+0x5918] ;  /* 0x0059180001527983 */ /* 0x000f220000300800 */
[----:B--2---:R-:W-:Y:S02]  /*88170*/  IMAD.MOV.U32 R241, RZ, RZ, R86 ;  /* 0x000000fffff17224 */ /* 0x004fe400078e0056 */
[----:B---3--:R-:W-:Y:S02]  /*88180*/  IMAD.MOV.U32 R240, RZ, RZ, R87 ;  /* 0x000000fffff07224 */ /* 0x008fe400078e0057 */
[----:B------:R-:W2:Y:S04]  /*88190*/  LDL.LU R87, [R1+0x5914] ;  /* 0x0059140001577983 */ /* 0x000ea80000300800 */
[----:B------:R-:W3:Y:S04]  /*881a0*/  LDL.LU R86, [R1+0x5910] ;  /* 0x0059100001567983 */ /* 0x000ee80000300800 */
[----:B------:R-:W2:Y:S01]  /*881b0*/  LDL.LU R131, [R1+0x590c] ;  /* 0x00590c0001837983 */ /* 0x000ea20000300800 */
[----:B----4-:R-:W-:-:S03]  /*881c0*/  MOV R189, R111 ;  /* 0x0000006f00bd7202 */ /* 0x010fc60000000f00 */
[----:B------:R-:W4:Y:S01]  /*881d0*/  LDL.LU R130, [R1+0x5908] ;  /* 0x0059080001827983 */ /* 0x000f220000300800 */
[----:B------:R-:W-:-:S03]  /*881e0*/  IMAD.MOV.U32 R188, RZ, RZ, R110 ;  /* 0x000000ffffbc7224 */ /* 0x000fc600078e006e */
[----:B------:R-:W2:Y:S04]  /*881f0*/  LDL.LU R110, [R1+0x5904] ;  /* 0x00590400016e7983 */ /* 0x000ea80000300800 */
[----:B------:R-:W3:Y:S01]  /*88200*/  LDL.LU R111, [R1+0x5900] ;  /* 0x00590000016f7983 */ /* 0x000ee20000300800 */
[----:B------:R-:W-:Y:S01]  /*88210*/  HMMA.1688.F32.TF32 R144, R196, R30, R144 ;  /* 0x0000001ec490723c */ /* 0x000fe20000081090 */
[----:B------:R-:W-:Y:S02]  /*88220*/  IMAD.MOV.U32 R190, RZ, RZ, R123 ;  /* 0x000000ffffbe7224 */ /* 0x000fe400078e007b */
[----:B------:R-:W4:Y:S01]  /*88230*/  LDL.LU R123, [R1+0x58fc] ;  /* 0x0058fc00017b7983 */ /* 0x000f220000300800 */
[----:B------:R-:W-:Y:S02]  /*88240*/  IMAD.MOV.U32 R191, RZ, RZ, R122 ;  /* 0x000000ffffbf7224 */ /* 0x000fe400078e007a */
[----:B------:R-:W-:Y:S01]  /*88250*/  IMAD.MOV.U32 R193, RZ, RZ, R126 ;  /* 0x000000ffffc17224 */ /* 0x000fe200078e007e */
[----:B------:R-:W4:Y:S01]  /*88260*/  LDL.LU R122, [R1+0x58f8] ;  /* 0x0058f800017a7983 */ /* 0x000f220000300800 */
[----:B------:R-:W-:Y:S01]  /*88270*/  MOV R192, R127 ;  /* 0x0000007f00c07202 */ /* 0x000fe20000000f00 */
[----:B------:R-:W-:-:S02]  /*88280*/  IMAD.MOV.U32 R194, RZ, RZ, R115 ;  /* 0x000000ffffc27224 */ /* 0x000fc400078e0073 */
[----:B------:R-:W4:Y:S01]  /*88290*/  LDL.LU R127, [R1+0x58f4] ;  /* 0x0058f400017f7983 */ /* 0x000f220000300800 */
[----:B------:R-:W-:-:S03]  /*882a0*/  MOV R195, R114 ;  /* 0x0000007200c37202 */ /* 0x000fc60000000f00 */
[----:B------:R-:W4:Y:S04]  /*882b0*/  LDL.LU R126, [R1+0x58f0] ;  /* 0x0058f000017e7983 */ /* 0x000f280000300800 */
[----:B------:R-:W4:Y:S04]  /*882c0*/  LDL.LU R115, [R1+0x58ec] ;  /* 0x0058ec0001737983 */ /* 0x000f280000300800 */
[----:B------:R-:W4:Y:S01]  /*882d0*/  LDL.LU R114, [R1+0x58e8] ;  /* 0x0058e80001727983 */ /* 0x000f220000300800 */
[----:B------:R-:W-:Y:S01]  /*882e0*/  IMAD.MOV.U32 R207, RZ, RZ, R90 ;  /* 0x000000ffffcf7224 */ /* 0x000fe200078e005a */
[----:B------:R-:W-:Y:S01]  /*882f0*/  MOV R206, R91 ;  /* 0x0000005b00ce7202 */ /* 0x000fe20000000f00 */
[----:B------:R-:W-:-:S02]  /*88300*/  IMAD.MOV.U32 R205, RZ, RZ, R118 ;  /* 0x000000ffffcd7224 */ /* 0x000fc400078e0076 */
[----:B------:R-:W-:Y:S02]  /*88310*/  IMAD.MOV.U32 R204, RZ, RZ, R119 ;  /* 0x000000ffffcc7224 */ /* 0x000fe400078e0077 */
[----:B------:R-:W4:Y:S04]  /*88320*/  LDL.LU R119, [R1+0x58e4] ;  /* 0x0058e40001777983 */ /* 0x000f280000300800 */
[----:B------:R-:W4:Y:S04]  /*88330*/  LDL.LU R118, [R1+0x58e0] ;  /* 0x0058e00001767983 */ /* 0x000f280000300800 */
[----:B------:R-:W4:Y:S01]  /*88340*/  LDL.LU R91, [R1+0x58dc] ;  /* 0x0058dc00015b7983 */ /* 0x000f220000300800 */
[----:B------:R-:W-:Y:S01]  /*88350*/  IMAD.MOV.U32 R210, RZ, RZ, R99 ;  /* 0x000000ffffd27224 */ /* 0x000fe200078e0063 */
[----:B------:R-:W-:-:S02]  /*88360*/  MOV R209, R94 ;  /* 0x0000005e00d17202 */ /* 0x000fc40000000f00 */
[----:B------:R-:W4:Y:S01]  /*88370*/  LDL.LU R90, [R1+0x58d8] ;  /* 0x0058d800015a7983 */ /* 0x000f220000300800 */
[----:B------:R-:W-:-:S03]  /*88380*/  IMAD.MOV.U32 R208, RZ, RZ, R95 ;  /* 0x000000ffffd07224 */ /* 0x000fc600078e005f */
[----:B------:R-:W4:Y:S01]  /*88390*/  LDL.LU R95, [R1+0x58d4] ;  /* 0x0058d400015f7983 */ /* 0x000f220000300800 */
[----:B------:R-:W-:-:S03]  /*883a0*/  IMAD.MOV.U32 R211, RZ, RZ, R98 ;  /* 0x000000ffffd37224 */ /* 0x000fc600078e0062 */
[----:B------:R-:W4:Y:S04]  /*883b0*/  LDL.LU R94, [R1+0x58d0] ;  /* 0x0058d000015e7983 */ /* 0x000f280000300800 */
[----:B------:R-:W4:Y:S01]  /*883c0*/  LDL.LU R99, [R1+0x58cc] ;  /* 0x0058cc0001637983 */ /* 0x000f220000300800 */
[----:B-1----:R-:W-:Y:S02]  /*883d0*/  IMAD.MOV.U32 R250, RZ, RZ, R107 ;  /* 0x000000fffffa7224 */ /* 0x002fe400078e006b */
[----:B------:R-:W-:Y:S01]  /*883e0*/  IMAD.MOV.U32 R249, RZ, RZ, R102 ;  /* 0x000000fffff97224 */ /* 0x000fe200078e0066 */
[----:B------:R-:W4:Y:S01]  /*883f0*/  LDL.LU R98, [R1+0x58c8] ;  /* 0x0058c80001627983 */ /* 0x000f220000300800 */
[----:B------:R-:W-:-:S03]  /*88400*/  MOV R248, R103 ;  /* 0x0000006700f87202 */ /* 0x000fc60000000f00 */
[----:B------:R-:W4:Y:S01]  /*88410*/  LDL.LU R103, [R1+0x58c4] ;  /* 0x0058c40001677983 */ /* 0x000f220000300800 */
[----:B------:R-:W-:Y:S01]  /*88420*/  MOV R36, R144 ;  /* 0x0000009000247202 */ /* 0x000fe20000000f00 */
[----:B------:R-:W-:Y:S01]  /*88430*/  IMAD.MOV.U32 R33, RZ, RZ, R145 ;  /* 0x000000ffff217224 */ /* 0x000fe200078e0091 */
[----:B------:R-:W-:Y:S01]  /*88440*/  MOV R251, R106 ;  /* 0x0000006a00fb7202 */ /* 0x000fe20000000f00 */
[----:B------:R-:W4:Y:S04]  /*88450*/  LDL.LU R102, [R1+0x58c0] ;  /* 0x0058c00001667983 */ /* 0x000f280000300800 */
[----:B------:R-:W4:Y:S04]  /*88460*/  LDL.LU R107, [R1+0x58bc] ;  /* 0x0058bc00016b7983 */ /* 0x000f280000300800 */
[----:B------:R-:W4:Y:S01]  /*88470*/  LDL.LU R106, [R1+0x58b8] ;  /* 0x0058b800016a7983 */ /* 0x000f220000300800 */
[----:B--2---:R-:W-:-:S02]  /*88480*/  IMAD.MOV.U32 R145, RZ, RZ, R110 ;  /* 0x000000ffff917224 */ /* 0x004fc400078e006e */
[----:B---3--:R-:W-:Y:S02]  /*88490*/  IMAD.MOV.U32 R144, RZ, RZ, R111 ;  /* 0x000000ffff907224 */ /* 0x008fe400078e006f */
[----:B------:R-:W2:Y:S04]  /*884a0*/  LDL.LU R111, [R1+0x58b4] ;  /* 0x0058b400016f7983 */ /* 0x000ea80000300800 */
[----:B------:R-:W3:Y:S01]  /*884b0*/  LDL.LU R110, [R1+0x58b0] ;  /* 0x0058b000016e7983 */ /* 0x000ee20000300800 */
[----:B------:R-:W-:Y:S01]  /*884c0*/  HMMA.1688.F32.TF32 R164, R196, R10, R164 ;  /* 0x0000000ac4a4723c */ /* 0x000fe200000810a4 */
[----:B------:R-:W-:Y:S01]  /*884d0*/  IMAD.MOV.U32 R32, RZ, RZ, R146 ;  /* 0x000000ffff207224 */ /* 0x000fe200078e0092 */
[----:B------:R-:W-:-:S06]  /*884e0*/  MOV R28, R147 ;  /* 0x00000093001c7202 */ /* 0x000fcc0000000f00 */
[----:B------:R-:W-:Y:S01]  /*884f0*/  HMMA.1688.F32.TF32 R160, R196, R26, R160 ;  /* 0x0000001ac4a0723c */ /* 0x000fe200000810a0 */
[----:B----4-:R-:W-:Y:S01]  /*88500*/  MOV R146, R130 ;  /* 0x0000008200927202 */ /* 0x010fe20000000f00 */
[----:B------:R-:W-:Y:S01]  /*88510*/  IMAD.MOV.U32 R147, RZ, RZ, R131 ;  /* 0x000000ffff937224 */ /* 0x000fe200078e0083 */
[----:B------:R-:W4:Y:S01]  /*88520*/  LDL.LU R130, [R1+0x58ac] ;  /* 0x0058ac0001827983 */ /* 0x000f220000300800 */
[----:B------:R-:W-:-:S04]  /*88530*/  IMAD.MOV.U32 R148, RZ, RZ, R126 ;  /* 0x000000ffff947224 */ /* 0x000fc800078e007e */
[----:B------:R-:W-:Y:S01]  /*88540*/  HMMA.1688.F32.TF32 R156, R196, R14, R156 ;  /* 0x0000000ec49c723c */ /* 0x000fe2000008109c */
[----:B------:R-:W4:Y:S01]  /*88550*/  LDL.LU R131, [R1+0x58a8] ;  /* 0x0058a80001837983 */ /* 0x000f220000300800 */
[----:B------:R-:W-:Y:S01]  /*88560*/  MOV R149, R127 ;  /* 0x0000007f00957202 */ /* 0x000fe20000000f00 */
[----:B------:R-:W-:Y:S02]  /*88570*/  IMAD.MOV.U32 R150, RZ, RZ, R122 ;  /* 0x000000ffff967224 */ /* 0x000fe400078e007a */
[----:B------:R-:W4:Y:S01]  /*88580*/  LDL.LU R126, [R1+0x58a4] ;  /* 0x0058a400017e7983 */ /* 0x000f220000300800 */
[----:B------:R-:W-:-:S03]  /*88590*/  IMAD.MOV.U32 R151, RZ, RZ, R123 ;  /* 0x000000ffff977224 */ /* 0x000fc600078e007b */
[----:B------:R-:W4:Y:S01]  /*885a0*/  LDL.LU R127, [R1+0x58a0] ;  /* 0x0058a000017f7983 */ /* 0x000f220000300800 */
[----:B------:R-:W-:-:S03]  /*885b0*/  IMAD.MOV.U32 R154, RZ, RZ, R114 ;  /* 0x000000ffff9a7224 */ /* 0x000fc600078e0072 */
[----:B------:R-:W4:Y:S01]  /*885c0*/  LDL.LU R122, [R1+0x589c] ;  /* 0x00589c00017a7983 */ /* 0x000f220000300800 */
[----:B------:R-:W-:-:S03]  /*885d0*/  MOV R129, R164 ;  /* 0x000000a400817202 */ /* 0x000fc60000000f00 */
[----:B------:R-:W4:Y:S01]  /*885e0*/  LDL.LU R123, [R1+0x5898] ;  /* 0x00589800017b7983 */ /* 0x000f220000300800 */
[----:B------:R-:W-:Y:S01]  /*885f0*/  MOV R155, R115 ;  /* 0x00000073009b7202 */ /* 0x000fe20000000f00 */
        /* <DEDUP_REMOVED lines=9> */
[----:B------:R-:W-:Y:S01]  /*88690*/  IMAD.MOV.U32 R73, RZ, RZ, R160 ;  /* 0x000000ffff497224 */ /* 0x000fe200078e00a0 */
[----:B------:R-:W-:Y:S01]  /*886a0*/  MOV R69, R162 ;  /* 0x000000a200457202 */ /* 0x000fe20000000f00 */
        /* <DEDUP_REMOVED lines=14> */
[----:B------:R-:W-:Y:S01]  /*88790*/  MOV R159, R91 ;  /* 0x0000005b009f7202 */ /* 0x000fe20000000f00 */
[----:B------:R-:W-:Y:S01]  /*887a0*/  IMAD.MOV.U32 R158, RZ, RZ, R90 ;  /* 0x000000ffff9e7224 */ /* 0x000fe200078e005a */
[----:B------:R-:W-:Y:S01]  /*887b0*/  HMMA.1688.F32.TF32 R132, R196, R38, R132 ;  /* 0x00000026c484723c */ /* 0x000fe20000081084 */
        /* <DEDUP_REMOVED lines=28> */
[----:B--2---:R-:W-:Y:S02]  /*88980*/  IMAD.MOV.U32 R165, RZ, RZ, R111 ;  /* 0x000000ffffa57224 */ /* 0x004fe400078e006f */
[----:B---3--:R-:W-:-:S02]  /*88990*/  IMAD.MOV.U32 R164, RZ, RZ, R110 ;  /* 0x000000ffffa47224 */ /* 0x008fc400078e006e */
[----:B------:R-:W2:Y:S04]  /*889a0*/  LDL.LU R110, [R1+0x5884] ;  /* 0x00588400016e7983 */ /* 0x000ea80000300800 */
[----:B------:R-:W2:Y:S04]  /*889b0*/  LDL.LU R111, [R1+0x5880] ;  /* 0x00588000016f7983 */ /* 0x000ea80000300800 */
        /* <DEDUP_REMOVED lines=34> */
[----:B------:R-:W-:-:S02]  /*88be0*/  LOP3.LUT R183, R252, 0x60, RZ, 0x3c, !PT ;  /* 0x00000060fcb77812 */ /* 0x000fc400078e3cff */
[----:B------:R-:W-:-:S03]  /*88bf0*/  LOP3.LUT R182, R252, 0x40, RZ, 0x3c, !PT ;  /* 0x00000040fcb67812 */ /* 0x000fc600078e3cff */
[----:B------:R-:W-:Y:S04]  /*88c00*/  LDS R173, [R183+UR11+0x84800] ;  /* 0x0848000bb7ad7984 */ /* 0x000fe80008000800 */
[----:B------:R-:W-:Y:S04]  /*88c10*/  LDS R172, [R182+UR11+0x84800] ;  /* 0x0848000bb6ac7984 */ /* 0x000fe80008000800 */
[----:B------:R-:W-:Y:S04]  /*88c20*/  LDS R174, [R182+UR11+0x84c00] ;  /* 0x084c000bb6ae7984 */ /* 0x000fe80008000800 */
[----:B------:R-:W1:Y:S01]  /*88c30*/  LDS R175, [R183+UR11+0x84c00] ;  /* 0x084c000bb7af7984 */ /* 0x000e620008000800 */
[C---:B----4-:R-:W-:Y:S08]  /*88c40*/  HMMA.1688.F32.TF32 R184, R196.reuse, R126, R184 ;  /* 0x0000007ec4b8723c */ /* 0x050ff000000810b8 */
[----:B------:R-:W-:Y:S08]  /*88c50*/  HMMA.1688.F32.TF32 R176, R196, R130, R176 ;  /* 0x00000082c4b0723c */ /* 0x000ff000000810b0 */
[C---:B-1----:R-:W-:Y:S08]  /*88c60*/  HMMA.1688.F32.TF32 R140, R172.reuse, R6, R140 ;  /* 0x00000006ac8c723c */ /* 0x042ff0000008108c */
[----:B------:R-:W-:Y:S08]  /*88c70*/  HMMA.1688.F32.TF32 R132, R172, R10, R132 ;  /* 0x0000000aac84723c */ /* 0x000ff00000081084 */
[C---:B--2---:R-:W-:Y:S08]  /*88c80*/  HMMA.1688.F32.TF32 R244, R196.reuse, R66, R244 ;  /* 0x00000042c4f4723c */ /* 0x044ff000000810f4 */
[C---:B---3--:R-:W-:Y:S08]  /*88c90*/  HMMA.1688.F32.TF32 R144, R196.reuse, R62, R144 ;  /* 0x0000003ec490723c */ /* 0x048ff00000081090 */
[C---:B------:R-:W-:Y:S08]  /*88ca0*/  HMMA.1688.F32.TF32 R164, R196.reuse, R42, R164 ;  /* 0x0000002ac4a4723c */ /* 0x040ff000000810a4 */
[C---:B------:R-:W-:Y:S08]  /*88cb0*/  HMMA.1688.F32.TF32 R160, R196.reuse, R46, R160 ;  /* 0x0000002ec4a0723c */ /* 0x040ff000000810a0 */
[C---:B------:R-:W-:Y:S08]  /*88cc0*/  HMMA.1688.F32.TF32 R156, R196.reuse, R50, R156 ;  /* 0x00000032c49c723c */ /* 0x040ff0000008109c */
[----:B------:R-:W-:Y:S01]  /*88cd0*/  HMMA.1688.F32.TF32 R152, R196, R54, R152 ;  /* 0x00000036c498723c */ /* 0x000fe20000081098 */
[----:B------:R-:W-:Y:S01]  /*88ce0*/  MOV R56, R166 ;  /* 0x000000a600387202 */ /* 0x000fe20000000f00 */
[----:B------:R-:W-:-:S06]  /*88cf0*/  IMAD.MOV.U32 R53, RZ, RZ, R167 ;  /* 0x000000ffff357224 */ /* 0x000fcc00078e00a7 */
[----:B------:R-:W-:Y:S01]  /*88d00*/  HMMA.1688.F32.TF32 R148, R196, R58, R148 ;  /* 0x0000003ac494723c */ /* 0x000fe20000081094 */
[----:B------:R-:W-:Y:S01]  /*88d10*/  IMAD.MOV.U32 R60, RZ, RZ, R164 ;  /* 0x000000ffff3c7224 */ /* 0x000fe200078e00a4 */
[----:B------:R-:W2:Y:S01]  /*88d20*/  LDL.LU.64 R166, [R1+0x57f0] ;  /* 0x0057f00001a67983 */ /* 0x000ea20000300a00 */
[----:B------:R-:W-:-:S03]  /*88d30*/  IMAD.MOV.U32 R57, RZ, RZ, R165 ;  /* 0x000000ffff397224 */ /* 0x000fc600078e00a5 */
        /* <DEDUP_REMOVED lines=22> */
[----:B------:R1:W-:Y:S02]  /*88ea0*/  STL.64 [R1+0x4e8], R246 ;  /* 0x0004e8f601007387 */ /* 0x0003e40000100a00 */
[C---:B-1----:R-:W-:Y:S08]  /*88eb0*/  HMMA.1688.F32.TF32 R244, R196.reuse, R70, R248 ;  /* 0x00000046c4f4723c */ /* 0x042ff000000810f8 */
[C---:B------:R-:W-:Y:S11]  /*88ec0*/  HMMA.1688.F32.TF32 R248, R196.reuse, R74, R208 ;  /* 0x0000004ac4f8723c */ /* 0x040ff600000810d0 */
[----:B------:R-:W-:Y:S01]  /*88ed0*/  STL.64 [R1+0x4d0], R244 ;  /* 0x0004d0f401007387 */ /* 0x000fe20000100a00 */
[C---:B------:R-:W-:Y:S03]  /*88ee0*/  HMMA.1688.F32.TF32 R208, R196.reuse, R82, R200 ;  /* 0x00000052c4d0723c */ /* 0x040fe600000810c8 */
[----:B------:R1:W-:Y:S05]  /*88ef0*/  STL.64 [R1+0x4d8], R246 ;  /* 0x0004d8f601007387 */ /* 0x0003ea0000100a00 */
[C---:B------:R-:W-:Y:S08]  /*88f00*/  HMMA.1688.F32.TF32 R200, R196.reuse, R90, R188 ;  /* 0x0000005ac4c8723c */ /* 0x040ff000000810bc */
[C---:B-1----:R-:W-:Y:S08]  /*88f10*/  HMMA.1688.F32.TF32 R244, R196.reuse, R78, R204 ;  /* 0x0000004ec4f4723c */ /* 0x042ff000000810cc */
[C---:B------:R-:W-:Y:S08]  /*88f20*/  HMMA.1688.F32.TF32 R204, R196.reuse, R86, R192 ;  /* 0x00000056c4cc723c */ /* 0x040ff000000810c0 */
        /* <DEDUP_REMOVED lines=27> */
[----:B-1----:R-:W-:Y:S01]  /*890e0*/  HMMA.1688.F32.TF32 R188, R196, R122, R212 ;  /* 0x0000007ac4bc723c */ /* 0x002fe200000810d4 */
[----:B------:R-:W-:Y:S04]  /*890f0*/  LDS R197, [R139+UR11+0x84880] ;  /* 0x0848800b8bc57984 */ /* 0x000fe80008000800 */
[----:B------:R-:W-:Y:S04]  /*89100*/  STL.64 [R1+0x420], R200 ;  /* 0x000420c801007387 */ /* 0x000fe80000100a00 */
[----:B------:R-:W-:Y:S04]  /*89110*/  STL.64 [R1+0x428], R202 ;  /* 0x000428ca01007387 */ /* 0x000fe80000100a00 */
[----:B------:R-:W-:Y:S04]  /*89120*/  STL.64 [R1+0x410], R192 ;  /* 0x000410c001007387 */ /* 0x000fe80000100a00 */
[----:B------:R-:W-:Y:S04]  /*89130*/  STL.64 [R1+0x418], R194 ;  /* 0x000418c201007387 */ /* 0x000fe80000100a00 */
[----:B------:R1:W-:Y:S04]  /*89140*/  STL.64 [R1+0x30], R188 ;  /* 0x000030bc01007387 */ /* 0x0003e80000100a00 */
[----:B------:R1:W-:Y:S04]  /*89150*/  STL.64 [R1+0x38], R190 ;  /* 0x000038be01007387 */ /* 0x0003e80000100a00 */
[----:B------:R-:W-:Y:S04]  /*89160*/  STL.64 [R1+0x20], R184 ;  /* 0x000020b801007387 */ /* 0x000fe80000100a00 */
[----:B------:R-:W-:Y:S04]  /*89170*/  STL.64 [R1+0x28], R186 ;  /* 0x000028ba01007387 */ /* 0x000fe80000100a00 */
[----:B------:R-:W-:Y:S04]  /*89180*/  STL.64 [R1+0x10], R176 ;  /* 0x000010b001007387 */ /* 0x000fe80000100a00 */
[----:B------:R-:W-:Y:S04]  /*89190*/  STL.64 [R1+0x18], R178 ;  /* 0x000018b201007387 */ /* 0x000fe80000100a00 */
[----:B------:R-:W-:Y:S04]  /*891a0*/  STL.64 [R1], R140 ;  /* 0x0000008c01007387 */ /* 0x000fe80000100a00 */
[----:B------:R-:W-:Y:S04]  /*891b0*/  STL.64 [R1+0x8], R142 ;  /* 0x0000088e01007387 */ /* 0x000fe80000100a00 */
        /* <DEDUP_REMOVED lines=44> */
[----:B------:R1:W-:Y:S04]  /*89480*/  LDS R199, [R139+UR11+0x84c80] ;  /* 0x084c800b8bc77984 */ /* 0x0003e80008000800 */
[----:B------:R-:W2:Y:S04]  /*89490*/  LDL.LU R138, [R1+0x3d8] ;  /* 0x0003d800018a7983 */ /* 0x000ea80000300800 */
[----:B-1----:R-:W2:Y:S04]  /*894a0*/  LDL.LU R139, [R1+0x3dc] ;  /* 0x0003dc00018b7983 */ /* 0x002ea80000300800 */
        /* <DEDUP_REMOVED lines=36> */
[----:B------:R-:W-:Y:S04]  /*896f0*/  LDS R196, [R252+UR11+0x84880] ;  /* 0x0848800bfcc47984 */ /* 0x000fe80008000800 */
[----:B------:R-:W1:Y:S01]  /*89700*/  LDS R198, [R252+UR11+0x84c80] ;  /* 0x084c800bfcc67984 */ /* 0x000e620008000800 */
[C---:B--2---:R-:W-:Y:S08]  /*89710*/  HMMA.1688.F32.TF32 R136, R172.reuse, R14, R136 ;  /* 0x0000000eac88723c */ /* 0x044ff00000081088 */
[----:B---3--:R-:W-:-:S15]  /*89720*/  HMMA.1688.F32.TF32 R140, R172, R26, R140 ;  /* 0x0000001aac8c723c */ /* 0x008fde000008108c */
[----:B------:R-:W-:-:S04]  /*89730*/  NOP ;  /* 0x0000000000007918 */ /* 0x000fc80000000000 */
[----:B------:R-:W-:Y:S04]  /*89740*/  STL.64 [R1+0x3f0], R140 ;  /* 0x0003f08c01007387 */ /* 0x000fe80000100a00 */
[----:B------:R2:W-:Y:S04]  /*89750*/  STL.64 [R1+0x3f8], R142 ;  /* 0x0003f88e01007387 */ /* 0x0005e80000100a00 */
[----:B--2---:R-:W2:Y:S04]  /*89760*/  LDL.LU.64 R142, [R1+0x5790] ;  /* 0x00579000018e7983 */ /* 0x004ea80000300a00 */
[----:B------:R-:W2:Y:S04]  /*89770*/  LDL.LU.64 R140, [R1+0x5788] ;  /* 0x00578800018c7983 */ /* 0x000ea80000300a00 */
[----:B------:R-:W-:Y:S04]  /*89780*/  STL.64 [R1+0x3e0], R136 ;  /* 0x0003e08801007387 */ /* 0x000fe80000100a00 */
[----:B------:R3:W-:Y:S04]  /*89790*/  STL.64 [R1+0x3e8], R138 ;  /* 0x0003e88a01007387 */ /* 0x0007e80000100a00 */
[----:B---3--:R-:W3:Y:S04]  /*897a0*/  LDL.LU.64 R138, [R1+0x5780] ;  /* 0x00578000018a7983 */ /* 0x008ee80000300a00 */
[----:B------:R-:W3:Y:S04]  /*897b0*/  LDL.LU.64 R136, [R1+0x5778] ;  /* 0x0057780001887983 */ /* 0x000ee80000300a00 */
[----:B------:R-:W-:Y:S04]  /*897c0*/  STL.64 [R1+0x5760], R14 ;  /* 0x0057600e01007387 */ /* 0x000fe80000100a00 */
[----:B------:R1:W-:Y:S04]  /*897d0*/  STL.64 [R1+0x5758], R12 ;  /* 0x0057580c01007387 */ /* 0x0003e80000100a00 */
[----:B-1----:R-:W2:Y:S04]  /*897e0*/  LDL.LU R12, [R1+0x3b0] ;  /* 0x0003b000010c7983 */ /* 0x002ea80000300800 */
[----:B------:R-:W2:Y:S04]  /*897f0*/  LDL.LU R13, [R1+0x3b4] ;  /* 0x0003b400010d7983 */ /* 0x000ea80000300800 */
[----:B------:R-:W2:Y:S04]  /*89800*/  LDL.LU R14, [R1+0x3b8] ;  /* 0x0003b800010e7983 */ /* 0x000ea80000300800 */
[----:B------:R-:W2:Y:S01]  /*89810*/  LDL.LU R15, [R1+0x3bc] ;  /* 0x0003bc00010f7983 */ /* 0x000ea20000300800 */
[----:B----4-:R-:W-:-:S15]  /*89820*/  HMMA.1688.F32.TF32 R132, R172, R22, R132 ;  /* 0x00000016ac84723c */ /* 0x010fde0000081084 */
[----:B------:R-:W-:-:S04]  /*89830*/  NOP ;  /* 0x0000000000007918 */ /* 0x000fc80000000000 */
[----:B------:R-:W-:Y:S04]  /*89840*/  STL.64 [R1+0x3d0], R132 ;  /* 0x0003d08401007387 */ /* 0x000fe80000100a00 */
[----:B------:R1:W-:Y:S04]  /*89850*/  STL.64 [R1+0x3d8], R134 ;  /* 0x0003d88601007387 */ /* 0x0003e80000100a00 */
[----:B-1----:R-:W4:Y:S04]  /*89860*/  LDL.LU.64 R134, [R1+0x5770] ;  /* 0x0057700001867983 */ /* 0x002f280000300a00 */
[----:B------:R-:W4:Y:S04]  /*89870*/  LDL.LU.64 R132, [R1+0x5768] ;  /* 0x0057680001847983 */ /* 0x000f280000300a00 */
[----:B------:R-:W-:Y:S04]  /*89880*/  STL.64 [R1+0x5750], R22 ;  /* 0x0057501601007387 */ /* 0x000fe80000100a00 */
[----:B------:R1:W-:Y:S04]  /*89890*/  STL.64 [R1+0x5748], R20 ;  /* 0x0057481401007387 */ /* 0x0003e80000100a00 */
[----:B------:R-:W-:Y:S04]  /*898a0*/  STL.64 [R1+0x5740], R18 ;  /* 0x0057401201007387 */ /* 0x000fe80000100a00 */
[----:B------:R-:W-:Y:S01]  /*898b0*/  STL.64 [R1+0x5738], R16 ;  /* 0x0057381001007387 */ /* 0x000fe20000100a00 */
[C---:B-1----:R-:W-:Y:S08]  /*898c0*/  HMMA.1688.F32.TF32 R20, R172.reuse, R42, R208 ;  /* 0x0000002aac14723c */ /* 0x042ff000000810d0 */
[----:B--2---:R-:W-:-:S15]  /*898d0*/  HMMA.1688.F32.TF32 R12, R172, R18, R12 ;  /* 0x00000012ac0c723c */ /* 0x004fde000008100c */
[----:B------:R-:W-:-:S04]  /*898e0*/  NOP ;  /* 0x0000000000007918 */ /* 0x000fc80000000000 */
[----:B------:R-:W-:Y:S04]  /*898f0*/  STL.64 [R1+0x3c0], R12 ;  /* 0x0003c00c01007387 */ /* 0x000fe80000100a00 */
[----:B------:R1:W-:Y:S02]  /*89900*/  STL.64 [R1+0x3c8], R14 ;  /* 0x0003c80e01007387 */ /* 0x0003e40000100a00 */
[----:B-1----:R-:W-:Y:S02]  /*89910*/  HMMA.1688.F32.TF32 R12, R172, R30, R176 ;  /* 0x0000001eac0c723c */ /* 0x002fe400000810b0 */
[----:B------:R-:W2:-:S15]  /*89920*/  LDL.LU R176, [R1+0x2f0] ;  /* 0x0002f00001b07983 */ /* 0x000e9e0000300800 */
[----:B------:R-:W-:Y:S02]  /*89930*/  NOP ;  /* 0x0000000000007918 */ /* 0x000fe40000000000 */
[----:B------:R-:W-:Y:S04]  /*89940*/  STL.64 [R1+0x3b0], R12 ;  /* 0x0003b00c01007387 */ /* 0x000fe80000100a00 */
[----:B------:R1:W-:Y:S04]  /*89950*/  STL.64 [R1+0x3b8], R14 ;  /* 0x0003b80e01007387 */ /* 0x0003e80000100a00 */
[----:B------:R-:W2:Y:S04]  /*89960*/  LDL.LU R177, [R1+0x2f4] ;  /* 0x0002f40001b17983 */ /* 0x000ea80000300800 */
[----:B------:R-:W2:Y:S04]  /*89970*/  LDL.LU R178, [R1+0x2f8] ;  /* 0x0002f80001b27983 */ /* 0x000ea80000300800 */
[----:B------:R-:W2:Y:S01]  /*89980*/  LDL.LU R179, [R1+0x2fc] ;  /* 0x0002fc0001b37983 */ /* 0x000ea20000300800 */
[C---:B------:R-:W-:Y:S08]  /*89990*/  HMMA.1688.F32.TF32 R16, R172.reuse, R34, R244 ;  /* 0x00000022ac10723c */ /* 0x040ff000000810f4 */
[C---:B-1----:R-:W-:Y:S11]  /*899a0*/  HMMA.1688.F32.TF32 R12, R172.reuse, R38, R248 ;  /* 0x00000026ac0c723c */ /* 0x042ff600000810f8 */
        /* <DEDUP_REMOVED lines=41> */
[C---:B----4-:R-:W-:Y:S03]  /*89c40*/  HMMA.1688.F32.TF32 R12, R172.reuse, R98, R132 ;  /* 0x00000062ac0c723c */ /* 0x050fe60000081084 */
[----:B------:R-:W-:Y:S04]  /*89c50*/  STL.64 [R1+0x90], R20 ;  /* 0x0000901401007387 */ /* 0x000fe80000100a00 */
[----:B------:R1:W-:Y:S04]  /*89c60*/  STL.64 [R1+0x98], R22 ;  /* 0x0000981601007387 */ /* 0x0003e80000100a00 */
[----:B------:R-:W-:Y:S04]  /*89c70*/  LDS R132, [R182+UR11+0x84880] ;  /* 0x0848800bb6847984 */ /* 0x000fe80008000800 */
[----:B------:R-:W-:Y:S01]  /*89c80*/  STL.64 [R1+0x80], R16 ;  /* 0x0000801001007387 */ /* 0x000fe20000100a00 */
[C---:B-1----:R-:W-:Y:S03]  /*89c90*/  HMMA.1688.F32.TF32 R20, R172.reuse, R102, R136 ;  /* 0x00000066ac14723c */ /* 0x042fe60000081088 */
[----:B------:R1:W-:Y:S04]  /*89ca0*/  STL.64 [R1+0x88], R18 ;  /* 0x0000881201007387 */ /* 0x0003e80000100a00 */
[----:B------:R-:W-:Y:S04]  /*89cb0*/  STL.64 [R1+0x70], R12 ;  /* 0x0000700c01007387 */ /* 0x000fe80000100a00 */
[----:B------:R3:W-:Y:S01]  /*89cc0*/  STL.64 [R1+0x78], R14 ;  /* 0x0000780e01007387 */ /* 0x0007e20000100a00 */
[C---:B-1----:R-:W-:Y:S03]  /*89cd0*/  HMMA.1688.F32.TF32 R16, R172.reuse, R106, R140 ;  /* 0x0000006aac10723c */ /* 0x042fe6000008108c */
[----:B------:R-:W-:Y:S04]  /*89ce0*/  LDS R134, [R182+UR11+0x84c80] ;  /* 0x084c800bb6867984 */ /* 0x000fe80008000800 */
[----:B------:R-:W-:Y:S01]  /*89cf0*/  LDS R133, [R183+UR11+0x84880] ;  /* 0x0848800bb7857984 */ /* 0x000fe20008000800 */
[C---:B---3--:R-:W-:Y:S03]  /*89d00*/  HMMA.1688.F32.TF32 R12, R172.reuse, R110, R144 ;  /* 0x0000006eac0c723c */ /* 0x048fe60000081090 */
[----:B------:R-:W-:Y:S04]  /*89d10*/  STL.64 [R1+0x60], R20 ;  /* 0x0000601401007387 */ /* 0x000fe80000100a00 */
[----:B------:R1:W-:Y:S04]  /*89d20*/  STL.64 [R1+0x68], R22 ;  /* 0x0000681601007387 */ /* 0x0003e80000100a00 */
[----:B------:R-:W3:Y:S04]  /*89d30*/  LDS R135, [R183+UR11+0x84c80] ;  /* 0x084c800bb7877984 */ /* 0x000ee80008000800 */
[----:B------:R-:W-:Y:S01]  /*89d40*/  STL.64 [R1+0x50], R16 ;  /* 0x0000501001007387 */ /* 0x000fe20000100a00 */
[C---:B-1----:R-:W-:Y:S03]  /*89d50*/  HMMA.1688.F32.TF32 R20, R172.reuse, R114, R148 ;  /* 0x00000072ac14723c */ /* 0x042fe60000081094 */
[----:B------:R1:W-:Y:S04]  /*89d60*/  STL.64 [R1+0x58], R18 ;  /* 0x0000581201007387 */ /* 0x0003e80000100a00 */
[----:B------:R-:W-:Y:S04]  /*89d70*/  STL.64 [R1+0x40], R12 ;  /* 0x0000400c01007387 */ /* 0x000fe80000100a00 */
[----:B------:R4:W-:Y:S01]  /*89d80*/  STL.64 [R1+0x48], R14 ;  /* 0x0000480e01007387 */ /* 0x0009e20000100a00 */
[C---:B-1----:R-:W-:Y:S08]  /*89d90*/  HMMA.1688.F32.TF32 R16, R172.reuse, R118, R152 ;  /* 0x00000076ac10723c */ /* 0x042ff00000081098 */
[C---:B----4-:R-:W-:Y:S01]  /*89da0*/  HMMA.1688.F32.TF32 R12, R172.reuse, R122, R156 ;  /* 0x0000007aac0c723c */ /* 0x050fe2000008109c */
[----:B------:R-:W-:Y:S04]  /*89db0*/  STL.64 [R1+0x880], R20 ;  /* 0x0008801401007387 */ /* 0x000fe80000100a00 */
[----:B------:R1:W-:Y:S06]  /*89dc0*/  STL.64 [R1+0x888], R22 ;  /* 0x0008881601007387 */ /* 0x0003ec0000100a00 */
[----:B------:R-:W-:Y:S04]  /*89dd0*/  STL.64 [R1+0x870], R16 ;  /* 0x0008701001007387 */ /* 0x000fe80000100a00 */
[----:B------:R4:W-:Y:S01]  /*89de0*/  STL.64 [R1+0x878], R18 ;  /* 0x0008781201007387 */ /* 0x0009e20000100a00 */
[C---:B-1----:R-:W-:Y:S03]  /*89df0*/  HMMA.1688.F32.TF32 R20, R172.reuse, R126, R160 ;  /* 0x0000007eac14723c */ /* 0x042fe600000810a0 */
[----:B------:R-:W-:Y:S04]  /*89e00*/  STL.64 [R1+0x860], R12 ;  /* 0x0008600c01007387 */ /* 0x000fe80000100a00 */
[----:B------:R1:W-:Y:S01]  /*89e10*/  STL.64 [R1+0x868], R14 ;  /* 0x0008680e01007387 */ /* 0x0003e20000100a00 */
[----:B----4-:R-:W-:Y:S08]  /*89e20*/  HMMA.1688.F32.TF32 R16, R172, R130, R164 ;  /* 0x00000082ac10723c */ /* 0x010ff000000810a4 */
[C---:B-1----:R-:W-:Y:S03]  /*89e30*/  HMMA.1688.F32.TF32 R12, R196.reuse, R6, R168 ;  /* 0x00000006c40c723c */ /* 0x042fe600000810a8 */
[----:B------:R-:W-:Y:S04]  /*89e40*/  STL.64 [R1+0x850], R20 ;  /* 0x0008501401007387 */ /* 0x000fe80000100a00 */
[----:B------:R-:W-:Y:S04]  /*89e50*/  STL.64 [R1+0x858], R22 ;  /* 0x0008581601007387 */ /* 0x000fe80000100a00 */
[----:B------:R-:W-:Y:S04]  /*89e60*/  STL.64 [R1+0x660], R16 ;  /* 0x0006601001007387 */ /* 0x000fe80000100a00 */
[----:B------:R-:W-:Y:S04]  /*89e70*/  STL.64 [R1+0x668], R18 ;  /* 0x0006681201007387 */ /* 0x000fe80000100a00 */
[----:B------:R-:W-:Y:S04]  /*89e80*/  STL.64 [R1+0x110], R12 ;  /* 0x0001100c01007387 */ /* 0x000fe80000100a00 */
[----:B------:R2:W-:Y:S04]  /*89e90*/  STL.64 [R1+0x118], R14 ;  /* 0x0001180e01007387 */ /* 0x0005e80000100a00 */
[----:B------:R-:W4:Y:S01]  /*89ea0*/  LDL.LU R140, [R1+0xf0] ;  /* 0x0000f000018c7983 */ /* 0x000f220000300800 */
[----:B--2---:R-:W-:-:S15]  /*89eb0*/  HMMA.1688.F32.TF32 R12, R196, R10, R176 ;  /* 0x0000000ac40c723c */ /* 0x004fde00000810b0 */
[----:B------:R-:W-:-:S04]  /*89ec0*/  NOP ;  /* 0x0000000000007918 */ /* 0x000fc80000000000 */
[----:B------:R1:W-:Y:S04]  /*89ed0*/  STL.64 [R1+0x840], R12 ;  /* 0x0008400c01007387 */ /* 0x0003e80000100a00 */
[----:B------:R2:W-:Y:S04]  /*89ee0*/  STL.64 [R1+0x848], R14 ;  /* 0x0008480e01007387 */ /* 0x0005e80000100a00 */
        /* <DEDUP_REMOVED lines=87> */
[----:B-1----:R-:W3:Y:S04]  /*8a460*/  LDL.LU R12, [R1+0x2e0] ;  /* 0x0002e000010c7983 */ /* 0x002ee80000300800 */
[----:B------:R-:W3:Y:S04]  /*8a470*/  LDL.LU R13, [R1+0x2e4] ;  /* 0x0002e400010d7983 */ /* 0x000ee80000300800 */
[----:B--2---:R-:W3:Y:S04]  /*8a480*/  LDL.LU R14, [R1+0x2e8] ;  /* 0x0002e800010e7983 */ /* 0x004ee80000300800 */
        /* <DEDUP_REMOVED lines=143> */
[C---:B------:R-:W-:Y:S11]  /*8ad80*/  HMMA.1688.F32.TF32 R172, R196.reuse, R102, R172 ;  /* 0x00000066c4ac723c */ /* 0x040ff600000810ac */
[----:B------:R-:W-:Y:S04]  /*8ad90*/  STL.64 [R1+0x6e0], R168 ;  /* 0x0006e0a801007387 */ /* 0x000fe80000100a00 */
[----:B------:R1:W-:Y:S02]  /*8ada0*/  STL.64 [R1+0x6e8], R170 ;  /* 0x0006e8aa01007387 */ /* 0x0003e40000100a00 */
[C---:B-1----:R-:W-:Y:S08]  /*8adb0*/  HMMA.1688.F32.TF32 R168, R196.reuse, R106, R164 ;  /* 0x0000006ac4a8723c */ /* 0x042ff000000810a4 */
[C---:B------:R-:W-:Y:S08]  /*8adc0*/  HMMA.1688.F32.TF32 R164, R196.reuse, R110, R160 ;  /* 0x0000006ec4a4723c */ /* 0x040ff000000810a0 */
[C---:B------:R-:W-:Y:S08]  /*8add0*/  HMMA.1688.F32.TF32 R160, R196.reuse, R114, R156 ;  /* 0x00000072c4a0723c */ /* 0x040ff0000008109c */
[C---:B------:R-:W-:Y:S08]  /*8ade0*/  HMMA.1688.F32.TF32 R156, R196.reuse, R118, R152 ;  /* 0x00000076c49c723c */ /* 0x040ff00000081098 */
[C---:B------:R-:W-:Y:S01]  /*8adf0*/  HMMA.1688.F32.TF32 R152, R196.reuse, R122, R148 ;  /* 0x0000007ac498723c */ /* 0x040fe20000081094 */
[----:B------:R-:W-:Y:S07]  /*8ae00*/  STL.64 [R1+0x6d0], R172 ;  /* 0x0006d0ac01007387 */ /* 0x000fee0000100a00 */
[C---:B------:R-:W-:Y:S01]  /*8ae10*/  HMMA.1688.F32.TF32 R148, R196.reuse, R126, R144 ;  /* 0x0000007ec494723c */ /* 0x040fe20000081090 */
[----:B------:R-:W-:Y:S07]  /*8ae20*/  STL.64 [R1+0x6d8], R174 ;  /* 0x0006d8ae01007387 */ /* 0x000fee0000100a00 */
[----:B----4-:R-:W-:Y:S01]  /*8ae30*/  HMMA.1688.F32.TF32 R144, R196, R130, R140 ;  /* 0x00000082c490723c */ /* 0x010fe2000008108c */
        /* <DEDUP_REMOVED lines=13> */
[----:B------:R-:W-:Y:S04]  /*8af10*/  STL.64 [R1+0xf0], R144 ;  /* 0x0000f09001007387 */ /* 0x000fe80000100a00 */
[----:B------:R4:W-:Y:S04]  /*8af20*/  STL.64 [R1+0xf8], R146 ;  /* 0x0000f89201007387 */ /* 0x0009e80000100a00 */
[----:B------:R-:W-:Y:S04]  /*8af30*/  STL.64 [R1+0xe0], R140 ;  /* 0x0000e08c01007387 */ /* 0x000fe80000100a00 */
[----:B------:R3:W-:Y:S01]  /*8af40*/  STL.64 [R1+0xe8], R142 ;  /* 0x0000e88e01007387 */ /* 0x0007e20000100a00 */
[----:B--2---:R-:W-:Y:S01]  /*8af50*/  IMAD.MOV.U32 R148, RZ, RZ, R195 ;  /* 0x000000ffff947224 */ /* 0x004fe200078e00c3 */
[----:B------:R-:W-:Y:S01]  /*8af60*/  MOV R149, R188 ;  /* 0x000000bc00957202 */ /* 0x000fe20000000f00 */
[----:B-1----:R-:W-:Y:S01]  /*8af70*/  IMAD.MOV.U32 R150, RZ, RZ, R189 ;  /* 0x000000ffff967224 */ /* 0x002fe200078e00bd */
[----:B------:R-:W-:Y:S01]  /*8af80*/  MOV R152, R191 ;  /* 0x000000bf00987202 */ /* 0x000fe20000000f00 */
[----:B------:R-:W-:Y:S01]  /*8af90*/  IMAD.MOV.U32 R151, RZ, RZ, R190 ;  /* 0x000000ffff977224 */ /* 0x000fe200078e00be */
[----:B------:R-:W-:Y:S01]  /*8afa0*/  LDS R168, [R252+UR11+0x85080] ;  /* 0x0850800bfca87984 */ /* 0x000fe20008000800 */
[----:B------:R-:W-:Y:S01]  /*8afb0*/  IMAD.MOV.U32 R153, RZ, RZ, R29 ;  /* 0x000000ffff997224 */ /* 0x000fe200078e001d */
[----:B---3--:R-:W-:Y:S01]  /*8afc0*/  HMMA.1688.F32.TF32 R136, R132, R10, R176 ;  /* 0x0000000a8488723c */ /* 0x008fe200000810b0 */
[----:B------:R-:W-:Y:S01]  /*8afd0*/  IMAD.MOV.U32 R164, RZ, RZ, R13 ;  /* 0x000000ffffa47224 */ /* 0x000fe200078e000d */
[----:B------:R-:W-:Y:S01]  /*8afe0*/  MOV R165, R12 ;  /* 0x0000000c00a57202 */ /* 0x000fe20000000f00 */
[----:B------:R-:W-:-:S05]  /*8aff0*/  IMAD.MOV.U32 R166, RZ, RZ, R9 ;  /* 0x000000ffffa67224 */ /* 0x000fca00078e0009 */
[C---:B------:R-:W-:Y:S01]  /*8b000*/  HMMA.1688.F32.TF32 R196, R132.reuse, R46, R216 ;  /* 0x0000002e84c4723c */ /* 0x040fe200000810d8 */
[----:B------:R-:W-:Y:S01]  /*8b010*/  IMAD.MOV.U32 R167, RZ, RZ, R8 ;  /* 0x000000ffffa77224 */ /* 0x000fe200078e0008 */
[----:B------:R-:W-:Y:S01]  /*8b020*/  LOP3.LUT R171, R252, 0x20, RZ, 0x3c, !PT ;  /* 0x00000020fcab7812 */ /* 0x000fe200078e3cff */
[----:B------:R-:W-:Y:S01]  /*8b030*/  IMAD.MOV.U32 R154, RZ, RZ, R25 ;  /* 0x000000ffff9a7224 */ /* 0x000fe200078e0019 */
[----:B------:R-:W-:Y:S01]  /*8b040*/  MOV R155, R24 ;  /* 0x00000018009b7202 */ /* 0x000fe20000000f00 */
[----:B------:R-:W-:Y:S01]  /*8b050*/  IMAD.MOV.U32 R156, RZ, RZ, R21 ;  /* 0x000000ffff9c7224 */ /* 0x000fe200078e0015 */
[----:B------:R-:W-:Y:S02]  /*8b060*/  LDS R160, [R252+UR11+0x85000] ;  /* 0x0850000bfca07984 */ /* 0x000fe40008000800 */
[C---:B----4-:R-:W-:Y:S01]  /*8b070*/  HMMA.1688.F32.TF32 R144, R132.reuse, R26, R180 ;  /* 0x0000001a8490723c */ /* 0x050fe200000810b4 */
[----:B------:R-:W-:Y:S01]  /*8b080*/  IMAD.MOV.U32 R157, RZ, RZ, R20 ;  /* 0x000000ffff9d7224 */ /* 0x000fe200078e0014 */
[----:B------:R-:W-:Y:S01]  /*8b090*/  MOV R158, R17 ;  /* 0x00000011009e7202 */ /* 0x000fe20000000f00 */
[----:B------:R-:W-:Y:S04]  /*8b0a0*/  LDS R162, [R252+UR11+0x85400] ;  /* 0x0854000bfca27984 */ /* 0x000fe80008000800 */
[----:B------:R-:W-:Y:S01]  /*8b0b0*/  LDS R170, [R252+UR11+0x85480] ;  /* 0x0854800bfcaa7984 */ /* 0x000fe20008000800 */
[----:B------:R-:W-:Y:S03]  /*8b0c0*/  HMMA.1688.F32.TF32 R140, R132, R14, R184 ;  /* 0x0000000e848c723c */ /* 0x000fe600000810b8 */
[----:B------:R1:W-:Y:S04]  /*8b0d0*/  STL.64 [R1+0xd0], R136 ;  /* 0x0000d08801007387 */ /* 0x0003e80000100a00 */
[----:B------:R2:W-:Y:S04]  /*8b0e0*/  STL.64 [R1+0xd8], R138 ;  /* 0x0000d88a01007387 */ /* 0x0005e80000100a00 */
[----:B------:R-:W-:Y:S01]  /*8b0f0*/  STL.64 [R1+0xc0], R144 ;  /* 0x0000c09001007387 */ /* 0x000fe20000100a00 */
[----:B-1----:R-:W-:-:S03]  /*8b100*/  IMAD.MOV.U32 R136, RZ, RZ, R211 ;  /* 0x000000ffff887224 */ /* 0x002fc600078e00d3 */
[----:B------:R-:W-:Y:S01]  /*8b110*/  STL.64 [R1+0xc8], R146 ;  /* 0x0000c89201007387 */ /* 0x000fe20000100a00 */
[----:B------:R-:W-:-:S03]  /*8b120*/  MOV R137, R204 ;  /* 0x000000cc00897202 */ /* 0x000fc60000000f00 */
[----:B------:R-:W3:Y:S01]  /*8b130*/  LDL.LU R211, [R1+0x5610] ;  /* 0x0056100001d37983 */ /* 0x000ee20000300800 */
[----:B--2---:R-:W-:-:S03]  /*8b140*/  IMAD.MOV.U32 R138, RZ, RZ, R205 ;  /* 0x000000ffff8a7224 */ /* 0x004fc600078e00cd */
[----:B------:R1:W-:Y:S01]  /*8b150*/  STL.64 [R1+0xb0], R140 ;  /* 0x0000b08c01007387 */ /* 0x0003e20000100a00 */
[----:B------:R-:W-:-:S03]  /*8b160*/  IMAD.MOV.U32 R139, RZ, RZ, R206 ;  /* 0x000000ffff8b7224 */ /* 0x000fc600078e00ce */
[----:B------:R2:W-:Y:S04]  /*8b170*/  STL.64 [R1+0xb8], R142 ;  /* 0x0000b88e01007387 */ /* 0x0005e80000100a00 */
[----:B------:R-:W4:Y:S04]  /*8b180*/  LDL.LU R204, [R1+0x560c] ;  /* 0x00560c0001cc7983 */ /* 0x000f280000300800 */
[----:B------:R-:W4:Y:S01]  /*8b190*/  LDL.LU R205, [R1+0x5608] ;  /* 0x0056080001cd7983 */ /* 0x000f220000300800 */
[----:B-1----:R-:W-:Y:S01]  /*8b1a0*/  MOV R140, R207 ;  /* 0x000000cf008c7202 */ /* 0x002fe20000000f00 */
[----:B------:R-:W-:-:S02]  /*8b1b0*/  IMAD.MOV.U32 R141, RZ, RZ, R200 ;  /* 0x000000ffff8d7224 */ /* 0x000fc400078e00c8 */
[----:B------:R-:W4:Y:S01]  /*8b1c0*/  LDL.LU R206, [R1+0x5604] ;  /* 0x0056040001ce7983 */ /* 0x000f220000300800 */
[----:B--2---:R-:W-:Y:S01]  /*8b1d0*/  IMAD.MOV.U32 R142, RZ, RZ, R201 ;  /* 0x000000ffff8e7224 */ /* 0x004fe200078e00c9 */
[----:B------:R-:W-:Y:S02]  /*8b1e0*/  MOV R143, R202 ;  /* 0x000000ca008f7202 */ /* 0x000fe40000000f00 */
[----:B------:R-:W4:Y:S01]  /*8b1f0*/  LDL.LU R207, [R1+0x5600] ;  /* 0x0056000001cf7983 */ /* 0x000f220000300800 */
[----:B------:R-:W-:-:S03]  /*8b200*/  IMAD.MOV.U32 R144, RZ, RZ, R203 ;  /* 0x000000ffff907224 */ /* 0x000fc600078e00cb */
[----:B------:R-:W2:Y:S01]  /*8b210*/  LDL.LU R200, [R1+0x55fc] ;  /* 0x0055fc0001c87983 */ /* 0x000ea20000300800 */
[----:B------:R-:W-:-:S03]  /*8b220*/  IMAD.MOV.U32 R145, RZ, RZ, R192 ;  /* 0x000000ffff917224 */ /* 0x000fc600078e00c0 */
[----:B------:R-:W2:Y:S01]  /*8b230*/  LDL.LU R201, [R1+0x55f8] ;  /* 0x0055f80001c97983 */ /* 0x000ea20000300800 */
[----:B------:R-:W-:-:S03]  /*8b240*/  MOV R146, R193 ;  /* 0x000000c100927202 */ /* 0x000fc60000000f00 */
[----:B------:R-:W2:Y:S01]  /*8b250*/  LDL.LU R202, [R1+0x55f4] ;  /* 0x0055f40001ca7983 */ /* 0x000ea20000300800 */
[----:B------:R-:W-:-:S03]  /*8b260*/  IMAD.MOV.U32 R147, RZ, RZ, R194 ;  /* 0x000000ffff937224 */ /* 0x000fc600078e00c2 */
        /* <DEDUP_REMOVED lines=9> */
[----:B------:R-:W3:Y:S01]  /*8b300*/  LDL R29, [R1+0xc5c] ;  /* 0x000c5c00011d7983 */ /* 0x000ee20000100800 */
[----:B------:R-:W-:Y:S01]  /*8b310*/  IMAD.MOV.U32 R159, RZ, RZ, R16 ;  /* 0x000000ffff9f7224 */ /* 0x000fe200078e0010 */
[C---:B------:R-:W-:Y:S02]  /*8b320*/  HMMA.1688.F32.TF32 R216, R132.reuse, R66, R236 ;  /* 0x0000004284d8723c */ /* 0x040fe400000810ec */
[----:B------:R-:W-:Y:S04]  /*8b330*/  LDS R161, [R171+UR11+0x85000] ;  /* 0x0850000baba17984 */ /* 0x000fe80008000800 */
[----:B------:R-:W-:Y:S02]  /*8b340*/  LDS R163, [R171+UR11+0x85400] ;  /* 0x0854000baba37984 */ /* 0x000fe40008000800 */
[C---:B------:R-:W-:Y:S02]  /*8b350*/  HMMA.1688.F32.TF32 R164, R132.reuse, R78, R164 ;  /* 0x0000004e84a4723c */ /* 0x040fe400000810a4 */
[----:B------:R-:W-:Y:S04]  /*8b360*/  LDS R169, [R171+UR11+0x85080] ;  /* 0x0850800baba97984 */ /* 0x000fe80008000800 */
[----:B------:R-:W-:Y:S02]  /*8b370*/  LDS R171, [R171+UR11+0x85480] ;  /* 0x0854800babab7984 */ /* 0x000fe40008000800 */
[C---:B------:R-:W-:Y:S08]  /*8b380*/  HMMA.1688.F32.TF32 R156, R132.reuse, R82, R156 ;  /* 0x00000052849c723c */ /* 0x040ff0000008109c */
[C---:B------:R-:W-:Y:S08]  /*8b390*/  HMMA.1688.F32.TF32 R152, R132.reuse, R86, R152 ;  /* 0x000000568498723c */ /* 0x040ff00000081098 */
[C---:B------:R-:W-:Y:S08]  /*8b3a0*/  HMMA.1688.F32.TF32 R148, R132.reuse, R90, R148 ;  /* 0x0000005a8494723c */ /* 0x040ff00000081094 */
[C---:B------:R-:W-:Y:S08]  /*8b3b0*/  HMMA.1688.F32.TF32 R144, R132.reuse, R94, R144 ;  /* 0x0000005e8490723c */ /* 0x040ff00000081090 */
[C---:B------:R-:W-:Y:S08]  /*8b3c0*/  HMMA.1688.F32.TF32 R140, R132.reuse, R98, R140 ;  /* 0x00000062848c723c */ /* 0x040ff0000008108c */
[C---:B------:R-:W-:Y:S08]  /*8b3d0*/  HMMA.1688.F32.TF32 R136, R132.reuse, R102, R136 ;  /* 0x000000668488723c */ /* 0x040ff00000081088 */
[C---:B----4-:R-:W-:Y:S08]  /*8b3e0*/  HMMA.1688.F32.TF32 R184, R132.reuse, R34, R204 ;  /* 0x0000002284b8723c */ /* 0x050ff000000810cc */
[C---:B--2---:R-:W-:Y:S08]  /*8b3f0*/  HMMA.1688.F32.TF32 R180, R132.reuse, R30, R200 ;  /* 0x0000001e84b4723c */ /* 0x044ff000000810c8 */
[C---:B---3--:R-:W-:Y:S08]  /*8b400*/  HMMA.1688.F32.TF32 R172, R132.reuse, R18, R192 ;  /* 0x0000001284ac723c */ /* 0x048ff000000810c0 */
[C---:B------:R-:W-:Y:S01]  /*8b410*/  HMMA.1688.F32.TF32 R176, R132.reuse, R22, R188 ;  /* 0x0000001684b0723c */ /* 0x040fe200000810bc */
[----:B------:R-:W1:Y:S04]  /*8b420*/  LDSM.16.M88.4 R24, [R29+UR12+0x100] ;  /* 0x0001000c1d18783b */ /* 0x000e680008000200 */
[----:B------:R-:W2:Y:S03]  /*8b430*/  LDSM.16.M88.4 R20, [R29+UR12+0x2100] ;  /* 0x0021000c1d14783b */ /* 0x000ea60008000200 */
[C---:B------:R-:W-:Y:S01]  /*8b440*/  HMMA.1688.F32.TF32 R188, R132.reuse, R38, R208 ;  /* 0x0000002684bc723c */ /* 0x040fe200000810d0 */
[----:B------:R-:W3:Y:S04]  /*8b450*/  LDSM.16.M88.4 R16, [R29+UR12+0x4100] ;  /* 0x0041000c1d10783b */ /* 0x000ee80008000200 */
[----:B------:R-:W4:Y:S03]  /*8b460*/  LDSM.16.M88.4 R12, [R29+UR12+0x6100] ;  /* 0x0061000c1d0c783b */ /* 0x000f260008000200 */
[C---:B------:R-:W-:Y:S03]  /*8b470*/  HMMA.1688.F32.TF32 R192, R132.reuse, R42, R212 ;  /* 0x0000002a84c0723c */ /* 0x040fe600000810d4 */
[----:B------:R-:W-:Y:S04]  /*8b480*/  STL [R1+0x542c], R177 ;  /* 0x00542cb101007387 */ /* 0x000fe80000100800 */
[----:B------:R-:W-:Y:S04]  /*8b490*/  STL [R1+0x5428], R178 ;  /* 0x005428b201007387 */ /* 0x000fe80000100800 */
[----:B------:R-:W-:Y:S01]  /*8b4a0*/  STL [R1+0x5424], R179 ;  /* 0x005424b301007387 */ /* 0x000fe20000100800 */
[C---:B------:R-:W-:Y:S03]  /*8b4b0*/  HMMA.1688.F32.TF32 R200, R132.reuse, R50, R220 ;  /* 0x0000003284c8723c */ /* 0x040fe600000810dc */
[----:B------:R-:W-:Y:S04]  /*8b4c0*/  STL [R1+0x5420], R175 ;  /* 0x005420af01007387 */ /* 0x000fe80000100800 */
[----:B------:R-:W-:Y:S01]  /*8b4d0*/  STL.64 [R1+0x5438], R182 ;  /* 0x005438b601007387 */ /* 0x000fe20000100a00 */
[C---:B------:R-:W-:Y:S03]  /*8b4e0*/  HMMA.1688.F32.TF32 R204, R132.reuse, R54, R224 ;  /* 0x0000003684cc723c */ /* 0x040fe600000810e0 */
[----:B------:R1:W-:Y:S04]  /*8b4f0*/  STL.64 [R1+0x5430], R180 ;  /* 0x005430b401007387 */ /* 0x0003e80000100a00 */
[----:B------:R-:W2:Y:S01]  /*8b500*/  LDSM.16.M88.4 R8, [R29+UR12+0x8100] ;  /* 0x0081000c1d08783b */ /* 0x000ea20008000200 */
[----:B------:R-:W-:Y:S01]  /*8b510*/  HMMA.1688.F32.TF32 R208, R132, R58, R228 ;  /* 0x0000003a84d0723c */ /* 0x000fe200000810e4 */
[----:B-1----:R-:W-:Y:S01]  /*8b520*/  MOV R180, R5 ;  /* 0x0000000500b47202 */ /* 0x002fe20000000f00 */
[----:B------:R-:W-:-:S02]  /*8b530*/  IMAD.MOV.U32 R181, RZ, RZ, R4 ;  /* 0x000000ffffb57224 */ /* 0x000fc400078e0004 */
[----:B------:R-:W1:Y:S04]  /*8b540*/  LDSM.16.M88.4 R4, [R29+UR12+0xa100] ;  /* 0x00a1000c1d04783b */ /* 0x000e680008000200 */
[C---:B------:R-:W-:Y:S01]  /*8b550*/  HMMA.1688.F32.TF32 R212, R132.reuse, R62, R232 ;  /* 0x0000003e84d4723c */ /* 0x040fe200000810e8 */
[----:B------:R-:W-:Y:S07]  /*8b560*/  STL.64 [R1+0x5448], R186 ;  /* 0x005448ba01007387 */ /* 0x000fee0000100a00 */
[----:B------:R-:W-:Y:S01]  /*8b570*/  HMMA.1688.F32.TF32 R220, R132, R70, R240 ;  /* 0x0000004684dc723c */ /* 0x000fe200000810f0 */
[----:B------:R-:W-:Y:S04]  /*8b580*/  STL.64 [R1+0x5440], R184 ;  /* 0x005440b801007387 */ /* 0x000fe80000100a00 */
[----:B------:R-:W-:Y:S01]  /*8b590*/  STL.64 [R1+0x5458], R190 ;  /* 0x005458be01007387 */ /* 0x000fe20000100a00 */
[----:B------:R-:W-:-:S03]  /*8b5a0*/  IMAD.MOV.U32 R182, RZ, RZ, R3 ;  /* 0x000000ffffb67224 */ /* 0x000fc600078e0003 */
[----:B------:R-:W-:Y:S01]  /*8b5b0*/  STL.64 [R1+0x5450], R188 ;  /* 0x005450bc01007387 */ /* 0x000fe20000100a00 */
[----:B------:R-:W-:-:S03]  /*8b5c0*/  MOV R183, R0 ;  /* 0x0000000000b77202 */ /* 0x000fc60000000f00 */
[----:B------:R-:W-:Y:S04]  /*8b5d0*/  STL.64 [R1+0x5468], R194 ;  /* 0x005468c201007387 */ /* 0x000fe80000100a00 */
[----:B------:R1:W-:Y:S04]  /*8b5e0*/  STL.64 [R1+0x5460], R192 ;  /* 0x005460c001007387 */ /* 0x0003e80000100a00 */
        /* <DEDUP_REMOVED lines=15> */
[----:B------:R-:W-:Y:S04]  /*8b6e0*/  STL [R1+0x53fc], R26 ;  /* 0x0053fc1a01007387 */ /* 0x000fe80000100800 */
[----:B------:R-:W-:Y:S04]  /*8b6f0*/  STL [R1+0x53f8], R27 ;  /* 0x0053f81b01007387 */ /* 0x000fe80000100800 */
[----:B--2---:R-:W-:Y:S04]  /*8b700*/  STL [R1+0x53f4], R22 ;  /* 0x0053f41601007387 */ /* 0x004fe80000100800 */
[----:B------:R-:W-:Y:S04]  /*8b710*/  STL [R1+0x53f0], R23 ;  /* 0x0053f01701007387 */ /* 0x000fe80000100800 */
[----:B---3--:R-:W-:Y:S04]  /*8b720*/  STL [R1+0x5404], R18 ;  /* 0x0054041201007387 */ /* 0x008fe80000100800 */
[----:B------:R-:W-:Y:S01]  /*8b730*/  STL [R1+0x5400], R19 ;  /* 0x0054001301007387 */ /* 0x000fe20000100800 */
[----:B------:R-:W-:-:S03]  /*8b740*/  IMAD.MOV.U32 R175, RZ, RZ, R167 ;  /* 0x000000ffffaf7224 */ /* 0x000fc600078e00a7 */
[----:B----4-:R-:W-:Y:S04]  /*8b750*/  STL [R1+0x540c], R14 ;  /* 0x00540c0e01007387 */ /* 0x010fe80000100800 */
[----:B------:R-:W-:Y:S01]  /*8b760*/  STL [R1+0x5408], R15 ;  /* 0x0054080f01007387 */ /* 0x000fe20000100800 */
[----:B------:R-:W-:-:S03]  /*8b770*/  IMAD.MOV.U32 R178, RZ, RZ, R165 ;  /* 0x000000ffffb27224 */ /* 0x000fc600078e00a5 */
[----:B------:R-:W-:Y:S01]  /*8b780*/  STL [R1+0x5414], R10 ;  /* 0x0054140a01007387 */ /* 0x000fe20000100800 */
[----:B------:R-:W-:-:S03]  /*8b790*/  MOV R179, R166 ;  /* 0x000000a600b37202 */ /* 0x000fc60000000f00 */
[----:B------:R-:W-:Y:S01]  /*8b7a0*/  STL [R1+0x5410], R11 ;  /* 0x0054100b01007387 */ /* 0x000fe20000100800 */
[----:B------:R-:W-:-:S03]  /*8b7b0*/  IMAD.MOV.U32 R177, RZ, RZ, R164 ;  /* 0x000000ffffb17224 */ /* 0x000fc600078e00a4 */
[----:B-1----:R-:W-:Y:S04]  /*8b7c0*/  STL [R1+0x541c], R6 ;  /* 0x00541c0601007387 */ /* 0x002fe80000100800 */
        /* <DEDUP_REMOVED lines=26> */
[----:B-1----:R-:W-:Y:S01]  /*8b970*/  MOV R136, R65 ;  /* 0x0000004100887202 */ /* 0x002fe20000000f00 */
        /* <DEDUP_REMOVED lines=23> */
[C---:B------:R-:W-:Y:S01]  /*8baf0*/  HMMA.1688.F32.TF32 R88, R132.reuse, R114, R184 ;  /* 0x000000728458723c */ /* 0x040fe200000810b8 */
[----:B------:R-:W-:Y:S01]  /*8bb00*/  IMAD.MOV.U32 R140, RZ, RZ, R73 ;  /* 0x000000ffff8c7224 */ /* 0x000fe200078e0049 */
[----:B------:R-:W-:Y:S01]  /*8bb10*/  MOV R141, R72 ;  /* 0x00000048008d7202 */ /* 0x000fe20000000f00 */
[----:B------:R-:W-:Y:S01]  /*8bb20*/  IMAD.MOV.U32 R142, RZ, RZ, R69 ;  /* 0x000000ffff8e7224 */ /* 0x000fe200078e0045 */
[----:B------:R-:W-:Y:S01]  /*8bb30*/  MOV R146, R125 ;  /* 0x0000007d00927202 */ /* 0x000fe20000000f00 */
[----:B------:R-:W-:Y:S01]  /*8bb40*/  IMAD.MOV.U32 R143, RZ, RZ, R68 ;  /* 0x000000ffff8f7224 */ /* 0x000fe200078e0044 */
[----:B------:R-:W-:Y:S01]  /*8bb50*/  MOV R150, R77 ;  /* 0x0000004d00967202 */ /* 0x000fe20000000f00 */
[----:B------:R-:W-:Y:S01]  /*8bb60*/  IMAD.MOV.U32 R144, RZ, RZ, R129 ;  /* 0x000000ffff907224 */ /* 0x000fe200078e0081 */
[----:B------:R-:W-:Y:S01]  /*8bb70*/  HMMA.1688.F32.TF32 R92, R132, R118, R180 ;  /* 0x00000076845c723c */ /* 0x000fe200000810b4 */
[----:B------:R-:W1:Y:S01]  /*8bb80*/  LDSM.16.M88.4 R116, [R29+UR12+0x10100] ;  /* 0x0101000c1d74783b */ /* 0x000e620008000200 */
[----:B------:R-:W-:-:S02]  /*8bb90*/  IMAD.MOV.U32 R145, RZ, RZ, R128 ;  /* 0x000000ffff917224 */ /* 0x000fc400078e0080 */
[----:B------:R-:W-:Y:S02]  /*8bba0*/  IMAD.MOV.U32 R147, RZ, RZ, R124 ;  /* 0x000000ffff937224 */ /* 0x000fe400078e007c */
[----:B------:R-:W-:Y:S02]  /*8bbb0*/  IMAD.MOV.U32 R148, RZ, RZ, R81 ;  /* 0x000000ffff947224 */ /* 0x000fe400078e0051 */
[----:B------:R-:W-:Y:S01]  /*8bbc0*/  IMAD.MOV.U32 R149, RZ, RZ, R80 ;  /* 0x000000ffff957224 */ /* 0x000fe200078e0050 */
[C---:B------:R-:W-:Y:S01]  /*8bbd0*/  HMMA.1688.F32.TF32 R224, R132.reuse, R122, R164 ;  /* 0x0000007a84e0723c */ /* 0x040fe200000810a4 */
[----:B------:R-:W-:Y:S01]  /*8bbe0*/  IMAD.MOV.U32 R151, RZ, RZ, R76 ;  /* 0x000000ffff977224 */ /* 0x000fe200078e004c */
[----:B------:R-:W1:Y:S01]  /*8bbf0*/  LDSM.16.M88.4 R120, [R29+UR12+0x12100] ;  /* 0x0121000c1d78783b */ /* 0x000e620008000200 */
[----:B--2---:R-:W-:Y:S01]  /*8bc00*/  IMAD.MOV.U32 R138, RZ, RZ, R61 ;  /* 0x000000ffff8a7224 */ /* 0x004fe200078e003d */
[----:B------:R-:W-:Y:S02]  /*8bc10*/  MOV R139, R2 ;  /* 0x00000002008b7202 */ /* 0x000fe40000000f00 */
[----:B------:R-:W-:Y:S02]  /*8bc20*/  LDSM.16.M88.4 R84, [R29+UR12+0x22100] ;  /* 0x0221000c1d54783b */ /* 0x000fe40008000200 */
[C---:B------:R-:W-:Y:S02]  /*8bc30*/  HMMA.1688.F32.TF32 R228, R132.reuse, R126, R156 ;  /* 0x0000007e84e4723c */ /* 0x040fe4000008109c */
[----:B------:R-:W2:Y:S04]  /*8bc40*/  LDSM.16.M88.4 R124, [R29+UR12+0x14100] ;  /* 0x0141000c1d7c783b */ /* 0x000ea80008000200 */
[----:B------:R-:W-:Y:S02]  /*8bc50*/  LDSM.16.M88.4 R156, [R29+UR12+0x20100] ;  /* 0x0201000c1d9c783b */ /* 0x000fe40008000200 */
[----:B------:R-:W-:Y:S02]  /*8bc60*/  HMMA.1688.F32.TF32 R236, R132, R130, R152 ;  /* 0x0000008284ec723c */ /* 0x000fe40000081098 */
[----:B------:R-:W1:Y:S04]  /*8bc70*/  LDSM.16.M88.4 R128, [R29+UR12+0x16100] ;  /* 0x0161000c1d80783b */ /* 0x000e680008000200 */
[----:B------:R-:W-:Y:S02]  /*8bc80*/  LDSM.16.M88.4 R152, [R29+UR12+0x1e100] ;  /* 0x01e1000c1d98783b */ /* 0x000fe40008000200 */
[C---:B------:R-:W-:Y:S02]  /*8bc90*/  HMMA.1688.F32.TF32 R100, R160.reuse, R16, R140 ;  /* 0x00000010a064723c */ /* 0x040fe4000008108c */
[----:B------:R-:W1:Y:S04]  /*8bca0*/  LDSM.16.M88.4 R140, [R29+UR12+0x18100] ;  /* 0x0181000c1d8c783b */ /* 0x000e680008000200 */
[----:B------:R-:W-:Y:S02]  /*8bcb0*/  LDSM.16.M88.4 R80, [R29+UR12+0x24100] ;  /* 0x0241000c1d50783b */ /* 0x000fe40008000200 */
[C---:B------:R-:W-:Y:S02]  /*8bcc0*/  HMMA.1688.F32.TF32 R232, R160.reuse, R24, R148 ;  /* 0x00000018a0e8723c */ /* 0x040fe40000081094 */
[----:B------:R-:W-:Y:S04]  /*8bcd0*/  LDSM.16.M88.4 R148, [R29+UR12+0x1c100] ;  /* 0x01c1000c1d94783b */ /* 0x000fe80008000200 */
[----:B------:R-:W-:Y:S02]  /*8bce0*/  LDSM.16.M88.4 R76, [R29+UR12+0x26100] ;  /* 0x0261000c1d4c783b */ /* 0x000fe40008000200 */
[----:B------:R-:W-:Y:S02]  /*8bcf0*/  HMMA.1688.F32.TF32 R96, R160, R20, R144 ;  /* 0x00000014a060723c */ /* 0x000fe40000081090 */
[----:B------:R-:W1:Y:S04]  /*8bd00*/  LDSM.16.M88.4 R144, [R29+UR12+0x1a100] ;  /* 0x01a1000c1d90783b */ /* 0x000e680008000200 */
[----:B------:R-:W1:Y:S01]  /*8bd10*/  LDSM.16.M88.4 R72, [R29+UR12+0x28100] ;  /* 0x0281000c1d48783b */ /* 0x000e620008000200 */
[----:B------:R-:W-:-:S03]  /*8bd20*/  MOV R180, R60 ;  /* 0x0000003c00b47202 */ /* 0x000fc60000000f00 */
[----:B------:R-:W1:Y:S01]  /*8bd30*/  LDSM.16.M88.4 R68, [R29+UR12+0x2a100] ;  /* 0x02a1000c1d44783b */ /* 0x000e620008000200 */
[----:B------:R-:W-:Y:S02]  /*8bd40*/  IMAD.MOV.U32 R181, RZ, RZ, R57 ;  /* 0x000000ffffb57224 */ /* 0x000fe400078e0039 */
[----:B------:R-:W-:Y:S01]  /*8bd50*/  IMAD.MOV.U32 R182, RZ, RZ, R56 ;  /* 0x000000ffffb67224 */ /* 0x000fe200078e0038 */
[----:B------:R-:W-:Y:S01]  /*8bd60*/  LDSM.16.M88.4 R60, [R29+UR12+0x2e100] ;  /* 0x02e1000c1d3c783b */ /* 0x000fe20008000200 */
[----:B------:R-:W-:-:S03]  /*8bd70*/  MOV R183, R53 ;  /* 0x0000003500b77202 */ /* 0x000fc60000000f00 */
[----:B------:R-:W-:Y:S01]  /*8bd80*/  LDSM.16.M88.4 R56, [R29+UR12+0x30100] ;  /* 0x0301000c1d38783b */ /* 0x000fe20008000200 */
[----:B------:R-:W-:Y:S01]  /*8bd90*/  MOV R184, R36 ;  /* 0x0000002400b87202 */ /* 0x000fe20000000f00 */
[----:B------:R-:W-:Y:S02]  /*8bda0*/  IMAD.MOV.U32 R185, RZ, RZ, R33 ;  /* 0x000000ffffb97224 */ /* 0x000fe400078e0021 */
[----:B------:R-:W-:Y:S01]  /*8bdb0*/  IMAD.MOV.U32 R186, RZ, RZ, R32 ;  /* 0x000000ffffba7224 */ /* 0x000fe200078e0020 */
[----:B------:R-:W-:Y:S01]  /*8bdc0*/  MOV R187, R28 ;  /* 0x0000001c00bb7202 */ /* 0x000fe20000000f00 */
[----:B------:R-:W-:Y:S04]  /*8bdd0*/  LDSM.16.M88.4 R32, [R29+UR12+0x3c100] ;  /* 0x03c1000c1d20783b */ /* 0x000fe80008000200 */
[----:B------:R-:W-:Y:S01]  /*8bde0*/  LDSM.16.M88.4 R112, [R29+UR12+0xe100] ;  /* 0x00e1000c1d70783b */ /* 0x000fe20008000200 */
[----:B---3--:R-:W-:Y:S08]  /*8bdf0*/  HMMA.1688.F32.TF32 R64, R132, R106, R192 ;  /* 0x0000006a8440723c */ /* 0x008ff000000810c0 */
[----:B------:R-:W-:Y:S11]  /*8be00*/  HMMA.1688.F32.TF32 R104, R160, R12, R136 ;  /* 0x0000000ca068723c */ /* 0x000ff60000081088 */
[----:B------:R-:W-:Y:S01]  /*8be10*/  STL.64 [R1+0x5d0], R64 ;  /* 0x0005d04001007387 */ /* 0x000fe20000100a00 */
[----:B------:R-:W-:-:S03]  /*8be20*/  IMAD.MOV.U32 R6, RZ, RZ, R67 ;  /* 0x000000ffff067224 */ /* 0x000fc600078e0043 */
[----:B------:R4:W-:Y:S02]  /*8be30*/  STL [R1+0x5d8], R66 ;  /* 0x0005d84201007387 */ /* 0x0009e40000100800 */
[----:B----4-:R-:W-:Y:S02]  /*8be40*/  HMMA.1688.F32.TF32 R64, R132, R110, R188 ;  /* 0x0000006e8440723c */ /* 0x010fe400000810bc */
[----:B------:R-:W-:Y:S04]  /*8be50*/  STL.64 [R1+0x5508], R90 ;  /* 0x0055085a01007387 */ /* 0x000fe80000100a00 */
[----:B------:R-:W-:Y:S02]  /*8be60*/  STL.64 [R1+0x5500], R88 ;  /* 0x0055005801007387 */ /* 0x000fe40000100a00 */
[C---:B------:R-:W-:Y:S02]  /*8be70*/  HMMA.1688.F32.TF32 R132, R160.reuse, R8, R248 ;  /* 0x00000008a084723c */ /* 0x040fe400000810f8 */
[----:B------:R-:W-:Y:S04]  /*8be80*/  STL.64 [R1+0x5518], R94 ;  /* 0x0055185e01007387 */ /* 0x000fe80000100a00 */
[----:B------:R-:W-:Y:S02]  /*8be90*/  STL.64 [R1+0x5510], R92 ;  /* 0x0055105c01007387 */ /* 0x000fe40000100a00 */
[----:B------:R-:W-:Y:S02]  /*8bea0*/  HMMA.1688.F32.TF32 R136, R160, R4, R244 ;  /* 0x00000004a088723c */ /* 0x000fe400000810f4 */
[----:B------:R-:W-:Y:S04]  /*8beb0*/  STL.64 [R1+0x5528], R226 ;  /* 0x005528e201007387 */ /* 0x000fe80000100a00 */
[----:B------:R-:W-:Y:S01]  /*8bec0*/  STL.64 [R1+0x5520], R224 ;  /* 0x005520e001007387 */ /* 0x000fe20000100a00 */
[----:B------:R-:W-:-:S03]  /*8bed0*/  IMAD.MOV.U32 R7, RZ, RZ, R64 ;  /* 0x000000ffff077224 */ /* 0x000fc600078e0040 */
[----:B------:R-:W-:Y:S01]  /*8bee0*/  STL.64 [R1+0x5538], R230 ;  /* 0x005538e601007387 */ /* 0x000fe20000100a00 */
[----:B------:R-:W-:Y:S01]  /*8bef0*/  MOV R10, R65 ;  /* 0x00000041000a7202 */ /* 0x000fe20000000f00 */
[----:B------:R-:W-:Y:S02]  /*8bf00*/  IMAD.MOV.U32 R11, RZ, RZ, R66 ;  /* 0x000000ffff0b7224 */ /* 0x000fe400078e0042 */
[----:B------:R-:W-:Y:S01]  /*8bf10*/  STL.64 [R1+0x5530], R228 ;  /* 0x005530e401007387 */ /* 0x000fe20000100a00 */
[----:B------:R-:W-:-:S03]  /*8bf20*/  IMAD.MOV.U32 R2, RZ, RZ, R67 ;  /* 0x000000ffff027224 */ /* 0x000fc600078e0043 */
[----:B------:R-:W-:Y:S04]  /*8bf30*/  STL.64 [R1+0x5548], R238 ;  /* 0x005548ee01007387 */ /* 0x000fe80000100a00 */
[----:B------:R-:W-:Y:S04]  /*8bf40*/  STL.64 [R1+0x5540], R236 ;  /* 0x005540ec01007387 */ /* 0x000fe80000100a00 */
[----:B------:R-:W-:Y:S04]  /*8bf50*/  STL.64 [R1+0x5558], R234 ;  /* 0x005558ea01007387 */ /* 0x000fe80000100a00 */
[----:B------:R-:W3:Y:S04]  /*8bf60*/  LDSM.16.M88.4 R64, [R29+UR12+0x2c100] ;  /* 0x02c1000c1d40783b */ /* 0x000ee80008000200 */
[----:B------:R-:W-:Y:S01]  /*8bf70*/  STL.64 [R1+0x5550], R232 ;  /* 0x005550e801007387 */ /* 0x000fe20000100a00 */
[----:B------:R-:W-:-:S03]  /*8bf80*/  IMAD.MOV.U32 R188, RZ, RZ, R52 ;  /* 0x000000ffffbc7224 */ /* 0x000fc600078e0034 */
[----:B------:R-:W-:Y:S04]  /*8bf90*/  STL.64 [R1+0x5568], R98 ;  /* 0x0055686201007387 */ /* 0x000fe80000100a00 */
[----:B------:R-:W-:Y:S01]  /*8bfa0*/  STL.64 [R1+0x5560], R96 ;  /* 0x0055606001007387 */ /* 0x000fe20000100a00 */
[----:B------:R-:W-:-:S03]  /*8bfb0*/  IMAD.MOV.U32 R189, RZ, RZ, R49 ;  /* 0x000000ffffbd7224 */ /* 0x000fc600078e0031 */
[----:B------:R-:W-:Y:S01]  /*8bfc0*/  STL.64 [R1+0x5578], R102 ;  /* 0x0055786601007387 */ /* 0x000fe20000100a00 */
[----:B------:R-:W-:-:S03]  /*8bfd0*/  MOV R190, R48 ;  /* 0x0000003000be7202 */ /* 0x000fc60000000f00 */
[----:B------:R-:W-:Y:S01]  /*8bfe0*/  STL.64 [R1+0x5570], R100 ;  /* 0x0055706401007387 */ /* 0x000fe20000100a00 */
[----:B------:R-:W-:-:S03]  /*8bff0*/  IMAD.MOV.U32 R191, RZ, RZ, R45 ;  /* 0x000000ffffbf7224 */ /* 0x000fc600078e002d */
[----:B------:R-:W-:Y:S01]  /*8c000*/  STL.64 [R1+0x5588], R106 ;  /* 0x0055886a01007387 */ /* 0x000fe20000100a00 */
[----:B------:R-:W-:-:S03]  /*8c010*/  IMAD.MOV.U32 R192, RZ, RZ, R44 ;  /* 0x000000ffffc07224 */ /* 0x000fc600078e002c */
[----:B------:R-:W4:Y:S04]  /*8c020*/  LDSM.16.M88.4 R52, [R29+UR12+0x32100] ;  /* 0x0321000c1d34783b */ /* 0x000f280008000200 */
[----:B------:R-:W-:Y:S01]  /*8c030*/  STL.64 [R1+0x5580], R104 ;  /* 0x0055806801007387 */ /* 0x000fe20000100a00 */
[----:B------:R-:W-:-:S03]  /*8c040*/  MOV R193, R41 ;  /* 0x0000002900c17202 */ /* 0x000fc60000000f00 */
[----:B------:R-:W-:Y:S01]  /*8c050*/  STL.64 [R1+0x5598], R134 ;  /* 0x0055988601007387 */ /* 0x000fe20000100a00 */
[----:B------:R-:W-:-:S03]  /*8c060*/  IMAD.MOV.U32 R194, RZ, RZ, R40 ;  /* 0x000000ffffc27224 */ /* 0x000fc600078e0028 */
[----:B------:R-:W2:Y:S04]  /*8c070*/  LDSM.16.M88.4 R48, [R29+UR12+0x34100] ;  /* 0x0341000c1d30783b */ /* 0x000ea80008000200 */
[----:B------:R-:W-:Y:S01]  /*8c080*/  STL.64 [R1+0x5590], R132 ;  /* 0x0055908401007387 */ /* 0x000fe20000100a00 */
[----:B------:R-:W-:-:S03]  /*8c090*/  IMAD.MOV.U32 R195, RZ, RZ, R37 ;  /* 0x000000ffffc37224 */ /* 0x000fc600078e0025 */
[----:B------:R-:W-:Y:S04]  /*8c0a0*/  STL.64 [R1+0x55a8], R138 ;  /* 0x0055a88a01007387 */ /* 0x000fe80000100a00 */
[----:B------:R-:W3:Y:S04]  /*8c0b0*/  LDSM.16.M88.4 R44, [R29+UR12+0x36100] ;  /* 0x0361000c1d2c783b */ /* 0x000ee80008000200 */
[----:B------:R-:W-:Y:S04]  /*8c0c0*/  STL.64 [R1+0x55a0], R136 ;  /* 0x0055a08801007387 */ /* 0x000fe80000100a00 */
[----:B-1----:R-:W-:Y:S04]  /*8c0d0*/  STL [R1+0x5278], R118 ;  /* 0x0052787601007387 */ /* 0x002fe80000100800 */
[----:B------:R-:W1:Y:S04]  /*8c0e0*/  LDSM.16.M88.4 R40, [R29+UR12+0x38100] ;  /* 0x0381000c1d28783b */ /* 0x000e680008000200 */
[----:B------:R-:W-:Y:S04]  /*8c0f0*/  STL [R1+0x5274], R119 ;  /* 0x0052747701007387 */ /* 0x000fe80000100800 */
[----:B------:R-:W-:Y:S04]  /*8c100*/  STL [R1+0x526c], R122 ;  /* 0x00526c7a01007387 */ /* 0x000fe80000100800 */
[----:B------:R-:W1:Y:S04]  /*8c110*/  LDSM.16.M88.4 R36, [R29+UR12+0x3a100] ;  /* 0x03a1000c1d24783b */ /* 0x000e680008000200 */
[----:B------:R-:W-:Y:S04]  /*8c120*/  STL [R1+0x5268], R123 ;  /* 0x0052687b01007387 */ /* 0x000fe80000100800 */
[----:B--2---:R-:W-:Y:S04]  /*8c130*/  STL [R1+0x5264], R126 ;  /* 0x0052647e01007387 */ /* 0x004fe80000100800 */
[----:B------:R-:W2:Y:S04]  /*8c140*/  LDSM.16.M88.4 R108, [R29+UR12+0xc100] ;  /* 0x00c1000c1d6c783b */ /* 0x000ea80008000200 */
        /* <DEDUP_REMOVED lines=29> */
[----:B------:R3:W-:Y:S04]  /*8c320*/  STL [R1+0x52e0], R59 ;  /* 0x0052e03b01007387 */ /* 0x0007e80000100800 */
[----:B----4-:R4:W-:Y:S04]  /*8c330*/  STL [R1+0x52ec], R54 ;  /* 0x0052ec3601007387 */ /* 0x0109e80000100800 */
[----:B------:R1:W-:Y:S04]  /*8c340*/  STL [R1+0x52e8], R55 ;  /* 0x0052e83701007387 */ /* 0x0003e80000100800 */
[----:B------:R-:W-:Y:S04]  /*8c350*/  STL [R1+0x52f4], R50 ;  /* 0x0052f43201007387 */ /* 0x000fe80000100800 */
[----:B------:R1:W-:Y:S04]  /*8c360*/  STL [R1+0x52f0], R51 ;  /* 0x0052f03301007387 */ /* 0x0003e80000100800 */
[----:B------:R-:W-:Y:S04]  /*8c370*/  STL [R1+0x52fc], R46 ;  /* 0x0052fc2e01007387 */ /* 0x000fe80000100800 */
[----:B------:R2:W-:Y:S04]  /*8c380*/  STL [R1+0x52f8], R47 ;  /* 0x0052f82f01007387 */ /* 0x0005e80000100800 */
[----:B-1----:R-:W-:Y:S04]  /*8c390*/  STL [R1+0x5304], R42 ;  /* 0x0053042a01007387 */ /* 0x002fe80000100800 */
[----:B------:R-:W-:Y:S04]  /*8c3a0*/  STL [R1+0x5300], R43 ;  /* 0x0053002b01007387 */ /* 0x000fe80000100800 */
[----:B------:R1:W-:Y:S04]  /*8c3b0*/  STL [R1+0x530c], R38 ;  /* 0x00530c2601007387 */ /* 0x0003e80000100800 */
[----:B------:R1:W-:Y:S01]  /*8c3c0*/  STL [R1+0x5308], R39 ;  /* 0x0053082701007387 */ /* 0x0003e20000100800 */
[----:B--2---:R-:W-:Y:S03]  /*8c3d0*/  HMMA.1688.F32.TF32 R88, R160, R108, R184 ;  /* 0x0000006ca058723c */ /* 0x004fe600000810b8 */
[----:B------:R-:W-:Y:S04]  /*8c3e0*/  STL [R1+0x5314], R34 ;  /* 0x0053142201007387 */ /* 0x000fe80000100800 */
[----:B------:R2:W-:Y:S04]  /*8c3f0*/  STL [R1+0x5310], R35 ;  /* 0x0053102301007387 */ /* 0x0005e80000100800 */
[----:B------:R-:W-:Y:S04]  /*8c400*/  STL [R1+0x531c], R30 ;  /* 0x00531c1e01007387 */ /* 0x000fe80000100800 */
[----:B------:R1:W-:Y:S04]  /*8c410*/  STL [R1+0x5318], R31 ;  /* 0x0053181f01007387 */ /* 0x0003e80000100800 */
        /* <DEDUP_REMOVED lines=19> */
[----:B---3--:R-:W-:Y:S01]  /*8c550*/  MOV R59, R91 ;  /* 0x0000005b003b7202 */ /* 0x008fe20000000f00 */
[----:B------:R-:W-:Y:S01]  /*8c560*/  IMAD.MOV.U32 R58, RZ, RZ, R90 ;  /* 0x000000ffff3a7224 */ /* 0x000fe200078e005a */
[----:B----4-:R-:W-:Y:S01]  /*8c570*/  MOV R54, R88 ;  /* 0x0000005800367202 */ /* 0x010fe20000000f00 */
[----:B------:R-:W-:-:S02]  /*8c580*/  IMAD.MOV.U32 R55, RZ, RZ, R89 ;  /* 0x000000ffff377224 */ /* 0x000fc400078e0059 */
[----:B------:R3:W-:Y:S01]  /*8c590*/  STL [R1+0x532c], R59 ;  /* 0x00532c3b01007387 */ /* 0x0007e20000100800 */
[----:B------:R-:W-:Y:S03]  /*8c5a0*/  HMMA.1688.F32.TF32 R88, R160, R120, R180 ;  /* 0x00000078a058723c */ /* 0x000fe600000810b4 */
[----:B------:R4:W-:Y:S04]  /*8c5b0*/  STL [R1+0x5328], R58 ;  /* 0x0053283a01007387 */ /* 0x0009e80000100800 */
        /* <DEDUP_REMOVED lines=22> */
[----:B------:R-:W-:Y:S01]  /*8c720*/  IMAD.MOV.U32 R78, RZ, RZ, R88 ;  /* 0x000000ffff4e7224 */ /* 0x000fe200078e0058 */
[----:B------:R-:W-:Y:S04]  /*8c730*/  STL [R1+0x534c], R83 ;  /* 0x00534c5301007387 */ /* 0x000fe80000100800 */
[----:B------:R-:W-:Y:S04]  /*8c740*/  STL [R1+0x5348], R82 ;  /* 0x0053485201007387 */ /* 0x000fe80000100800 */
[----:B------:R-:W-:Y:S04]  /*8c750*/  STL [R1+0x5344], R79 ;  /* 0x0053444f01007387 */ /* 0x000fe80000100800 */
[----:B------:R1:W-:Y:S01]  /*8c760*/  STL [R1+0x5340], R78 ;  /* 0x0053404e01007387 */ /* 0x0003e20000100800 */
        /* <DEDUP_REMOVED lines=31> */
[----:B-1----:R-:W-:Y:S01]  /*8c960*/  IMAD.MOV.U32 R38, RZ, RZ, R88 ;  /* 0x000000ffff267224 */ /* 0x002fe200078e0058 */
[----:B------:R-:W-:Y:S01]  /*8c970*/  MOV R39, R89 ;  /* 0x0000005900277202 */ /* 0x000fe20000000f00 */
[----:B------:R-:W-:-:S02]  /*8c980*/  IMAD.MOV.U32 R42, RZ, RZ, R90 ;  /* 0x000000ffff2a7224 */ /* 0x000fc400078e005a */
[----:B------:R-:W-:-:S05]  /*8c990*/  IMAD.MOV.U32 R43, RZ, RZ, R91 ;  /* 0x000000ffff2b7224 */ /* 0x000fca00078e005b */
[----:B------:R1:W-:Y:S04]  /*8c9a0*/  STL [R1+0x537c], R43 ;  /* 0x00537c2b01007387 */ /* 0x0003e80000100800 */
[----:B------:R1:W-:Y:S04]  /*8c9b0*/  STL [R1+0x5378], R42 ;  /* 0x0053782a01007387 */ /* 0x0003e80000100800 */
[----:B------:R-:W-:Y:S01]  /*8c9c0*/  STL [R1+0x5374], R39 ;  /* 0x0053742701007387 */ /* 0x000fe20000100800 */
[----:B----4-:R-:W-:Y:S03]  /*8c9d0*/  HMMA.1688.F32.TF32 R88, R160, R148, R188 ;  /* 0x00000094a058723c */ /* 0x010fe600000810bc */
[----:B------:R4:W-:Y:S04]  /*8c9e0*/  STL [R1+0x5370], R38 ;  /* 0x0053702601007387 */ /* 0x0009e80000100800 */
[----:B------:R-:W4:Y:S04]  /*8c9f0*/  LDL.LU R192, [R1+0x4c0] ;  /* 0x0004c00001c07983 */ /* 0x000f280000300800 */
[----:B------:R-:W4:Y:S04]  /*8ca00*/  LDL.LU R193, [R1+0x4c4] ;  /* 0x0004c40001c17983 */ /* 0x000f280000300800 */
[----:B------:R-:W4:Y:S04]  /*8ca10*/  LDL.LU R194, [R1+0x4c8] ;  /* 0x0004c80001c27983 */ /* 0x000f280000300800 */
[----:B------:R-:W4:Y:S01]  /*8ca20*/  LDL.LU R195, [R1+0x4cc] ;  /* 0x0004cc0001c37983 */ /* 0x000f220000300800 */
[----:B------:R-:W-:Y:S01]  /*8ca30*/  MOV R159, R91 ;  /* 0x0000005b009f7202 */ /* 0x000fe20000000f00 */
[----:B------:R-:W-:Y:S01]  /*8ca40*/  IMAD.MOV.U32 R158, RZ, RZ, R90 ;  /* 0x000000ffff9e7224 */ /* 0x000fe200078e005a */
[----:B------:R-:W-:Y:S01]  /*8ca50*/  MOV R86, R88 ;  /* 0x0000005800567202 */ /* 0x000fe20000000f00 */
[----:B------:R-:W-:-:S02]  /*8ca60*/  IMAD.MOV.U32 R87, RZ, RZ, R89 ;  /* 0x000000ffff577224 */ /* 0x000fc400078e0059 */
        /* <DEDUP_REMOVED lines=30> */
[----:B----4-:R-:W-:Y:S03]  /*8cc50*/  HMMA.1688.F32.TF32 R88, R160, R84, R192 ;  /* 0x00000054a058723c */ /* 0x010fe600000810c0 */
[----:B------:R4:W-:-:S15]  /*8cc60*/  STL [R1+0x53ac], R54 ;  /* 0x0053ac3601007387 */ /* 0x0009de0000100800 */
[----:B------:R-:W-:Y:S01]  /*8cc70*/  NOP ;  /* 0x0000000000007918 */ /* 0x000fe20000000000 */
        /* <DEDUP_REMOVED lines=8> */
[----:B------:R1:W-:Y:S04]  /*8cd00*/  STL [R1+0x53bc], R62 ;  /* 0x0053bc3e01007387 */ /* 0x0003e80000100800 */
[----:B------:R1:W-:Y:S02]  /*8cd10*/  STL [R1+0x53b8], R63 ;  /* 0x0053b83f01007387 */ /* 0x0003e40000100800 */
[----:B------:R-:W-:Y:S01]  /*8cd20*/  IMAD.MOV.U32 R151, RZ, RZ, R91 ;  /* 0x000000ffff977224 */ /* 0x000fe200078e005b */
[----:B------:R-:W-:Y:S01]  /*8cd30*/  MOV R150, R90 ;  /* 0x0000005a00967202 */ /* 0x000fe20000000f00 */
[----:B------:R-:W-:Y:S01]  /*8cd40*/  IMAD.MOV.U32 R155, RZ, RZ, R89 ;  /* 0x000000ffff9b7224 */ /* 0x000fe200078e0059 */
[----:B------:R1:W-:Y:S01]  /*8cd50*/  STL [R1+0x53b4], R66 ;  /* 0x0053b44201007387 */ /* 0x0003e20000100800 */
[----:B------:R-:W-:-:S03]  /*8cd60*/  IMAD.MOV.U32 R154, RZ, RZ, R88 ;  /* 0x000000ffff9a7224 */ /* 0x000fc600078e0058 */
[----:B------:R1:W-:Y:S01]  /*8cd70*/  STL [R1+0x53b0], R67 ;  /* 0x0053b04301007387 */ /* 0x0003e20000100800 */
[----:B---3--:R-:W-:Y:S03]  /*8cd80*/  HMMA.1688.F32.TF32 R88, R160, R76, R180 ;  /* 0x0000004ca058723c */ /* 0x008fe600000810b4 */
[----:B------:R3:W-:Y:S04]  /*8cd90*/  STL [R1+0x53cc], R151 ;  /* 0x0053cc9701007387 */ /* 0x0007e80000100800 */
[----:B------:R1:W-:Y:S04]  /*8cda0*/  STL [R1+0x53c8], R150 ;  /* 0x0053c89601007387 */ /* 0x0003e80000100800 */
[----:B------:R-:W-:Y:S04]  /*8cdb0*/  STL [R1+0x53c4], R155 ;  /* 0x0053c49b01007387 */ /* 0x000fe80000100800 */
        /* <DEDUP_REMOVED lines=13> */
[----:B------:R-:W4:Y:S04]  /*8ce90*/  LDL.LU R208, [R1+0x470] ;  /* 0x0004700001d07983 */ /* 0x000f280000300800 */
[----:B------:R-:W4:Y:S04]  /*8cea0*/  LDL.LU R209, [R1+0x474] ;  /* 0x0004740001d17983 */ /* 0x000f280000300800 */
[----:B------:R-:W4:Y:S04]  /*8ceb0*/  LDL.LU R210, [R1+0x478] ;  /* 0x0004780001d27983 */ /* 0x000f280000300800 */
[----:B------:R-:W4:Y:S01]  /*8cec0*/  LDL.LU R211, [R1+0x47c] ;  /* 0x00047c0001d37983 */ /* 0x000f220000300800 */
        /* <DEDUP_REMOVED lines=44> */
[----:B--2---:R-:W-:-:S15]  /*8d190*/  HMMA.1688.F32.TF32 R88, R160, R60, R204 ;  /* 0x0000003ca058723c */ /* 0x004fde00000810cc */
[----:B------:R-:W-:-:S04]  /*8d1a0*/  NOP ;  /* 0x0000000000007918 */ /* 0x000fc80000000000 */
[----:B-1----:R-:W-:Y:S01]  /*8d1b0*/  MOV R43, R88 ;  /* 0x00000058002b7202 */ /* 0x002fe20000000f00 */
        /* <DEDUP_REMOVED lines=27> */
[----:B---3--:R-:W-:Y:S01]  /*8d370*/  HMMA.1688.F32.TF32 R88, R160, R40, R180 ;  /* 0x00000028a058723c */ /* 0x008fe200000810b4 */
        /* <DEDUP_REMOVED lines=52> */
[C---:B------:R-:W-:Y:S02]  /*8d6c0*/  LOP3.LUT R202, R252.reuse, 0x40, RZ, 0x3c, !PT ;  /* 0x00000040fcca7812 */ /* 0x040fe400078e3cff */
[----:B------:R-:W-:-:S03]  /*8d6d0*/  LOP3.LUT R203, R252, 0x60, RZ, 0x3c, !PT ;  /* 0x00000060fccb7812 */ /* 0x000fc600078e3cff */
[----:B------:R-:W-:Y:S04]  /*8d6e0*/  LDS R164, [R202+UR11+0x85000] ;  /* 0x0850000bcaa47984 */ /* 0x000fe80008000800 */
[----:B------:R-:W-:Y:S04]  /*8d6f0*/  LDS R166, [R202+UR11+0x85400] ;  /* 0x0854000bcaa67984 */ /* 0x000fe80008000800 */
[----:B------:R-:W-:Y:S04]  /*8d700*/  LDS R165, [R203+UR11+0x85000] ;  /* 0x0850000bcba57984 */ /* 0x000fe80008000800 */
[----:B------:R-:W1:Y:S01]  /*8d710*/  LDS R167, [R203+UR11+0x85400] ;  /* 0x0854000bcba77984 */ /* 0x000e620008000800 */
        /* <DEDUP_REMOVED lines=18> */
[----:B-1----:R-:W-:-:S15]  /*8d840*/  HMMA.1688.F32.TF32 R88, R164, R24, R216 ;  /* 0x00000018a458723c */ /* 0x002fde00000810d8 */
[----:B------:R-:W-:-:S04]  /*8d850*/  NOP ;  /* 0x0000000000007918 */ /* 0x000fc80000000000 */
[----:B------:R-:W-:Y:S01]  /*8d860*/  MOV R70, R88 ;  /* 0x0000005800467202 */ /* 0x000fe20000000f00 */
[----:B------:R-:W-:Y:S01]  /*8d870*/  IMAD.MOV.U32 R71, RZ, RZ, R89 ;  /* 0x000000ffff477224 */ /* 0x000fe200078e0059 */
[----:B------:R-:W-:Y:S01]  /*8d880*/  MOV R75, R91 ;  /* 0x0000005b004b7202 */ /* 0x000fe20000000f00 */
[----:B------:R-:W-:Y:S02]  /*8d890*/  IMAD.MOV.U32 R74, RZ, RZ, R90 ;  /* 0x000000ffff4a7224 */ /* 0x000fe400078e005a */
[C---:B------:R-:W-:Y:S08]  /*8d8a0*/  HMMA.1688.F32.TF32 R88, R164.reuse, R20, R212 ;  /* 0x00000014a458723c */ /* 0x040ff000000810d4 */
        /* <DEDUP_REMOVED lines=22> */
[----:B------:R-:W2:Y:S01]  /*8da10*/  LDL.LU R192, [R1+0x870] ;  /* 0x0008700001c07983 */ /* 0x000ea20000300800 */
[----:B-1----:R-:W-:-:S15]  /*8da20*/  HMMA.1688.F32.TF32 R88, R164, R116, R180 ;  /* 0x00000074a458723c */ /* 0x002fde00000810b4 */
[----:B------:R-:W-:-:S04]  /*8da30*/  NOP ;  /* 0x0000000000007918 */ /* 0x000fc80000000000 */
        /* <DEDUP_REMOVED lines=85> */
[----:B------:R-:W-:Y:S04]  /*8df90*/  STL.64 [R1+0x55b8], R118 ;  /* 0x0055b87601007387 */ /* 0x000fe80000100a00 */
[----:B------:R-:W-:Y:S01]  /*8dfa0*/  STL.64 [R1+0x55b0], R116 ;  /* 0x0055b07401007387 */ /* 0x000fe20000100a00 */
[C---:B--2---:R-:W-:Y:S08]  /*8dfb0*/  HMMA.1688.F32.TF32 R92, R164.reuse, R156, R92 ;  /* 0x0000009ca45c723c */ /* 0x044ff0000008105c */
[C---:B----4-:R-:W-:Y:S08]  /*8dfc0*/  HMMA.1688.F32.TF32 R104, R164.reuse, R120, R100 ;  /* 0x00000078a468723c */ /* 0x050ff00000081064 */
[C---:B------:R-:W-:Y:S08]  /*8dfd0*/  HMMA.1688.F32.TF32 R100, R164.reuse, R124, R96 ;  /* 0x0000007ca464723c */ /* 0x040ff00000081060 */
[C---:B------:R-:W-:Y:S03]  /*8dfe0*/  HMMA.1688.F32.TF32 R96, R164.reuse, R128, R188 ;  /* 0x00000080a460723c */ /* 0x040fe600000810bc */
[----:B------:R-:W-:Y:S04]  /*8dff0*/  STL.64 [R1+0x380], R104 ;  /* 0x0003806801007387 */ /* 0x000fe80000100a00 */
[----:B------:R1:W-:Y:S04]  /*8e000*/  STL.64 [R1+0x388], R106 ;  /* 0x0003886a01007387 */ /* 0x0003e80000100a00 */
[----:B------:R-:W2:Y:S04]  /*8e010*/  LDL.LU R188, [R1+0x850] ;  /* 0x0008500001bc7983 */ /* 0x000ea80000300800 */
[----:B------:R-:W-:Y:S04]  /*8e020*/  STL.64 [R1+0x370], R100 ;  /* 0x0003706401007387 */ /* 0x000fe80000100a00 */
[----:B------:R-:W-:Y:S04]  /*8e030*/  STL.64 [R1+0x378], R102 ;  /* 0x0003786601007387 */ /* 0x000fe80000100a00 */
[----:B------:R-:W-:Y:S04]  /*8e040*/  STL.64 [R1+0x360], R96 ;  /* 0x0003606001007387 */ /* 0x000fe80000100a00 */
[----:B------:R4:W-:Y:S01]  /*8e050*/  STL.64 [R1+0x368], R98 ;  /* 0x0003686201007387 */ /* 0x0009e20000100a00 */
[C---:B-1----:R-:W-:Y:S03]  /*8e060*/  HMMA.1688.F32.TF32 R104, R164.reuse, R144, R236 ;  /* 0x00000090a468723c */ /* 0x042fe600000810ec */
[----:B------:R-:W2:Y:S04]  /*8e070*/  LDL.LU R189, [R1+0x854] ;  /* 0x0008540001bd7983 */ /* 0x000ea80000300800 */
[----:B------:R-:W2:Y:S01]  /*8e080*/  LDL.LU R190, [R1+0x858] ;  /* 0x0008580001be7983 */ /* 0x000ea20000300800 */
[C---:B----4-:R-:W-:Y:S03]  /*8e090*/  HMMA.1688.F32.TF32 R96, R164.reuse, R140, R232 ;  /* 0x0000008ca460723c */ /* 0x050fe600000810e8 */
[----:B------:R-:W2:Y:S05]  /*8e0a0*/  LDL.LU R191, [R1+0x85c] ;  /* 0x00085c0001bf7983 */ /* 0x000eaa0000300800 */
[C---:B------:R-:W-:Y:S11]  /*8e0b0*/  HMMA.1688.F32.TF32 R100, R164.reuse, R148, R228 ;  /* 0x00000094a464723c */ /* 0x040ff600000810e4 */
[----:B------:R-:W-:Y:S04]  /*8e0c0*/  STL.64 [R1+0x350], R96 ;  /* 0x0003506001007387 */ /* 0x000fe80000100a00 */
[----:B------:R1:W-:Y:S01]  /*8e0d0*/  STL.64 [R1+0x358], R98 ;  /* 0x0003586201007387 */ /* 0x0003e20000100a00 */
[C---:B---3--:R-:W-:Y:S08]  /*8e0e0*/  HMMA.1688.F32.TF32 R88, R164.reuse, R84, R88 ;  /* 0x00000054a458723c */ /* 0x048ff00000081058 */
[C---:B-1----:R-:W-:Y:S01]  /*8e0f0*/  HMMA.1688.F32.TF32 R96, R164.reuse, R152, R224 ;  /* 0x00000098a460723c */ /* 0x042fe200000810e0 */
[----:B------:R-:W-:Y:S04]  /*8e100*/  STL.64 [R1+0x340], R104 ;  /* 0x0003406801007387 */ /* 0x000fe80000100a00 */
[----:B------:R-:W-:Y:S04]  /*8e110*/  STL.64 [R1+0x348], R106 ;  /* 0x0003486a01007387 */ /* 0x000fe80000100a00 */
[----:B------:R-:W-:Y:S04]  /*8e120*/  STL.64 [R1+0x330], R100 ;  /* 0x0003306401007387 */ /* 0x000fe80000100a00 */
[----:B------:R-:W-:Y:S06]  /*8e130*/  STL.64 [R1+0x338], R102 ;  /* 0x0003386601007387 */ /* 0x000fec0000100a00 */
        /* <DEDUP_REMOVED lines=15> */
[----:B------:R4:W-:Y:S01]  /*8e230*/  STL.64 [R1+0xa8], R90 ;  /* 0x0000a85a01007387 */ /* 0x0009e20000100a00 */
[C---:B-1----:R-:W-:Y:S03]  /*8e240*/  HMMA.1688.F32.TF32 R92, R164.reuse, R68, R220 ;  /* 0x00000044a45c723c */ /* 0x042fe600000810dc */
[----:B------:R-:W3:Y:S04]  /*8e250*/  LDL.LU R185, [R1+0x664] ;  /* 0x0006640001b97983 */ /* 0x000ee80000300800 */
[----:B------:R-:W3:Y:S01]  /*8e260*/  LDL.LU R186, [R1+0x668] ;  /* 0x0006680001ba7983 */ /* 0x000ee20000300800 */
[C---:B----4-:R-:W-:Y:S03]  /*8e270*/  HMMA.1688.F32.TF32 R88, R164.reuse, R64, R240 ;  /* 0x00000040a458723c */ /* 0x050fe600000810f0 */
[----:B------:R-:W3:Y:S04]  /*8e280*/  LDL.LU R187, [R1+0x66c] ;  /* 0x00066c0001bb7983 */ /* 0x000ee80000300800 */
[----:B------:R-:W-:Y:S01]  /*8e290*/  LDS R240, [R202+UR11+0x85080] ;  /* 0x0850800bcaf07984 */ /* 0x000fe20008000800 */
[C---:B------:R-:W-:Y:S03]  /*8e2a0*/  HMMA.1688.F32.TF32 R96, R164.reuse, R60, R216 ;  /* 0x0000003ca460723c */ /* 0x040fe600000810d8 */
[----:B------:R-:W-:Y:S04]  /*8e2b0*/  LDS R242, [R202+UR11+0x85480] ;  /* 0x0854800bcaf27984 */ /* 0x000fe80008000800 */
[----:B------:R-:W-:Y:S04]  /*8e2c0*/  STL.64 [R1+0x90], R92 ;  /* 0x0000905c01007387 */ /* 0x000fe80000100a00 */
[----:B------:R1:W-:Y:S04]  /*8e2d0*/  STL.64 [R1+0x98], R94 ;  /* 0x0000985e01007387 */ /* 0x0003e80000100a00 */
[----:B------:R-:W-:Y:S04]  /*8e2e0*/  STL.64 [R1+0x80], R88 ;  /* 0x0000805801007387 */ /* 0x000fe80000100a00 */
[----:B------:R4:W-:Y:S01]  /*8e2f0*/  STL.64 [R1+0x88], R90 ;  /* 0x0000885a01007387 */ /* 0x0009e20000100a00 */
[C---:B-1----:R-:W-:Y:S03]  /*8e300*/  HMMA.1688.F32.TF32 R92, R164.reuse, R56, R212 ;  /* 0x00000038a45c723c */ /* 0x042fe600000810d4 */
[----:B------:R-:W-:Y:S04]  /*8e310*/  LDS R241, [R203+UR11+0x85080] ;  /* 0x0850800bcbf17984 */ /* 0x000fe80008000800 */
[----:B------:R-:W1:Y:S01]  /*8e320*/  LDS R243, [R203+UR11+0x85480] ;  /* 0x0854800bcbf37984 */ /* 0x000e620008000800 */
[C---:B----4-:R-:W-:Y:S03]  /*8e330*/  HMMA.1688.F32.TF32 R88, R164.reuse, R52, R208 ;  /* 0x00000034a458723c */ /* 0x050fe600000810d0 */
[----:B------:R-:W-:Y:S04]  /*8e340*/  STL.64 [R1+0x70], R96 ;  /* 0x0000706001007387 */ /* 0x000fe80000100a00 */
[----:B------:R4:W-:Y:S04]  /*8e350*/  STL.64 [R1+0x78], R98 ;  /* 0x0000786201007387 */ /* 0x0009e80000100a00 */
[----:B------:R-:W-:Y:S04]  /*8e360*/  STL.64 [R1+0x60], R92 ;  /* 0x0000605c01007387 */ /* 0x000fe80000100a00 */
[----:B------:R4:W-:Y:S02]  /*8e370*/  STL.64 [R1+0x68], R94 ;  /* 0x0000685e01007387 */ /* 0x0009e40000100a00 */
[C---:B----4-:R-:W-:Y:S02]  /*8e380*/  HMMA.1688.F32.TF32 R96, R164.reuse, R48, R204 ;  /* 0x00000030a460723c */ /* 0x050fe400000810cc */
[----:B------:R-:W-:Y:S04]  /*8e390*/  STL.64 [R1+0x50], R88 ;  /* 0x0000505801007387 */ /* 0x000fe80000100a00 */
[----:B------:R4:W-:Y:S02]  /*8e3a0*/  STL.64 [R1+0x58], R90 ;  /* 0x0000585a01007387 */ /* 0x0009e40000100a00 */
[C---:B------:R-:W-:Y:S08]  /*8e3b0*/  HMMA.1688.F32.TF32 R92, R164.reuse, R44, R196 ;  /* 0x0000002ca45c723c */ /* 0x040ff000000810c4 */
[C---:B----4-:R-:W-:Y:S03]  /*8e3c0*/  HMMA.1688.F32.TF32 R88, R164.reuse, R40, R192 ;  /* 0x00000028a458723c */ /* 0x050fe600000810c0 */
[----:B------:R-:W-:Y:S04]  /*8e3d0*/  STL.64 [R1+0x40], R96 ;  /* 0x0000406001007387 */ /* 0x000fe80000100a00 */
[----:B------:R-:W-:Y:S01]  /*8e3e0*/  STL.64 [R1+0x48], R98 ;  /* 0x0000486201007387 */ /* 0x000fe20000100a00 */
[C---:B------:R-:W-:Y:S03]  /*8e3f0*/  HMMA.1688.F32.TF32 R248, R164.reuse, R36, R180 ;  /* 0x00000024a4f8723c */ /* 0x040fe600000810b4 */
[----:B------:R-:W-:Y:S04]  /*8e400*/  STL.64 [R1+0x10], R92 ;  /* 0x0000105c01007387 */ /* 0x000fe80000100a00 */
[----:B------:R-:W-:Y:S04]  /*8e410*/  STL.64 [R1+0x18], R94 ;  /* 0x0000185e01007387 */ /* 0x000fe80000100a00 */
[----:B------:R-:W4:Y:S04]  /*8e420*/  LDL.LU R180, [R1+0x110] ;  /* 0x0001100001b47983 */ /* 0x000f280000300800 */
[----:B------:R-:W-:Y:S04]  /*8e430*/  STL.64 [R1], R88 ;  /* 0x0000005801007387 */ /* 0x000fe80000100a00 */
[----:B------:R1:W-:Y:S04]  /*8e440*/  STL.64 [R1+0x8], R90 ;  /* 0x0000085a01007387 */ /* 0x0003e80000100a00 */
[----:B------:R-:W4:Y:S04]  /*8e450*/  LDL.LU R181, [R1+0x114] ;  /* 0x0001140001b57983 */ /* 0x000f280000300800 */
[----:B------:R-:W4:Y:S04]  /*8e460*/  LDL.LU R182, [R1+0x118] ;  /* 0x0001180001b67983 */ /* 0x000f280000300800 */
[----:B------:R-:W4:Y:S04]  /*8e470*/  LDL.LU R183, [R1+0x11c] ;  /* 0x00011c0001b77983 */ /* 0x000f280000300800 */
[----:B------:R-:W-:Y:S04]  /*8e480*/  STL [R1+0x51ec], R248 ;  /* 0x0051ecf801007387 */ /* 0x000fe80000100800 */
[----:B------:R-:W-:Y:S04]  /*8e490*/  STL [R1+0x51e8], R249 ;  /* 0x0051e8f901007387 */ /* 0x000fe80000100800 */
[----:B------:R-:W-:Y:S04]  /*8e4a0*/  STL [R1+0x51e4], R250 ;  /* 0x0051e4fa01007387 */ /* 0x000fe80000100800 */
[----:B------:R-:W-:Y:S04]  /*8e4b0*/  STL [R1+0x51e0], R251 ;  /* 0x0051e0fb01007387 */ /* 0x000fe80000100800 */
[----:B------:R-:W1:Y:S04]  /*8e4c0*/  LDL.LU R192, [R1+0x830] ;  /* 0x0008300001c07983 */ /* 0x000e680000300800 */
[----:B------:R-:W1:Y:S04]  /*8e4d0*/  LDL.LU R193, [R1+0x834] ;  /* 0x0008340001c17983 */ /* 0x000e680000300800 */
[----:B------:R-:W1:Y:S04]  /*8e4e0*/  LDL.LU R194, [R1+0x838] ;  /* 0x0008380001c27983 */ /* 0x000e680000300800 */
[----:B------:R-:W1:Y:S04]  /*8e4f0*/  LDL.LU R195, [R1+0x83c] ;  /* 0x00083c0001c37983 */ /* 0x000e680000300800 */
[----:B------:R-:W4:Y:S04]  /*8e500*/  LDL.LU R196, [R1+0x840] ;  /* 0x0008400001c47983 */ /* 0x000f280000300800 */
[----:B------:R-:W4:Y:S04]  /*8e510*/  LDL.LU R197, [R1+0x844] ;  /* 0x0008440001c57983 */ /* 0x000f280000300800 */
[----:B------:R-:W4:Y:S04]  /*8e520*/  LDL.LU R198, [R1+0x848] ;  /* 0x0008480001c67983 */ /* 0x000f280000300800 */
[----:B------:R-:W4:Y:S01]  /*8e530*/  LDL.LU R199, [R1+0x84c] ;  /* 0x00084c0001c77983 */ /* 0x000f220000300800 */
[----:B--2---:R-:W-:-:S15]  /*8e540*/  HMMA.1688.F32.TF32 R244, R164, R32, R188 ;  /* 0x00000020a4f4723c */ /* 0x004fde00000810bc */
[----:B------:R-:W-:-:S04]  /*8e550*/  NOP ;  /* 0x0000000000007918 */ /* 0x000fc80000000000 */
[----:B------:R2:W-:Y:S04]  /*8e560*/  STL [R1+0x51fc], R244 ;  /* 0x0051fcf401007387 */ /* 0x0005e80000100800 */
[----:B------:R-:W-:Y:S04]  /*8e570*/  STL [R1+0x51f8], R245 ;  /* 0x0051f8f501007387 */ /* 0x000fe80000100800 */
[----:B------:R1:W-:Y:S04]  /*8e580*/  STL [R1+0x51f4], R246 ;  /* 0x0051f4f601007387 */ /* 0x0003e80000100800 */
[----:B------:R1:W-:Y:S04]  /*8e590*/  STL [R1+0x51f0], R247 ;  /* 0x0051f0f701007387 */ /* 0x0003e80000100800 */
        /* <DEDUP_REMOVED lines=8> */
[----:B------:R-:W3:Y:S04]  /*8e620*/  LDL.LU R187, [R1+0x81c] ;  /* 0x00081c0001bb7983 */ /* 0x000ee80000300800 */
[----:B------:R1:W-:Y:S04]  /*8e630*/  STL [R1+0x520c], R160 ;  /* 0x00520ca001007387 */ /* 0x0003e80000100800 */
[----:B------:R1:W-:Y:S04]  /*8e640*/  STL [R1+0x5208], R161 ;  /* 0x005208a101007387 */ /* 0x0003e80000100800 */
[----:B------:R1:W-:Y:S04]  /*8e650*/  STL [R1+0x5204], R162 ;  /* 0x005204a201007387 */ /* 0x0003e80000100800 */
[----:B------:R1:W-:Y:S01]  /*8e660*/  STL [R1+0x5200], R163 ;  /* 0x005200a301007387 */ /* 0x0003e20000100800 */
[C---:B----4-:R-:W-:Y:S03]  /*8e670*/  HMMA.1688.F32.TF32 R164, R168.reuse, R24, R180 ;  /* 0x00000018a8a4723c */ /* 0x050fe600000810b4 */
[----:B------:R-:W4:Y:S04]  /*8e680*/  LDL.LU R180, [R1+0x800] ;  /* 0x0008000001b47983 */ /* 0x000f280000300800 */
[----:B------:R-:W4:Y:S04]  /*8e690*/  LDL.LU R181, [R1+0x804] ;  /* 0x0008040001b57983 */ /* 0x000f280000300800 */
[----:B------:R-:W4:Y:S04]  /*8e6a0*/  LDL.LU R182, [R1+0x808] ;  /* 0x0008080001b67983 */ /* 0x000f280000300800 */
[----:B------:R-:W4:Y:S01]  /*8e6b0*/  LDL.LU R183, [R1+0x80c] ;  /* 0x00080c0001b77983 */ /* 0x000f220000300800 */
[----:B-1----:R-:W-:-:S15]  /*8e6c0*/  HMMA.1688.F32.TF32 R88, R168, R16, R192 ;  /* 0x00000010a858723c */ /* 0x002fde00000810c0 */
[----:B------:R-:W-:-:S04]  /*8e6d0*/  NOP ;  /* 0x0000000000007918 */ /* 0x000fc80000000000 */
[----:B--2---:R-:W-:Y:S01]  /*8e6e0*/  IMAD.MOV.U32 R244, RZ, RZ, R88 ;  /* 0x000000fffff47224 */ /* 0x004fe200078e0058 */
[----:B------:R-:W-:Y:S01]  /*8e6f0*/  MOV R246, R90 ;  /* 0x0000005a00f67202 */ /* 0x000fe20000000f00 */
[----:B------:R-:W-:Y:S02]  /*8e700*/  IMAD.MOV.U32 R245, RZ, RZ, R89 ;  /* 0x000000fffff57224 */ /* 0x000fe400078e0059 */
[----:B------:R-:W-:Y:S01]  /*8e710*/  IMAD.MOV.U32 R247, RZ, RZ, R91 ;  /* 0x000000fffff77224 */ /* 0x000fe200078e005b */
[C---:B------:R-:W-:Y:S01]  /*8e720*/  HMMA.1688.F32.TF32 R92, R168.reuse, R20, R196 ;  /* 0x00000014a85c723c */ /* 0x040fe200000810c4 */
[----:B------:R-:W-:Y:S04]  /*8e730*/  STL [R1+0x521c], R164 ;  /* 0x00521ca401007387 */ /* 0x000fe80000100800 */
[----:B------:R-:W-:Y:S04]  /*8e740*/  STL [R1+0x5218], R165 ;  /* 0x005218a501007387 */ /* 0x000fe80000100800 */
[----:B------:R1:W-:Y:S04]  /*8e750*/  STL [R1+0x5214], R166 ;  /* 0x005214a601007387 */ /* 0x0003e80000100800 */
[----:B------:R2:W-:Y:S06]  /*8e760*/  STL [R1+0x5210], R167 ;  /* 0x005210a701007387 */ /* 0x0005ec0000100800 */
[----:B------:R-:W-:Y:S01]  /*8e770*/  STL.64 [R1+0x2e0], R92 ;  /* 0x0002e05c01007387 */ /* 0x000fe20000100a00 */
[----:B------:R-:W-:Y:S03]  /*8e780*/  HMMA.1688.F32.TF32 R88, R168, R12, R188 ;  /* 0x0000000ca858723c */ /* 0x000fe600000810bc */
[----:B------:R-:W-:-:S15]  /*8e790*/  STL.64 [R1+0x2e8], R94 ;  /* 0x0002e85e01007387 */ /* 0x000fde0000100a00 */
[----:B------:R-:W-:Y:S01]  /*8e7a0*/  NOP ;  /* 0x0000000000007918 */ /* 0x000fe20000000000 */
[----:B------:R-:W-:Y:S01]  /*8e7b0*/  IMAD.MOV.U32 R160, RZ, RZ, R88 ;  /* 0x000000ffffa07224 */ /* 0x000fe200078e0058 */
[----:B------:R-:W-:Y:S01]  /*8e7c0*/  MOV R161, R89 ;  /* 0x0000005900a17202 */ /* 0x000fe20000000f00 */
[----:B------:R-:W-:Y:S02]  /*8e7d0*/  IMAD.MOV.U32 R162, RZ, RZ, R90 ;  /* 0x000000ffffa27224 */ /* 0x000fe400078e005a */
[----:B------:R-:W-:Y:S01]  /*8e7e0*/  IMAD.MOV.U32 R163, RZ, RZ, R91 ;  /* 0x000000ffffa37224 */ /* 0x000fe200078e005b */
[----:B------:R-:W-:Y:S04]  /*8e7f0*/  STL [R1+0x522c], R247 ;  /* 0x00522cf701007387 */ /* 0x000fe80000100800 */
[----:B------:R-:W-:Y:S04]  /*8e800*/  STL [R1+0x5228], R246 ;  /* 0x005228f601007387 */ /* 0x000fe80000100800 */
[----:B------:R-:W-:Y:S04]  /*8e810*/  STL [R1+0x5224], R245 ;  /* 0x005224f501007387 */ /* 0x000fe80000100800 */
[----:B------:R-:W-:Y:S04]  /*8e820*/  STL [R1+0x5220], R244 ;  /* 0x005220f401007387 */ /* 0x000fe80000100800 */
[----:B------:R-:W-:Y:S04]  /*8e830*/  STL.64 [R1+0x5238], R162 ;  /* 0x005238a201007387 */ /* 0x000fe80000100a00 */
[----:B------:R1:W-:Y:S01]  /*8e840*/  STL.64 [R1+0x5230], R160 ;  /* 0x005230a001007387 */ /* 0x0003e20000100a00 */
[----:B---3--:R-:W-:-:S15]  /*8e850*/  HMMA.1688.F32.TF32 R88, R168, R8, R184 ;  /* 0x00000008a858723c */ /* 0x008fde00000810b8 */
[----:B------:R-:W-:-:S04]  /*8e860*/  NOP ;  /* 0x0000000000007918 */ /* 0x000fc80000000000 */
[----:B-1----:R-:W-:Y:S01]  /*8e870*/  IMAD.MOV.U32 R166, RZ, RZ, R90 ;  /* 0x000000ffffa67224 */ /* 0x002fe200078e005a */
[----:B--2---:R-:W-:Y:S01]  /*8e880*/  MOV R167, R91 ;  /* 0x0000005b00a77202 */ /* 0x004fe20000000f00 */
[----:B------:R-:W-:Y:S01]  /*8e890*/  IMAD.MOV.U32 R165, RZ, RZ, R89 ;  /* 0x000000ffffa57224 */ /* 0x000fe200078e0059 */
[----:B------:R-:W-:-:S03]  /*8e8a0*/  MOV R164, R88 ;  /* 0x0000005800a47202 */ /* 0x000fc60000000f00 */
[----:B------:R-:W-:Y:S04]  /*8e8b0*/  STL.64 [R1+0x5248], R166 ;  /* 0x005248a601007387 */ /* 0x000fe80000100a00 */
[----:B------:R1:W-:Y:S04]  /*8e8c0*/  STL.64 [R1+0x5240], R164 ;  /* 0x005240a401007387 */ /* 0x0003e80000100a00 */
[----:B------:R-:W2:Y:S04]  /*8e8d0*/  LDL.LU R160, [R1+0xb0] ;  /* 0x0000b00001a07983 */ /* 0x000ea80000300800 */
[----:B------:R-:W2:Y:S04]  /*8e8e0*/  LDL.LU R161, [R1+0xb4] ;  /* 0x0000b40001a17983 */ /* 0x000ea80000300800 */
[----:B------:R-:W2:Y:S04]  /*8e8f0*/  LDL.LU R162, [R1+0xb8] ;  /* 0x0000b80001a27983 */ /* 0x000ea80000300800 */
[----:B------:R-:W2:Y:S04]  /*8e900*/  LDL.LU R163, [R1+0xbc] ;  /* 0x0000bc0001a37983 */ /* 0x000ea80000300800 */
[----:B-1----:R-:W3:Y:S04]  /*8e910*/  LDL.LU R164, [R1+0xc0] ;  /* 0x0000c00001a47983 */ /* 0x002ee80000300800 */
[----:B------:R-:W3:Y:S04]  /*8e920*/  LDL.LU R165, [R1+0xc4] ;  /* 0x0000c40001a57983 */ /* 0x000ee80000300800 */
[----:B------:R-:W3:Y:S04]  /*8e930*/  LDL.LU R166, [R1+0xc8] ;  /* 0x0000c80001a67983 */ /* 0x000ee80000300800 */
[----:B------:R-:W3:Y:S01]  /*8e940*/  LDL.LU R167, [R1+0xcc] ;  /* 0x0000cc0001a77983 */ /* 0x000ee20000300800 */
[----:B----4-:R-:W-:Y:S03]  /*8e950*/  HMMA.1688.F32.TF32 R88, R168, R4, R180 ;  /* 0x00000004a858723c */ /* 0x010fe600000810b4 */
        /* <DEDUP_REMOVED lines=109> */
[----:B------:R1:W-:Y:S04]  /*8f030*/  STL.64 [R1+0x5250], R244 ;  /* 0x005250f401007387 */ /* 0x0003e80000100a00 */
[----:B-1----:R-:W3:Y:S04]  /*8f040*/  LDL.LU R244, [R1+0xd0] ;  /* 0x0000d00001f47983 */ /* 0x002ee80000300800 */
        /* <DEDUP_REMOVED lines=8> */
[----:B------:R-:W-:Y:S01]  /*8f0d0*/  IMAD.MOV.U32 R248, RZ, RZ, R112 ;  /* 0x000000fffff87224 */ /* 0x000fe200078e0070 */
[----:B------:R-:W2:Y:S04]  /*8f0e0*/  LDL.LU.64 R114, [R1+0x55c8] ;  /* 0x0055c80001727983 */ /* 0x000ea80000300a00 */
[----:B------:R-:W3:Y:S02]  /*8f0f0*/  LDL.LU.64 R112, [R1+0x55c0] ;  /* 0x0055c00001707983 */ /* 0x000ee40000300a00 */
[----:B---3--:R-:W-:-:S15]  /*8f100*/  HMMA.1688.F32.TF32 R116, R168, R112, R116 ;  /* 0x00000070a874723c */ /* 0x008fde0000081074 */
[----:B------:R-:W-:-:S04]  /*8f110*/  NOP ;  /* 0x0000000000007918 */ /* 0x000fc80000000000 */
[----:B------:R-:W-:Y:S04]  /*8f120*/  STL.64 [R1+0x280], R116 ;  /* 0x0002807401007387 */ /* 0x000fe80000100a00 */
[----:B------:R1:W-:Y:S04]  /*8f130*/  STL.64 [R1+0x288], R118 ;  /* 0x0002887601007387 */ /* 0x0003e80000100a00 */
[----:B-1----:R-:W3:Y:S04]  /*8f140*/  LDL.LU.64 R118, [R1+0x55b8] ;  /* 0x0055b80001767983 */ /* 0x002ee80000300a00 */
        /* <DEDUP_REMOVED lines=90> */
[----:B------:R1:W-:Y:S01]  /*8f6f0*/  STL.64 [R1+0x178], R210 ;  /* 0x000178d201007387 */ /* 0x0003e20000100a00 */
[----:B----4-:R-:W-:Y:S03]  /*8f700*/  HMMA.1688.F32.TF32 R168, R168, R28, R180 ;  /* 0x0000001ca8a8723c */ /* 0x010fe600000810b4 */
        /* <DEDUP_REMOVED lines=32> */
[----:B---3--:R-:W2:Y:S04]  /*8f910*/  LDL.LU R170, [R1+0xe8] ;  /* 0x0000e80001aa7983 */ /* 0x008ea80000300800 */
[----:B------:R-:W2:Y:S01]  /*8f920*/  LDL.LU R171, [R1+0xec] ;  /* 0x0000ec0001ab7983 */ /* 0x000ea20000300800 */
[C---:B------:R-:W-:Y:S08]  /*8f930*/  HMMA.1688.F32.TF32 R244, R240.reuse, R20, R244 ;  /* 0x00000014f0f4723c */ /* 0x040ff000000810f4 */
[C---:B------:R-:W-:Y:S08]  /*8f940*/  HMMA.1688.F32.TF32 R160, R240.reuse, R12, R160 ;  /* 0x0000000cf0a0723c */ /* 0x040ff000000810a0 */
[----:B--2---:R-:W-:-:S15]  /*8f950*/  HMMA.1688.F32.TF32 R168, R240, R24, R168 ;  /* 0x00000018f0a8723c */ /* 0x004fde00000810a8 */
[----:B------:R-:W-:-:S04]  /*8f960*/  NOP ;  /* 0x0000000000007918 */ /* 0x000fc80000000000 */
[----:B------:R-:W-:Y:S04]  /*8f970*/  STL.64 [R1+0xe0], R168 ;  /* 0x0000e0a801007387 */ /* 0x000fe80000100a00 */
[----:B------:R1:W-:Y:S02]  /*8f980*/  STL.64 [R1+0xe8], R170 ;  /* 0x0000e8aa01007387 */ /* 0x0003e40000100a00 */
[----:B-1----:R-:W-:Y:S02]  /*8f990*/  HMMA.1688.F32.TF32 R168, R240, R16, R164 ;  /* 0x00000010f0a8723c */ /* 0x002fe400000810a4 */
[----:B------:R-:W-:Y:S01]  /*8f9a0*/  STL.64 [R1+0xd0], R244 ;  /* 0x0000d0f401007387 */ /* 0x000fe20000100a00 */
[----:B------:R-:W-:-:S03]  /*8f9b0*/  MOV R164, R177 ;  /* 0x000000b100a47202 */ /* 0x000fc60000000f00 */
[----:B------:R-:W-:Y:S01]  /*8f9c0*/  STL.64 [R1+0xd8], R246 ;  /* 0x0000d8f601007387 */ /* 0x000fe20000100a00 */
[----:B------:R-:W-:Y:S02]  /*8f9d0*/  IMAD.MOV.U32 R165, RZ, RZ, R178 ;  /* 0x000000ffffa57224 */ /* 0x000fe400078e00b2 */
[----:B------:R-:W-:Y:S01]  /*8f9e0*/  IMAD.MOV.U32 R166, RZ, RZ, R179 ;  /* 0x000000ffffa67224 */ /* 0x000fe200078e00b3 */
[----:B------:R-:W-:-:S09]  /*8f9f0*/  MOV R167, R175 ;  /* 0x000000af00a77202 */ /* 0x000fd20000000f00 */
        /* <DEDUP_REMOVED lines=8> */
[----:B-1----:R-:W2:Y:S04]  /*8fa80*/  LDL.LU R160, [R1+0x650] ;  /* 0x0006500001a07983 */ /* 0x002ea80000300800 */
[----:B------:R-:W2:Y:S04]  /*8fa90*/  LDL.LU R161, [R1+0x654] ;  /* 0x0006540001a17983 */ /* 0x000ea80000300800 */
[----:B---3--:R-:W3:Y:S04]  /*8faa0*/  LDL.LU R162, [R1+0x658] ;  /* 0x0006580001a27983 */ /* 0x008ee80000300800 */
[----:B------:R-:W3:Y:S01]  /*8fab0*/  LDL.LU R163, [R1+0x65c] ;  /* 0x00065c0001a37983 */ /* 0x000ee20000300800 */
[C---:B------:R-:W-:Y:S08]  /*8fac0*/  HMMA.1688.F32.TF32 R180, R240.reuse, R108, R180 ;  /* 0x0000006cf0b4723c */ /* 0x040ff000000810b4 */
[C---:B------:R-:W-:Y:S08]  /*8fad0*/  HMMA.1688.F32.TF32 R184, R240.reuse, R112, R184 ;  /* 0x00000070f0b8723c */ /* 0x040ff000000810b8 */
        /* <DEDUP_REMOVED lines=9> */
[----:B------:R-:W-:-:S15]  /*8fb70*/  HMMA.1688.F32.TF32 R164, R240, R80, R164 ;  /* 0x00000050f0a4723c */ /* 0x000fde00000810a4 */
[----:B------:R-:W-:-:S04]  /*8fb80*/  NOP ;  /* 0x0000000000007918 */ /* 0x000fc80000000000 */
[----:B------:R-:W-:Y:S01]  /*8fb90*/  MOV R108, R165 ;  /* 0x000000a5006c7202 */ /* 0x000fe20000000f00 */
[----:B------:R-:W-:Y:S01]  /*8fba0*/  IMAD.MOV.U32 R109, RZ, RZ, R164 ;  /* 0x000000ffff6d7224 */ /* 0x000fe200078e00a4 */
[C---:B--2---:R-:W-:Y:S01]  /*8fbb0*/  HMMA.1688.F32.TF32 R168, R240.reuse, R8, R176 ;  /* 0x00000008f0a8723c */ /* 0x044fe200000810b0 */
[----:B------:R-:W-:Y:S04]  /*8fbc0*/  LDS R176, [R252+UR11+0x85800] ;  /* 0x0858000bfcb07984 */ /* 0x000fe80008000800 */
[----:B------:R-:W-:Y:S03]  /*8fbd0*/  LDS R178, [R252+UR11+0x85c00] ;  /* 0x085c000bfcb27984 */ /* 0x000fe60008000800 */
[C---:B------:R-:W-:Y:S11]  /*8fbe0*/  HMMA.1688.F32.TF32 R172, R240.reuse, R4, R172 ;  /* 0x00000004f0ac723c */ /* 0x040ff600000810ac */
[----:B------:R-:W-:Y:S04]  /*8fbf0*/  STL.64 [R1+0x5088], R170 ;  /* 0x005088aa01007387 */ /* 0x000fe80000100a00 */
[----:B------:R-:W-:Y:S04]  /*8fc00*/  STL.64 [R1+0x5080], R168 ;  /* 0x005080a801007387 */ /* 0x000fe80000100a00 */
[----:B------:R-:W-:Y:S01]  /*8fc10*/  STL.64 [R1+0x5098], R174 ;  /* 0x005098ae01007387 */ /* 0x000fe20000100a00 */
[----:B---3--:R-:W-:Y:S03]  /*8fc20*/  HMMA.1688.F32.TF32 R160, R240, R84, R160 ;  /* 0x00000054f0a0723c */ /* 0x008fe600000810a0 */
        /* <DEDUP_REMOVED lines=19> */
[----:B------:R-:W-:-:S03]  /*8fd60*/  IMAD.MOV.U32 R117, RZ, RZ, R160 ;  /* 0x000000ffff757224 */ /* 0x000fc600078e00a0 */
[----:B------:R-:W-:Y:S01]  /*8fd70*/  STL.64 [R1+0x5138], R218 ;  /* 0x005138da01007387 */ /* 0x000fe20000100a00 */
[----:B------:R-:W-:-:S03]  /*8fd80*/  IMAD.MOV.U32 R116, RZ, RZ, R161 ;  /* 0x000000ffff747224 */ /* 0x000fc600078e00a1 */
[----:B------:R-:W-:Y:S01]  /*8fd90*/  STL.64 [R1+0x5130], R216 ;  /* 0x005130d801007387 */ /* 0x000fe20000100a00 */
[----:B------:R-:W-:-:S03]  /*8fda0*/  MOV R113, R162 ;  /* 0x000000a200717202 */ /* 0x000fc60000000f00 */
[----:B------:R-:W-:Y:S01]  /*8fdb0*/  STL.64 [R1+0x5148], R222 ;  /* 0x005148de01007387 */ /* 0x000fe20000100a00 */
[----:B------:R-:W-:-:S03]  /*8fdc0*/  IMAD.MOV.U32 R112, RZ, RZ, R163 ;  /* 0x000000ffff707224 */ /* 0x000fc600078e00a3 */
[----:B------:R-:W-:Y:S04]  /*8fdd0*/  STL.64 [R1+0x5140], R220 ;  /* 0x005140dc01007387 */ /* 0x000fe80000100a00 */
[----:B------:R-:W2:Y:S04]  /*8fde0*/  LDL.LU R160, [R1+0x630] ;  /* 0x0006300001a07983 */ /* 0x000ea80000300800 */
[----:B------:R-:W2:Y:S04]  /*8fdf0*/  LDL.LU R161, [R1+0x634] ;  /* 0x0006340001a17983 */ /* 0x000ea80000300800 */
[----:B------:R-:W2:Y:S04]  /*8fe00*/  LDL.LU R162, [R1+0x638] ;  /* 0x0006380001a27983 */ /* 0x000ea80000300800 */
[----:B------:R-:W2:Y:S04]  /*8fe10*/  LDL.LU R163, [R1+0x63c] ;  /* 0x00063c0001a37983 */ /* 0x000ea80000300800 */
[----:B------:R-:W-:Y:S04]  /*8fe20*/  STL [R1+0x5064], R112 ;  /* 0x0050647001007387 */ /* 0x000fe80000100800 */
[----:B------:R3:W-:Y:S04]  /*8fe30*/  STL [R1+0x5060], R113 ;  /* 0x0050607101007387 */ /* 0x0007e80000100800 */
[----:B------:R4:W-:Y:S04]  /*8fe40*/  STL [R1+0x505c], R116 ;  /* 0x00505c7401007387 */ /* 0x0009e80000100800 */
[----:B------:R1:W-:Y:S04]  /*8fe50*/  STL [R1+0x5058], R117 ;  /* 0x0050587501007387 */ /* 0x0003e80000100800 */
[----:B------:R-:W3:Y:S04]  /*8fe60*/  LDL.LU R244, [R1+0x5e0] ;  /* 0x0005e00001f47983 */ /* 0x000ee80000300800 */
        /* <DEDUP_REMOVED lines=22> */
[----:B------:R1:W-:Y:S04]  /*8ffd0*/  STL [R1+0x5068], R109 ;  /* 0x0050686d01007387 */ /* 0x0003e80000100800 */
[----:B------:R-:W4:Y:S04]  /*8ffe0*/  LDL.LU R164, [R1+0x5d0] ;  /* 0x0005d00001a47983 */ /* 0x000f280000300800 */
[----:B------:R-:W4:Y:S04]  /*8fff0*/  LDL.LU R165, [R1+0x5d4] ;  /* 0x0005d40001a57983 */ /* 0x000f280000300800 */
[----:B------:R-:W4:Y:S01]  /*90000*/  LDL.LU R166, [R1+0x5d8] ;  /* 0x0005d80001a67983 */ /* 0x000f220000300800 */
[----:B------:R-:W-:Y:S01]  /*90010*/  MOV R174, R3 ;  /* 0x0000000300ae7202 */ /* 0x000fe20000000f00 */
[----:B------:R-:W-:Y:S01]  /*90020*/  IMAD.MOV.U32 R175, RZ, RZ, R0 ;  /* 0x000000ffffaf7224 */ /* 0x000fe200078e0000 */
[----:B------:R-:W-:-:S02]  /*90030*/  MOV R167, R6 ;  /* 0x0000000600a77202 */ /* 0x000fc40000000f00 */
[----:B------:R-:W4:Y:S01]  /*90040*/  LDL.LU R6, [R1+0x541c] ;  /* 0x00541c0001067983 */ /* 0x000f220000300800 */
[----:B--2---:R-:W-:-:S15]  /*90050*/  HMMA.1688.F32.TF32 R160, R240, R76, R160 ;  /* 0x0000004cf0a0723c */ /* 0x004fde00000810a0 */
[----:B------:R-:W-:-:S04]  /*90060*/  NOP ;  /* 0x0000000000007918 */ /* 0x000fc80000000000 */
[----:B------:R-:W-:Y:S01]  /*90070*/  IMAD.MOV.U32 R77, RZ, RZ, R160 ;  /* 0x000000ffff4d7224 */ /* 0x000fe200078e00a0 */
[----:B------:R-:W-:Y:S01]  /*90080*/  MOV R76, R161 ;  /* 0x000000a1004c7202 */ /* 0x000fe20000000f00 */
[----:B------:R-:W-:Y:S01]  /*90090*/  IMAD.MOV.U32 R3, RZ, RZ, R162 ;  /* 0x000000ffff037224 */ /* 0x000fe200078e00a2 */
[----:B------:R-:W-:Y:S01]  /*900a0*/  MOV R162, R11 ;  /* 0x0000000b00a27202 */ /* 0x000fe20000000f00 */
[----:B------:R-:W-:Y:S02]  /*900b0*/  IMAD.MOV.U32 R0, RZ, RZ, R163 ;  /* 0x000000ffff007224 */ /* 0x000fe400078e00a3 */
[----:B------:R-:W-:Y:S02]  /*900c0*/  IMAD.MOV.U32 R160, RZ, RZ, R7 ;  /* 0x000000ffffa07224 */ /* 0x000fe400078e0007 */
[----:B------:R-:W-:Y:S01]  /*900d0*/  IMAD.MOV.U32 R161, RZ, RZ, R10 ;  /* 0x000000ffffa17224 */ /* 0x000fe200078e000a */
[----:B------:R-:W2:Y:S01]  /*900e0*/  LDL.LU R7, [R1+0x5418] ;  /* 0x0054180001077983 */ /* 0x000ea20000300800 */
[----:B------:R-:W-:-:S03]  /*900f0*/  IMAD.MOV.U32 R163, RZ, RZ, R2 ;  /* 0x000000ffffa37224 */ /* 0x000fc600078e0002 */
[----:B------:R-:W2:Y:S04]  /*90100*/  LDL.LU R10, [R1+0x5414] ;  /* 0x00541400010a7983 */ /* 0x000ea80000300800 */
[----:B------:R-:W-:Y:S01]  /*90110*/  HMMA.1688.F32.TF32 R160, R240, R48, R160 ;  /* 0x00000030f0a0723c */ /* 0x000fe200000810a0 */
[----:B------:R-:W2:Y:S04]  /*90120*/  LDL.LU R11, [R1+0x5410] ;  /* 0x00541000010b7983 */ /* 0x000ea80000300800 */
[----:B------:R1:W-:-:S14]  /*90130*/  STL [R1+0x5078], R77 ;  /* 0x0050784d01007387 */ /* 0x0003dc0000100800 */
[----:B---3--:R-:W-:Y:S01]  /*90140*/  IMAD.MOV.U32 R113, RZ, RZ, R160 ;  /* 0x000000ffff717224 */ /* 0x008fe200078e00a0 */
[----:B----4-:R-:W-:Y:S01]  /*90150*/  MOV R116, R161 ;  /* 0x000000a100747202 */ /* 0x010fe20000000f00 */
[----:B------:R-:W-:Y:S01]  /*90160*/  IMAD.MOV.U32 R49, RZ, RZ, R162 ;  /* 0x000000ffff317224 */ /* 0x000fe200078e00a2 */
[----:B------:R-:W-:Y:S01]  /*90170*/  MOV R160, R14 ;  /* 0x0000000e00a07202 */ /* 0x000fe20000000f00 */
[----:B------:R-:W-:Y:S01]  /*90180*/  IMAD.MOV.U32 R161, RZ, RZ, R15 ;  /* 0x000000ffffa17224 */ /* 0x000fe200078e000f */
[----:B------:R-:W3:Y:S01]  /*90190*/  LDL.LU R14, [R1+0x540c] ;  /* 0x00540c00010e7983 */ /* 0x000ee20000300800 */
[----:B------:R-:W-:Y:S01]  /*901a0*/  IMAD.MOV.U32 R48, RZ, RZ, R163 ;  /* 0x000000ffff307224 */ /* 0x000fe200078e00a3 */
[----:B------:R-:W-:Y:S01]  /*901b0*/  MOV R163, R19 ;  /* 0x0000001300a37202 */ /* 0x000fe20000000f00 */
[----:B------:R-:W-:Y:S01]  /*901c0*/  IMAD.MOV.U32 R162, RZ, RZ, R18 ;  /* 0x000000ffffa27224 */ /* 0x000fe200078e0012 */
[----:B------:R-:W3:Y:S04]  /*901d0*/  LDL.LU R15, [R1+0x5408] ;  /* 0x00540800010f7983 */ /* 0x000ee80000300800 */
[----:B------:R-:W4:Y:S04]  /*901e0*/  LDL.LU R18, [R1+0x5404] ;  /* 0x0054040001127983 */ /* 0x000f280000300800 */
[----:B------:R-:W4:Y:S01]  /*901f0*/  LDL.LU R19, [R1+0x5400] ;  /* 0x0054000001137983 */ /* 0x000f220000300800 */
[----:B------:R-:W-:-:S15]  /*90200*/  HMMA.1688.F32.TF32 R164, R240, R52, R164 ;  /* 0x00000034f0a4723c */ /* 0x000fde00000810a4 */
[----:B------:R-:W-:-:S04]  /*90210*/  NOP ;  /* 0x0000000000007918 */ /* 0x000fc80000000000 */
[----:B------:R-:W-:Y:S01]  /*90220*/  IMAD.MOV.U32 R117, RZ, RZ, R164 ;  /* 0x000000ffff757224 */ /* 0x000fe200078e00a4 */
[----:B------:R-:W-:Y:S01]  /*90230*/  MOV R53, R166 ;  /* 0x000000a600357202 */ /* 0x000fe20000000f00 */
[----:B------:R-:W-:Y:S02]  /*90240*/  IMAD.MOV.U32 R2, RZ, RZ, R165 ;  /* 0x000000ffff027224 */ /* 0x000fe400078e00a5 */
[----:B------:R-:W-:Y:S01]  /*90250*/  IMAD.MOV.U32 R164, RZ, RZ, R26 ;  /* 0x000000ffffa47224 */ /* 0x000fe200078e001a */
[----:B------:R-:W-:Y:S01]  /*90260*/  MOV R166, R22 ;  /* 0x0000001600a67202 */ /* 0x000fe20000000f00 */
[----:B------:R-:W4:Y:S01]  /*90270*/  LDL.LU R26, [R1+0x53fc] ;  /* 0x0053fc00011a7983 */ /* 0x000f220000300800 */
[----:B------:R-:W-:Y:S02]  /*90280*/  IMAD.MOV.U32 R165, RZ, RZ, R27 ;  /* 0x000000ffffa57224 */ /* 0x000fe400078e001b */
[----:B------:R-:W-:Y:S01]  /*90290*/  IMAD.MOV.U32 R52, RZ, RZ, R167 ;  /* 0x000000ffff347224 */ /* 0x000fe200078e00a7 */
[----:B------:R-:W4:Y:S01]  /*902a0*/  LDL.LU R27, [R1+0x53f8] ;  /* 0x0053f800011b7983 */ /* 0x000f220000300800 */
[----:B------:R-:W-:-:S03]  /*902b0*/  IMAD.MOV.U32 R167, RZ, RZ, R23 ;  /* 0x000000ffffa77224 */ /* 0x000fc600078e0017 */
[----:B------:R-:W4:Y:S04]  /*902c0*/  LDL.LU R22, [R1+0x53f4] ;  /* 0x0053f40001167983 */ /* 0x000f280000300800 */
[----:B------:R-:W4:Y:S01]  /*902d0*/  LDL.LU R23, [R1+0x53f0] ;  /* 0x0053f00001177983 */ /* 0x000f220000300800 */
[----:B------:R-:W-:Y:S01]  /*902e0*/  HMMA.1688.F32.TF32 R88, R240, R44, R88 ;  /* 0x0000002cf058723c */ /* 0x000fe20000081058 */
[----:B------:R-:W-:-:S05]  /*902f0*/  LOP3.LUT R171, R252, 0x20, RZ, 0x3c, !PT ;  /* 0x00000020fcab7812 */ /* 0x000fca00078e3cff */
[----:B------:R-:W-:Y:S04]  /*90300*/  LDS R177, [R171+UR11+0x85800] ;  /* 0x0858000babb17984 */ /* 0x000fe80008000800 */
[----:B------:R-:W2:Y:S09]  /*90310*/  LDS R179, [R171+UR11+0x85c00] ;  /* 0x085c000babb37984 */ /* 0x000eb20008000800 */
[----:B-1----:R-:W-:Y:S01]  /*90320*/  MOV R109, R88 ;  /* 0x00000058006d7202 */ /* 0x002fe20000000f00 */
[----:B------:R-:W-:Y:S01]  /*90330*/  IMAD.MOV.U32 R112, RZ, RZ, R89 ;  /* 0x000000ffff707224 */ /* 0x000fe200078e0059 */
[----:B------:R-:W-:Y:S01]  /*90340*/  MOV R44, R91 ;  /* 0x0000005b002c7202 */ /* 0x000fe20000000f00 */
[----:B------:R-:W-:-:S02]  /*90350*/  IMAD.MOV.U32 R45, RZ, RZ, R90 ;  /* 0x000000ffff2d7224 */ /* 0x000fc400078e005a */
[----:B------:R-:W-:-:S15]  /*90360*/  HMMA.1688.F32.TF32 R88, R240, R40, R92 ;  /* 0x00000028f058723c */ /* 0x000fde000008105c */
        /* <DEDUP_REMOVED lines=13> */
[----:B------:R-:W-:Y:S01]  /*90440*/  IMAD.MOV.U32 R129, RZ, RZ, R172 ;  /* 0x000000ffff817224 */ /* 0x000fe200078e00ac */
[----:B------:R-:W-:Y:S01]  /*90450*/  MOV R128, R173 ;  /* 0x000000ad00807202 */ /* 0x000fe20000000f00 */
[----:B------:R-:W-:Y:S02]  /*90460*/  IMAD.MOV.U32 R61, RZ, RZ, R174 ;  /* 0x000000ffff3d7224 */ /* 0x000fe400078e00ae */
[----:B------:R-:W-:Y:S02]  /*90470*/  IMAD.MOV.U32 R60, RZ, RZ, R175 ;  /* 0x000000ffff3c7224 */ /* 0x000fe400078e00af */
[C---:B------:R-:W-:Y:S02]  /*90480*/  HMMA.1688.F32.TF32 R172, R240.reuse, R56, R244 ;  /* 0x00000038f0ac723c */ /* 0x040fe400000810f4 */
[----:B------:R-:W-:Y:S04]  /*90490*/  STL.64 [R1+0x5158], R230 ;  /* 0x005158e601007387 */ /* 0x000fe80000100a00 */
[----:B------:R1:W-:Y:S02]  /*904a0*/  STL.64 [R1+0x5150], R228 ;  /* 0x005150e401007387 */ /* 0x0003e40000100a00 */
[C---:B------:R-:W-:Y:S03]  /*904b0*/  HMMA.1688.F32.TF32 R180, R240.reuse, R64, R180 ;  /* 0x00000040f0b4723c */ /* 0x040fe600000810b4 */
[----:B------:R-:W-:Y:S04]  /*904c0*/  STL.64 [R1+0x5168], R90 ;  /* 0x0051685a01007387 */ /* 0x000fe80000100a00 */
[----:B------:R-:W-:Y:S01]  /*904d0*/  STL.64 [R1+0x5160], R88 ;  /* 0x0051605801007387 */ /* 0x000fe20000100a00 */
[----:B------:R-:W-:Y:S03]  /*904e0*/  HMMA.1688.F32.TF32 R188, R240, R72, R188 ;  /* 0x00000048f0bc723c */ /* 0x000fe600000810bc */
[----:B------:R-:W-:Y:S01]  /*904f0*/  MOV R149, R172 ;  /* 0x000000ac00957202 */ /* 0x000fe20000000f00 */
[----:B------:R-:W-:-:S02]  /*90500*/  IMAD.MOV.U32 R148, RZ, RZ, R173 ;  /* 0x000000ffff947224 */ /* 0x000fc400078e00ad */
        /* <DEDUP_REMOVED lines=16> */
[----:B------:R-:W-:Y:S02]  /*90610*/  IMAD.MOV.U32 R183, RZ, RZ, R83 ;  /* 0x000000ffffb77224 */ /* 0x000fe400078e0053 */
[----:B------:R-:W-:Y:S02]  /*90620*/  IMAD.MOV.U32 R73, RZ, RZ, R190 ;  /* 0x000000ffff497224 */ /* 0x000fe400078e00be */
        /* <DEDUP_REMOVED lines=9> */
[C---:B--2---:R-:W-:Y:S08]  /*906c0*/  HMMA.1688.F32.TF32 R136, R176.reuse, R6, R136 ;  /* 0x00000006b088723c */ /* 0x044ff00000081088 */
[C---:B------:R-:W-:Y:S08]  /*906d0*/  HMMA.1688.F32.TF32 R132, R176.reuse, R10, R132 ;  /* 0x0000000ab084723c */ /* 0x040ff00000081084 */
[C---:B---3--:R-:W-:Y:S08]  /*906e0*/  HMMA.1688.F32.TF32 R104, R176.reuse, R14, R104 ;  /* 0x0000000eb068723c */ /* 0x048ff00000081068 */
[----:B----4-:R-:W-:Y:S01]  /*906f0*/  HMMA.1688.F32.TF32 R100, R176, R18, R100 ;  /* 0x00000012b064723c */ /* 0x010fe20000081064 */
[----:B------:R-:W-:Y:S01]  /*90700*/  IMAD.MOV.U32 R201, RZ, RZ, R55 ;  /* 0x000000ffffc97224 */ /* 0x000fe200078e0037 */
[----:B------:R-:W-:Y:S01]  /*90710*/  MOV R202, R58 ;  /* 0x0000003a00ca7202 */ /* 0x000fe20000000f00 */
[----:B------:R-:W-:-:S05]  /*90720*/  IMAD.MOV.U32 R203, RZ, RZ, R59 ;  /* 0x000000ffffcb7224 */ /* 0x000fca00078e003b */
[C---:B------:R-:W-:Y:S08]  /*90730*/  HMMA.1688.F32.TF32 R92, R176.reuse, R26, R232 ;  /* 0x0000001ab05c723c */ /* 0x040ff000000810e8 */
[----:B------:R-:W-:Y:S11]  /*90740*/  HMMA.1688.F32.TF32 R96, R176, R22, R96 ;  /* 0x00000016b060723c */ /* 0x000ff60000081060 */
[----:B------:R2:W-:Y:S04]  /*90750*/  STL.64 [R1+0x5178], R94 ;  /* 0x0051785e01007387 */ /* 0x0005e80000100a00 */
[----:B------:R3:W-:Y:S04]  /*90760*/  STL.64 [R1+0x5170], R92 ;  /* 0x0051705c01007387 */ /* 0x0007e80000100a00 */
[----:B------:R-:W-:Y:S04]  /*90770*/  STL.64 [R1+0x5188], R98 ;  /* 0x0051886201007387 */ /* 0x000fe80000100a00 */
[----:B------:R4:W-:Y:S04]  /*90780*/  STL.64 [R1+0x5180], R96 ;  /* 0x0051806001007387 */ /* 0x0009e80000100a00 */
[----:B------:R-:W-:Y:S04]  /*90790*/  STL.64 [R1+0x5198], R102 ;  /* 0x0051986601007387 */ /* 0x000fe80000100a00 */
[----:B------:R-:W-:Y:S04]  /*907a0*/  STL.64 [R1+0x5190], R100 ;  /* 0x0051906401007387 */ /* 0x000fe80000100a00 */
[----:B------:R1:W-:Y:S04]  /*907b0*/  STL.64 [R1+0x51a8], R106 ;  /* 0x0051a86a01007387 */ /* 0x0003e80000100a00 */
[----:B------:R1:W-:Y:S04]  /*907c0*/  STL.64 [R1+0x51a0], R104 ;  /* 0x0051a06801007387 */ /* 0x0003e80000100a00 */
[----:B------:R1:W-:Y:S04]  /*907d0*/  STL.64 [R1+0x51b8], R134 ;  /* 0x0051b88601007387 */ /* 0x0003e80000100a00 */
[----:B------:R1:W-:Y:S04]  /*907e0*/  STL.64 [R1+0x51b0], R132 ;  /* 0x0051b08401007387 */ /* 0x0003e80000100a00 */
[----:B------:R1:W-:Y:S04]  /*907f0*/  STL.64 [R1+0x51c8], R138 ;  /* 0x0051c88a01007387 */ /* 0x0003e80000100a00 */
[----:B------:R1:W-:Y:S04]  /*90800*/  STL.64 [R1+0x51c0], R136 ;  /* 0x0051c08801007387 */ /* 0x0003e80000100a00 */
        /* <DEDUP_REMOVED lines=23> */
[----:B------:R-:W4:Y:S01]  /*90980*/  LDL.LU R35, [R1+0x539c] ;  /* 0x00539c0001237983 */ /* 0x000f220000300800 */
[----:B------:R-:W-:Y:S01]  /*90990*/  IMAD.MOV.U32 R211, RZ, RZ, R30 ;  /* 0x000000ffffd37224 */ /* 0x000fe200078e001e */
[----:B------:R-:W-:-:S02]  /*909a0*/  MOV R212, R159 ;  /* 0x0000009f00d47202 */ /* 0x000fc40000000f00 */
[----:B------:R-:W4:Y:S01]  /*909b0*/  LDL.LU R34, [R1+0x5398] ;  /* 0x0053980001227983 */ /* 0x000f220000300800 */
[----:B------:R-:W-:-:S03]  /*909c0*/  IMAD.MOV.U32 R213, RZ, RZ, R158 ;  /* 0x000000ffffd57224 */ /* 0x000fc600078e009e */
[----:B------:R-:W4:Y:S01]  /*909d0*/  LDL.LU R31, [R1+0x5394] ;  /* 0x00539400011f7983 */ /* 0x000f220000300800 */
[----:B------:R-:W-:-:S03]  /*909e0*/  MOV R214, R87 ;  /* 0x0000005700d67202 */ /* 0x000fc60000000f00 */
        /* <DEDUP_REMOVED lines=11> */
[----:B-1----:R-:W-:-:S03]  /*90aa0*/  MOV R228, R51 ;  /* 0x0000003300e47202 */ /* 0x002fc60000000f00 */
        /* <DEDUP_REMOVED lines=8> */
[----:B------:R-:W4:Y:S01]  /*90b30*/  LDL.LU R47, [R1+0x5364] ;  /* 0x00536400012f7983 */ /* 0x000f220000300800 */
[----:B------:R-:W-:Y:S03]  /*90b40*/  HMMA.1688.F32.TF32 R184, R240, R68, R184 ;  /* 0x00000044f0b8723c */ /* 0x000fe600000810b8 */
[----:B------:R-:W4:Y:S01]  /*90b50*/  LDL.LU R46, [R1+0x5360] ;  /* 0x00536000012e7983 */ /* 0x000f220000300800 */
[----:B--2---:R-:W-:Y:S01]  /*90b60*/  IMAD.MOV.U32 R239, RZ, RZ, R70 ;  /* 0x000000ffffef7224 */ /* 0x004fe200078e0046 */
[----:B---3--:R-:W-:Y:S01]  /*90b70*/  MOV R238, R71 ;  /* 0x0000004700ee7202 */ /* 0x008fe20000000f00 */
[----:B----4-:R-:W-:Y:S01]  /*90b80*/  IMAD.MOV.U32 R237, RZ, RZ, R74 ;  /* 0x000000ffffed7224 */ /* 0x010fe200078e004a */
[----:B------:R-:W-:-:S02]  /*90b90*/  MOV R236, R75 ;  /* 0x0000004b00ec7202 */ /* 0x000fc40000000f00 */
[----:B------:R-:W2:Y:S04]  /*90ba0*/  LDL.LU R75, [R1+0x535c] ;  /* 0x00535c00014b7983 */ /* 0x000ea80000300800 */
[----:B------:R-:W3:Y:S04]  /*90bb0*/  LDL.LU R74, [R1+0x5358] ;  /* 0x00535800014a7983 */ /* 0x000ee80000300800 */
[----:B------:R-:W4:Y:S01]  /*90bc0*/  LDL.LU R71, [R1+0x5354] ;  /* 0x0053540001477983 */ /* 0x000f220000300800 */
[----:B------:R-:W-:Y:S01]  /*90bd0*/  MOV R242, R79 ;  /* 0x0000004f00f27202 */ /* 0x000fe20000000f00 */
[----:B------:R-:W-:-:S02]  /*90be0*/  IMAD.MOV.U32 R241, RZ, RZ, R82 ;  /* 0x000000fffff17224 */ /* 0x000fc400078e0052 */
[----:B------:R-:W4:Y:S01]  /*90bf0*/  LDL.LU R70, [R1+0x5350] ;  /* 0x0053500001467983 */ /* 0x000f220000300800 */
[----:B------:R-:W-:-:S03]  /*90c00*/  MOV R240, R83 ;  /* 0x0000005300f07202 */ /* 0x000fc60000000f00 */
[----:B------:R-:W4:Y:S01]  /*90c10*/  LDL.LU R83, [R1+0x534c] ;  /* 0x00534c0001537983 */ /* 0x000f220000300800 */
[----:B------:R-:W-:-:S03]  /*90c20*/  IMAD.MOV.U32 R243, RZ, RZ, R78 ;  /* 0x000000fffff37224 */ /* 0x000fc600078e004e */
[----:B------:R-:W4:Y:S04]  /*90c30*/  LDL.LU R82, [R1+0x5348] ;  /* 0x0053480001527983 */ /* 0x000f280000300800 */
[----:B------:R-:W4:Y:S04]  /*90c40*/  LDL.LU R79, [R1+0x5344] ;  /* 0x00534400014f7983 */ /* 0x000f280000300800 */
[----:B------:R-:W4:Y:S01]  /*90c50*/  LDL.LU R78, [R1+0x5340] ;  /* 0x00534000014e7983 */ /* 0x000f220000300800 */
[----:B------:R-:W-:Y:S01]  /*90c60*/  IMAD.MOV.U32 R235, RZ, RZ, R62 ;  /* 0x000000ffffeb7224 */ /* 0x000fe200078e003e */
[----:B------:R-:W-:Y:S01]  /*90c70*/  MOV R234, R63 ;  /* 0x0000003f00ea7202 */ /* 0x000fe20000000f00 */
[----:B------:R-:W-:Y:S01]  /*90c80*/  IMAD.MOV.U32 R233, RZ, RZ, R66 ;  /* 0x000000ffffe97224 */ /* 0x000fe200078e0042 */
[----:B------:R-:W-:-:S02]  /*90c90*/  MOV R232, R67 ;  /* 0x0000004300e87202 */ /* 0x000fc40000000f00 */
[----:B------:R-:W4:Y:S04]  /*90ca0*/  LDL.LU R67, [R1+0x533c] ;  /* 0x00533c0001437983 */ /* 0x000f280000300800 */
[----:B------:R-:W4:Y:S04]  /*90cb0*/  LDL.LU R66, [R1+0x5338] ;  /* 0x0053380001427983 */ /* 0x000f280000300800 */
        /* <DEDUP_REMOVED lines=10> */
[----:B------:R-:W-:Y:S01]  /*90d60*/  HMMA.1688.F32.TF32 R164, R176, R110, R164 ;  /* 0x0000006eb0a4723c */ /* 0x000fe200000810a4 */
[----:B------:R-:W-:Y:S01]  /*90d70*/  MOV R96, R30 ;  /* 0x0000001e00607202 */ /* 0x000fe20000000f00 */
[----:B------:R-:W-:Y:S01]  /*90d80*/  IMAD.MOV.U32 R97, RZ, RZ, R31 ;  /* 0x000000ffff617224 */ /* 0x000fe200078e001f */
[----:B------:R-:W4:Y:S01]  /*90d90*/  LDL.LU R30, [R1+0x531c] ;  /* 0x00531c00011e7983 */ /* 0x000f220000300800 */
[----:B------:R-:W-:Y:S01]  /*90da0*/  MOV R98, R34 ;  /* 0x0000002200627202 */ /* 0x000fe20000000f00 */
[----:B------:R-:W-:-:S02]  /*90db0*/  IMAD.MOV.U32 R99, RZ, RZ, R35 ;  /* 0x000000ffff637224 */ /* 0x000fc400078e0023 */
[----:B------:R-:W4:Y:S04]  /*90dc0*/  LDL.LU R31, [R1+0x5318] ;  /* 0x00531800011f7983 */ /* 0x000f280000300800 */
[----:B------:R-:W4:Y:S04]  /*90dd0*/  LDL.LU R34, [R1+0x5314] ;  /* 0x0053140001227983 */ /* 0x000f280000300800 */
[----:B------:R-:W4:Y:S01]  /*90de0*/  LDL.LU R35, [R1+0x5310] ;  /* 0x0053100001237983 */ /* 0x000f220000300800 */
[----:B------:R-:W-:Y:S01]  /*90df0*/  HMMA.1688.F32.TF32 R88, R176, R114, R160 ;  /* 0x00000072b058723c */ /* 0x000fe200000810a0 */
        /* <DEDUP_REMOVED lines=14> */
[----:B------:R-:W4:Y:S01]  /*90ee0*/  LDL.LU R50, [R1+0x52f4] ;  /* 0x0052f40001327983 */ /* 0x000f220000300800 */
[----:B------:R-:W-:-:S03]  /*90ef0*/  IMAD.MOV.U32 R9, RZ, RZ, R164 ;  /* 0x000000ffff097224 */ /* 0x000fc600078e00a4 */
[----:B------:R-:W4:Y:S01]  /*90f00*/  LDL.LU R51, [R1+0x52f0] ;  /* 0x0052f00001337983 */ /* 0x000f220000300800 */
        /* <DEDUP_REMOVED lines=31> */
[----:B--2---:R-:W-:Y:S01]  /*91100*/  IMAD.MOV.U32 R139, RZ, RZ, R75 ;  /* 0x000000ffff8b7224 */ /* 0x004fe200078e004b */
[----:B---3--:R-:W-:Y:S01]  /*91110*/  MOV R138, R74 ;  /* 0x0000004a008a7202 */ /* 0x008fe20000000f00 */
[----:B----4-:R-:W-:Y:S01]  /*91120*/  IMAD.MOV.U32 R137, RZ, RZ, R71 ;  /* 0x000000ffff897224 */ /* 0x010fe200078e0047 */
        /* <DEDUP_REMOVED lines=12> */
[----:B------:R-:W-:-:S02]  /*911f0*/  MOV R244, R54 ;  /* 0x0000003600f47202 */ /* 0x000fc40000000f00 */
        /* <DEDUP_REMOVED lines=36> */
[----:B------:R-:W-:-:S02]  /*91440*/  LOP3.LUT R198, R252, 0x40, RZ, 0x3c, !PT ;  /* 0x00000040fcc67812 */ /* 0x000fc400078e3cff */
[----:B------:R-:W-:-:S03]  /*91450*/  LOP3.LUT R199, R252, 0x60, RZ, 0x3c, !PT ;  /* 0x00000060fcc77812 */ /* 0x000fc600078e3cff */
[----:B------:R-:W-:Y:S04]  /*91460*/  LDS R224, [R198+UR11+0x85800] ;  /* 0x0858000bc6e07984 */ /* 0x000fe80008000800 */
[----:B------:R-:W-:Y:S04]  /*91470*/  LDS R226, [R198+UR11+0x85c00] ;  /* 0x085c000bc6e27984 */ /* 0x000fe80008000800 */
[----:B------:R-:W-:Y:S04]  /*91480*/  LDS R225, [R199+UR11+0x85800] ;  /* 0x0858000bc7e17984 */ /* 0x000fe80008000800 */
[----:B------:R-:W1:Y:S01]  /*91490*/  LDS R227, [R199+UR11+0x85c00] ;  /* 0x085c000bc7e37984 */ /* 0x000e620008000800 */
        /* <DEDUP_REMOVED lines=8> */
[----:B------:R-:W-:Y:S01]  /*91520*/  HMMA.1688.F32.TF32 R136, R176, R130, R136 ;  /* 0x00000082b088723c */ /* 0x000fe20000081088 */
[----:B------:R-:W-:Y:S01]  /*91530*/  MOV R21, R246 ;  /* 0x000000f600157202 */ /* 0x000fe20000000f00 */
[----:B------:R-:W-:Y:S01]  /*91540*/  IMAD.MOV.U32 R20, RZ, RZ, R247 ;  /* 0x000000ffff147224 */ /* 0x000fe200078e00f7 */
[----:B------:R-:W-:Y:S01]  /*91550*/  MOV R25, R244 ;  /* 0x000000f400197202 */ /* 0x000fe20000000f00 */
[----:B------:R-:W-:Y:S01]  /*91560*/  IMAD.MOV.U32 R24, RZ, RZ, R245 ;  /* 0x000000ffff187224 */ /* 0x000fe200078e00f5 */
[----:B------:R-:W2:Y:S01]  /*91570*/  LDL.LU.64 R246, [R1+0x5258] ;  /* 0x0052580001f67983 */ /* 0x000ea20000300a00 */
[----:B------:R-:W-:Y:S01]  /*91580*/  MOV R29, R166 ;  /* 0x000000a6001d7202 */ /* 0x000fe20000000f00 */
[----:B------:R-:W-:Y:S01]  /*91590*/  IMAD.MOV.U32 R28, RZ, RZ, R167 ;  /* 0x000000ffff1c7224 */ /* 0x000fe200078e00a7 */
[----:B------:R-:W-:Y:S01]  /*915a0*/  MOV R33, R164 ;  /* 0x000000a400217202 */ /* 0x000fe20000000f00 */
[----:B------:R-:W3:Y:S01]  /*915b0*/  LDL.LU.64 R244, [R1+0x5250] ;  /* 0x0052500001f47983 */ /* 0x000ee20000300a00 */
[----:B------:R-:W-:-:S03]  /*915c0*/  IMAD.MOV.U32 R32, RZ, RZ, R165 ;  /* 0x000000ffff207224 */ /* 0x000fc600078e00a5 */
[----:B------:R-:W4:Y:S04]  /*915d0*/  LDL.LU.64 R166, [R1+0x5248] ;  /* 0x0052480001a67983 */ /* 0x000f280000300a00 */
[----:B------:R-:W2:Y:S04]  /*915e0*/  LDL.LU.64 R164, [R1+0x5240] ;  /* 0x0052400001a47983 */ /* 0x000ea80000300a00 */
[----:B------:R-:W-:Y:S04]  /*915f0*/  STL.64 [R1+0xc00], R160 ;  /* 0x000c00a001007387 */ /* 0x000fe80000100a00 */
[----:B------:R1:W-:Y:S04]  /*91600*/  STL.64 [R1+0xc08], R162 ;  /* 0x000c08a201007387 */ /* 0x0003e80000100a00 */
[----:B-1----:R-:W2:Y:S04]  /*91610*/  LDL.LU.64 R162, [R1+0x5238] ;  /* 0x0052380001a27983 */ /* 0x002ea80000300a00 */
[----:B------:R-:W2:Y:S04]  /*91620*/  LDL.LU.64 R160, [R1+0x5230] ;  /* 0x0052300001a07983 */ /* 0x000ea80000300a00 */
        /* <DEDUP_REMOVED lines=14> */
[C---:B-1----:R-:W-:Y:S08]  /*91710*/  HMMA.1688.F32.TF32 R92, R176.reuse, R78, R240 ;  /* 0x0000004eb05c723c */ /* 0x042ff000000810f0 */
[C---:B------:R-:W-:Y:S01]  /*91720*/  HMMA.1688.F32.TF32 R88, R176.reuse, R74, R236 ;  /* 0x0000004ab058723c */ /* 0x040fe200000810ec */
        /* <DEDUP_REMOVED lines=36> */
[----:B------:R-:W-:Y:S02]  /*91970*/  HMMA.1688.F32.TF32 R92, R176, R30, R180 ;  /* 0x0000001eb05c723c */ /* 0x000fe400000810b4 */
[----:B------:R-:W-:Y:S04]  /*91980*/  LDS R177, [R171+UR11+0x85880] ;  /* 0x0858800babb17984 */ /* 0x000fe80008000800 */
[----:B------:R2:W-:Y:S02]  /*91990*/  LDS R179, [R171+UR11+0x85c80] ;  /* 0x085c800babb37984 */ /* 0x0005e40008000800 */
[C---:B-1----:R-:W-:Y:S02]  /*919a0*/  HMMA.1688.F32.TF32 R88, R224.reuse, R26, R172 ;  /* 0x0000001ae058723c */ /* 0x042fe400000810ac */
[----:B------:R-:W-:Y:S04]  /*919b0*/  LDS R176, [R252+UR11+0x85880] ;  /* 0x0858800bfcb07984 */ /* 0x000fe80008000800 */
[----:B------:R-:W-:Y:S04]  /*919c0*/  STL.64 [R1+0xac0], R96 ;  /* 0x000ac06001007387 */ /* 0x000fe80000100a00 */
[----:B------:R-:W-:Y:S04]  /*919d0*/  STL.64 [R1+0xac8], R98 ;  /* 0x000ac86201007387 */ /* 0x000fe80000100a00 */
[----:B------:R-:W-:Y:S04]  /*919e0*/  STL.64 [R1+0x760], R92 ;  /* 0x0007605c01007387 */ /* 0x000fe80000100a00 */
[----:B------:R1:W-:Y:S04]  /*919f0*/  STL.64 [R1+0x768], R94 ;  /* 0x0007685e01007387 */ /* 0x0003e80000100a00 */
        /* <DEDUP_REMOVED lines=53> */
[----:B--2---:R-:W2:Y:S04]  /*91d50*/  LDL.LU R171, [R1+0x34c] ;  /* 0x00034c0001ab7983 */ /* 0x004ea80000300800 */
[----:B------:R-:W1:Y:S02]  /*91d60*/  LDS R178, [R252+UR11+0x85c80] ;  /* 0x085c800bfcb27984 */ /* 0x000e640008000800 */
[C---:B-1----:R-:W-:Y:S08]  /*91d70*/  HMMA.1688.F32.TF32 R92, R224.reuse, R18, R220 ;  /* 0x00000012e05c723c */ /* 0x042ff000000810dc */
[C---:B---3--:R-:W-:Y:S08]  /*91d80*/  HMMA.1688.F32.TF32 R96, R224.reuse, R22, R228 ;  /* 0x00000016e060723c */ /* 0x048ff000000810e4 */
[C---:B----4-:R-:W-:Y:S11]  /*91d90*/  HMMA.1688.F32.TF32 R88, R224.reuse, R14, R216 ;  /* 0x0000000ee058723c */ /* 0x050ff600000810d8 */
        /* <DEDUP_REMOVED lines=21> */
[----:B------:R-:W4:Y:S04]  /*91ef0*/  LDL.LU R184, [R1+0x320] ;  /* 0x0003200001b87983 */ /* 0x000f280000300800 */
[----:B------:R-:W4:Y:S04]  /*91f00*/  LDL.LU R185, [R1+0x324] ;  /* 0x0003240001b97983 */ /* 0x000f280000300800 */
[----:B------:R-:W4:Y:S04]  /*91f10*/  LDL.LU R186, [R1+0x328] ;  /* 0x0003280001ba7983 */ /* 0x000f280000300800 */
[----:B------:R-:W4:Y:S04]  /*91f20*/  LDL.LU R187, [R1+0x32c] ;  /* 0x00032c0001bb7983 */ /* 0x000f280000300800 */
[----:B------:R-:W-:Y:S04]  /*91f30*/  STL.64 [R1+0x51d8], R118 ;  /* 0x0051d87601007387 */ /* 0x000fe80000100a00 */
[----:B------:R-:W-:Y:S04]  /*91f40*/  STL.64 [R1+0xa50], R92 ;  /* 0x000a505c01007387 */ /* 0x000fe80000100a00 */
[----:B------:R-:W-:Y:S04]  /*91f50*/  STL.64 [R1+0xa58], R94 ;  /* 0x000a585e01007387 */ /* 0x000fe80000100a00 */
[----:B------:R-:W-:Y:S04]  /*91f60*/  STL.64 [R1+0x51d0], R116 ;  /* 0x0051d07401007387 */ /* 0x000fe80000100a00 */
[----:B------:R-:W-:Y:S04]  /*91f70*/  STL.64 [R1+0xa40], R88 ;  /* 0x000a405801007387 */ /* 0x000fe80000100a00 */
[----:B------:R1:W-:Y:S02]  /*91f80*/  STL.64 [R1+0xa48], R90 ;  /* 0x000a485a01007387 */ /* 0x0003e40000100a00 */
[----:B-1----:R-:W-:Y:S02]  /*91f90*/  HMMA.1688.F32.TF32 R88, R224, R122, R180 ;  /* 0x0000007ae058723c */ /* 0x002fe400000810b4 */
[----:B------:R-:W4:-:S15]  /*91fa0*/  LDL.LU R180, [R1+0x310] ;  /* 0x0003100001b47983 */ /* 0x000f1e0000300800 */
[----:B------:R-:W-:Y:S02]  /*91fb0*/  NOP ;  /* 0x0000000000007918 */ /* 0x000fe40000000000 */
[----:B------:R-:W-:Y:S04]  /*91fc0*/  STL.64 [R1+0xa30], R88 ;  /* 0x000a305801007387 */ /* 0x000fe80000100a00 */
[----:B------:R1:W-:Y:S04]  /*91fd0*/  STL.64 [R1+0xa38], R90 ;  /* 0x000a385a01007387 */ /* 0x0003e80000100a00 */
[----:B------:R-:W4:Y:S04]  /*91fe0*/  LDL.LU R181, [R1+0x314] ;  /* 0x0003140001b57983 */ /* 0x000f280000300800 */
[----:B------:R-:W4:Y:S01]  /*91ff0*/  LDL.LU R182, [R1+0x318] ;  /* 0x0003180001b67983 */ /* 0x000f220000300800 */
[----:B-1----:R-:W-:Y:S03]  /*92000*/  HMMA.1688.F32.TF32 R88, R224, R126, R172 ;  /* 0x0000007ee058723c */ /* 0x002fe600000810ac */
[----:B------:R-:W4:Y:S04]  /*92010*/  LDL.LU R183, [R1+0x31c] ;  /* 0x00031c0001b77983 */ /* 0x000f280000300800 */
[----:B------:R-:W4:-:S12]  /*92020*/  LDL.LU R172, [R1+0x300] ;  /* 0x0003000001ac7983 */ /* 0x000f180000300800 */
[----:B------:R-:W-:Y:S04]  /*92030*/  STL.64 [R1+0xa20], R88 ;  /* 0x000a205801007387 */ /* 0x000fe80000100a00 */
[----:B------:R2:W-:Y:S04]  /*92040*/  STL.64 [R1+0xa28], R90 ;  /* 0x000a285a01007387 */ /* 0x0005e80000100a00 */
[----:B------:R-:W4:Y:S04]  /*92050*/  LDL.LU R173, [R1+0x304] ;  /* 0x0003040001ad7983 */ /* 0x000f280000300800 */
[----:B------:R-:W4:Y:S04]  /*92060*/  LDL.LU R174, [R1+0x308] ;  /* 0x0003080001ae7983 */ /* 0x000f280000300800 */
[----:B------:R-:W4:Y:S01]  /*92070*/  LDL.LU R175, [R1+0x30c] ;  /* 0x00030c0001af7983 */ /* 0x000f220000300800 */
[C---:B------:R-:W-:Y:S08]  /*92080*/  HMMA.1688.F32.TF32 R96, R224.reuse, R130, R200 ;  /* 0x00000082e060723c */ /* 0x040ff000000810c8 */
[C---:B------:R-:W-:Y:S08]  /*92090*/  HMMA.1688.F32.TF32 R92, R224.reuse, R142, R192 ;  /* 0x0000008ee05c723c */ /* 0x040ff000000810c0 */
[C---:B--2---:R-:W-:Y:S03]  /*920a0*/  HMMA.1688.F32.TF32 R88, R224.reuse, R146, R168 ;  /* 0x00000092e058723c */ /* 0x044fe600000810a8 */
        /* <DEDUP_REMOVED lines=18> */
[C---:B---3--:R-:W-:Y:S03]  /*921d0*/  HMMA.1688.F32.TF32 R92, R224.reuse, R150, R188 ;  /* 0x00000096e05c723c */ /* 0x048fe600000810bc */
[----:B------:R-:W3:Y:S05]  /*921e0*/  LDL.LU R188, [R1+0x90] ;  /* 0x0000900001bc7983 */ /* 0x000eea0000300800 */
[C---:B----4-:R-:W-:Y:S11]  /*921f0*/  HMMA.1688.F32.TF32 R88, R224.reuse, R154, R184 ;  /* 0x0000009ae058723c */ /* 0x050ff600000810b8 */
[----:B------:R-:W-:Y:S04]  /*92200*/  STL.64 [R1+0x9e0], R92 ;  /* 0x0009e05c01007387 */ /* 0x000fe80000100a00 */
[----:B------:R-:W-:Y:S04]  /*92210*/  STL.64 [R1+0x9e8], R94 ;  /* 0x0009e85e01007387 */ /* 0x000fe80000100a00 */
[----:B------:R-:W-:Y:S04]  /*92220*/  STL.64 [R1+0x9d0], R88 ;  /* 0x0009d05801007387 */ /* 0x000fe80000100a00 */
[----:B------:R1:W-:Y:S04]  /*92230*/  STL.64 [R1+0x9d8], R90 ;  /* 0x0009d85a01007387 */ /* 0x0003e80000100a00 */
[----:B------:R-:W3:Y:S04]  /*92240*/  LDL.LU R189, [R1+0x94] ;  /* 0x0000940001bd7983 */ /* 0x000ee80000300800 */
[----:B------:R-:W3:Y:S04]  /*92250*/  LDL.LU R190, [R1+0x98] ;  /* 0x0000980001be7983 */ /* 0x000ee80000300800 */
[----:B------:R-:W3:Y:S04]  /*92260*/  LDL.LU R191, [R1+0x9c] ;  /* 0x00009c0001bf7983 */ /* 0x000ee80000300800 */
[----:B------:R-:W4:Y:S04]  /*92270*/  LDL.LU R184, [R1+0x80] ;  /* 0x0000800001b87983 */ /* 0x000f280000300800 */
[----:B------:R-:W4:Y:S04]  /*92280*/  LDL.LU R185, [R1+0x84] ;  /* 0x0000840001b97983 */ /* 0x000f280000300800 */
[----:B------:R-:W4:Y:S04]  /*92290*/  LDL.LU R186, [R1+0x88] ;  /* 0x0000880001ba7983 */ /* 0x000f280000300800 */
[----:B------:R-:W4:Y:S01]  /*922a0*/  LDL.LU R187, [R1+0x8c] ;  /* 0x00008c0001bb7983 */ /* 0x000f220000300800 */
[----:B-1----:R-:W-:Y:S03]  /*922b0*/  HMMA.1688.F32.TF32 R88, R224, R158, R180 ;  /* 0x0000009ee058723c */ /* 0x002fe600000810b4 */
[----:B------:R-:W4:-:S15]  /*922c0*/  LDL.LU R180, [R1+0x70] ;  /* 0x0000700001b47983 */ /* 0x000f1e0000300800 */
[----:B------:R-:W-:Y:S01]  /*922d0*/  NOP ;  /* 0x0000000000007918 */ /* 0x000fe20000000000 */
[----:B------:R-:W-:Y:S04]  /*922e0*/  STL.64 [R1+0x9c0], R88 ;  /* 0x0009c05801007387 */ /* 0x000fe80000100a00 */
[----:B------:R1:W-:Y:S04]  /*922f0*/  STL.64 [R1+0x9c8], R90 ;  /* 0x0009c85a01007387 */ /* 0x0003e80000100a00 */
[----:B------:R-:W4:Y:S04]  /*92300*/  LDL.LU R181, [R1+0x74] ;  /* 0x0000740001b57983 */ /* 0x000f280000300800 */
[----:B------:R-:W4:Y:S01]  /*92310*/  LDL.LU R182, [R1+0x78] ;  /* 0x0000780001b67983 */ /* 0x000f220000300800 */
[----:B-1----:R-:W-:Y:S03]  /*92320*/  HMMA.1688.F32.TF32 R88, R224, R86, R172 ;  /* 0x00000056e058723c */ /* 0x002fe600000810ac */
[----:B------:R-:W4:-:S15]  /*92330*/  LDL.LU R183, [R1+0x7c] ;  /* 0x00007c0001b77983 */ /* 0x000f1e0000300800 */
[----:B------:R-:W-:Y:S01]  /*92340*/  NOP ;  /* 0x0000000000007918 */ /* 0x000fe20000000000 */
[----:B------:R2:W-:Y:S04]  /*92350*/  STL.64 [R1+0x9b8], R90 ;  /* 0x0009b85a01007387 */ /* 0x0005e80000100a00 */
[----:B------:R-:W4:Y:S04]  /*92360*/  LDL.LU R172, [R1+0x60] ;  /* 0x0000600001ac7983 */ /* 0x000f280000300800 */
[----:B------:R-:W4:Y:S04]  /*92370*/  LDL.LU R173, [R1+0x64] ;  /* 0x0000640001ad7983 */ /* 0x000f280000300800 */
[----:B------:R-:W4:Y:S04]  /*92380*/  LDL.LU R174, [R1+0x68] ;  /* 0x0000680001ae7983 */ /* 0x000f280000300800 */
[----:B------:R-:W4:Y:S01]  /*92390*/  LDL.LU R175, [R1+0x6c] ;  /* 0x00006c0001af7983 */ /* 0x000f220000300800 */
[----:B------:R-:W-:Y:S01]  /*923a0*/  MOV R152, R88 ;  /* 0x0000005800987202 */ /* 0x000fe20000000f00 */
[----:B------:R-:W-:-:S02]  /*923b0*/  IMAD.MOV.U32 R153, RZ, RZ, R89 ;  /* 0x000000ffff997224 */ /* 0x000fc400078e0059 */
[C---:B--2---:R-:W-:Y:S03]  /*923c0*/  HMMA.1688.F32.TF32 R88, R224.reuse, R82, R168 ;  /* 0x00000052e058723c */ /* 0x044fe600000810a8 */
[----:B------:R-:W-:Y:S04]  /*923d0*/  STL [R1+0x5010], R153 ;  /* 0x0050109901007387 */ /* 0x000fe80000100800 */
[----:B------:R-:W-:Y:S04]  /*923e0*/  STL [R1+0x500c], R152 ;  /* 0x00500c9801007387 */ /* 0x000fe80000100800 */
[----:B------:R-:W2:Y:S01]  /*923f0*/  LDL.LU R168, [R1+0x50] ;  /* 0x0000500001a87983 */ /* 0x000ea20000300800 */
[C---:B------:R-:W-:Y:S07]  /*92400*/  HMMA.1688.F32.TF32 R92, R224.reuse, R78, R200 ;  /* 0x0000004ee05c723c */ /* 0x040fee00000810c8 */
[----:B------:R-:W-:Y:S04]  /*92410*/  STL.64 [R1+0x9a0], R88 ;  /* 0x0009a05801007387 */ /* 0x000fe80000100a00 */
[----:B------:R1:W-:Y:S04]  /*92420*/  STL.64 [R1+0x9a8], R90 ;  /* 0x0009a85a01007387 */ /* 0x0003e80000100a00 */
[----:B------:R-:W2:Y:S04]  /*92430*/  LDL.LU R169, [R1+0x54] ;  /* 0x0000540001a97983 */ /* 0x000ea80000300800 */
[----:B------:R-:W2:Y:S01]  /*92440*/  LDL.LU R170, [R1+0x58] ;  /* 0x0000580001aa7983 */ /* 0x000ea20000300800 */
[----:B-1----:R-:W-:Y:S03]  /*92450*/  HMMA.1688.F32.TF32 R88, R224, R74, R192 ;  /* 0x0000004ae058723c */ /* 0x002fe600000810c0 */
[----:B------:R-:W2:Y:S04]  /*92460*/  LDL.LU R171, [R1+0x5c] ;  /* 0x00005c0001ab7983 */ /* 0x000ea80000300800 */
[----:B------:R-:W-:Y:S04]  /*92470*/  STL.64 [R1+0x990], R92 ;  /* 0x0009905c01007387 */ /* 0x000fe80000100a00 */
[----:B------:R-:W-:Y:S08]  /*92480*/  STL.64 [R1+0x998], R94 ;  /* 0x0009985e01007387 */ /* 0x000ff00000100a00 */
[----:B------:R-:W-:Y:S01]  /*92490*/  MOV R144, R88 ;  /* 0x0000005800907202 */ /* 0x000fe20000000f00 */
[----:B------:R-:W-:Y:S01]  /*924a0*/  IMAD.MOV.U32 R145, RZ, RZ, R89 ;  /* 0x000000ffff917224 */ /* 0x000fe200078e0059 */
[----:B------:R3:W-:Y:S01]  /*924b0*/  STL [R1+0xac], R91 ;  /* 0x0000ac5b01007387 */ /* 0x0007e20000100800 */
[----:B------:R-:W-:-:S03]  /*924c0*/  MOV R152, R90 ;  /* 0x0000005a00987202 */ /* 0x000fc60000000f00 */
[----:B------:R-:W-:Y:S04]  /*924d0*/  STL [R1+0x501c], R145 ;  /* 0x00501c9101007387 */ /* 0x000fe80000100800 */
[----:B------:R-:W-:Y:S04]  /*924e0*/  STL [R1+0x5018], R144 ;  /* 0x0050189001007387 */ /* 0x000fe80000100800 */
[----:B------:R-:W-:Y:S01]  /*924f0*/  STL [R1+0x5014], R152 ;  /* 0x0050149801007387 */ /* 0x000fe20000100800 */
[----:B---3--:R-:W-:-:S15]  /*92500*/  HMMA.1688.F32.TF32 R88, R224, R70, R188 ;  /* 0x00000046e058723c */ /* 0x008fde00000810bc */
[----:B------:R-:W-:-:S04]  /*92510*/  NOP ;  /* 0x0000000000007918 */ /* 0x000fc80000000000 */
[----:B------:R-:W-:Y:S01]  /*92520*/  STL.64 [R1+0x90], R88 ;  /* 0x0000905801007387 */ /* 0x000fe20000100a00 */
[----:B------:R-:W-:-:S03]  /*92530*/  IMAD.MOV.U32 R153, RZ, RZ, R91 ;  /* 0x000000ffff997224 */ /* 0x000fc600078e005b */
[----:B------:R4:W-:Y:S02]  /*92540*/  STL [R1+0x98], R90 ;  /* 0x0000985a01007387 */ /* 0x0009e40000100800 */
[----:B----4-:R-:W-:Y:S02]  /*92550*/  HMMA.1688.F32.TF32 R88, R224, R66, R184 ;  /* 0x00000042e058723c */ /* 0x010fe400000810b8 */
[----:B------:R-:W-:-:S15]  /*92560*/  STL [R1+0x5020], R153 ;  /* 0x0050209901007387 */ /* 0x000fde0000100800 */
[----:B------:R-:W-:Y:S02]  /*92570*/  NOP ;  /* 0x0000000000007918 */ /* 0x000fe40000000000 */
[----:B------:R-:W-:Y:S01]  /*92580*/  MOV R140, R88 ;  /* 0x00000058008c7202 */ /* 0x000fe20000000f00 */
[----:B------:R1:W-:Y:S01]  /*92590*/  STL.64 [R1+0x88], R90 ;  /* 0x0000885a01007387 */ /* 0x0003e20000100a00 */
[----:B------:R-:W-:Y:S02]  /*925a0*/  IMAD.MOV.U32 R141, RZ, RZ, R89 ;  /* 0x000000ffff8d7224 */ /* 0x000fe400078e0059 */
[----:B-1----:R-:W-:Y:S03]  /*925b0*/  HMMA.1688.F32.TF32 R88, R224, R62, R180 ;  /* 0x0000003ee058723c */ /* 0x002fe600000810b4 */
[----:B------:R-:W-:-:S15]  /*925c0*/  STL [R1+0x5028], R141 ;  /* 0x0050288d01007387 */ /* 0x000fde0000100800 */
[----:B------:R-:W-:Y:S01]  /*925d0*/  NOP ;  /* 0x0000000000007918 */ /* 0x000fe20000000000 */
[----:B------:R-:W-:Y:S01]  /*925e0*/  MOV R153, R88 ;  /* 0x0000005800997202 */ /* 0x000fe20000000f00 */
[----:B------:R-:W-:Y:S01]  /*925f0*/  IMAD.MOV.U32 R145, RZ, RZ, R89 ;  /* 0x000000ffff917224 */ /* 0x000fe200078e0059 */
[----:B------:R-:W-:Y:S01]  /*92600*/  MOV R144, R90 ;  /* 0x0000005a00907202 */ /* 0x000fe20000000f00 */
[----:B------:R-:W-:Y:S02]  /*92610*/  IMAD.MOV.U32 R152, RZ, RZ, R91 ;  /* 0x000000ffff987224 */ /* 0x000fe400078e005b */
[----:B------:R-:W-:Y:S01]  /*92620*/  HMMA.1688.F32.TF32 R88, R224, R58, R172 ;  /* 0x0000003ae058723c */ /* 0x000fe200000810ac */
[----:B------:R1:W-:Y:S04]  /*92630*/  STL [R1+0x5024], R140 ;  /* 0x0050248c01007387 */ /* 0x0003e80000100800 */
[----:B------:R-:W-:Y:S04]  /*92640*/  STL [R1+0x5038], R152 ;  /* 0x0050389801007387 */ /* 0x000fe80000100800 */
[----:B------:R-:W-:Y:S04]  /*92650*/  STL [R1+0x5034], R144 ;  /* 0x0050349001007387 */ /* 0x000fe80000100800 */
[----:B------:R-:W-:Y:S06]  /*92660*/  STL [R1+0x5030], R153 ;  /* 0x0050309901007387 */ /* 0x000fec0000100800 */
[----:B-1----:R-:W-:Y:S01]  /*92670*/  IMAD.MOV.U32 R140, RZ, RZ, R91 ;  /* 0x000000ffff8c7224 */ /* 0x002fe200078e005b */
[----:B------:R-:W-:Y:S01]  /*92680*/  MOV R141, R90 ;  /* 0x0000005a008d7202 */ /* 0x000fe20000000f00 */
[----:B------:R-:W-:Y:S04]  /*92690*/  STL [R1+0x502c], R145 ;  /* 0x00502c9101007387 */ /* 0x000fe80000100800 */
[----:B------:R2:W-:Y:S04]  /*926a0*/  STL.64 [R1+0x60], R88 ;  /* 0x0000605801007387 */ /* 0x0005e80000100a00 */
[----:B------:R-:W-:Y:S04]  /*926b0*/  STL [R1+0x5040], R140 ;  /* 0x0050408c01007387 */ /* 0x000fe80000100800 */
[----:B------:R-:W-:Y:S04]  /*926c0*/  STL [R1+0x503c], R141 ;  /* 0x00503c8d01007387 */ /* 0x000fe80000100800 */
[----:B------:R-:W3:Y:S04]  /*926d0*/  LDL.LU R204, [R1+0x10] ;  /* 0x0000100001cc7983 */ /* 0x000ee80000300800 */
[----:B------:R-:W3:Y:S04]  /*926e0*/  LDL.LU R205, [R1+0x14] ;  /* 0x0000140001cd7983 */ /* 0x000ee80000300800 */
[----:B------:R-:W3:Y:S04]  /*926f0*/  LDL.LU R206, [R1+0x18] ;  /* 0x0000180001ce7983 */ /* 0x000ee80000300800 */
[----:B------:R-:W3:Y:S01]  /*92700*/  LDL.LU R207, [R1+0x1c] ;  /* 0x00001c0001cf7983 */ /* 0x000ee20000300800 */
[----:B------:R-:W-:-:S03]  /*92710*/  MOV R172, R247 ;  /* 0x000000f700ac7202 */ /* 0x000fc60000000f00 */
[----:B------:R-:W4:Y:S01]  /*92720*/  LDL.LU R208, [R1+0x40] ;  /* 0x0000400001d07983 */ /* 0x000f220000300800 */
[----:B------:R-:W-:-:S03]  /*92730*/  IMAD.MOV.U32 R173, RZ, RZ, R246 ;  /* 0x000000ffffad7224 */ /* 0x000fc600078e00f6 */
[----:B------:R-:W4:Y:S01]  /*92740*/  LDL.LU R209, [R1+0x44] ;  /* 0x0000440001d17983 */ /* 0x000f220000300800 */
[----:B------:R-:W-:-:S03]  /*92750*/  MOV R174, R245 ;  /* 0x000000f500ae7202 */ /* 0x000fc60000000f00 */
[----:B------:R-:W4:Y:S01]  /*92760*/  LDL.LU R210, [R1+0x48] ;  /* 0x0000480001d27983 */ /* 0x000f220000300800 */
[----:B------:R-:W-:-:S03]  /*92770*/  IMAD.MOV.U32 R175, RZ, RZ, R244 ;  /* 0x000000ffffaf7224 */ /* 0x000fc600078e00f4 */
[----:B------:R-:W4:Y:S04]  /*92780*/  LDL.LU R211, [R1+0x4c] ;  /* 0x00004c0001d37983 */ /* 0x000f280000300800 */
[----:B------:R-:W3:Y:S04]  /*92790*/  LDL.LU R247, [R1+0x522c] ;  /* 0x00522c0001f77983 */ /* 0x000ee80000300800 */
[----:B------:R-:W4:Y:S04]  /*927a0*/  LDL.LU R246, [R1+0x5228] ;  /* 0x0052280001f67983 */ /* 0x000f280000300800 */
[----:B------:R-:W4:Y:S04]  /*927b0*/  LDL.LU R245, [R1+0x5224] ;  /* 0x0052240001f57983 */ /* 0x000f280000300800 */
[----:B------:R-:W4:Y:S01]  /*927c0*/  LDL.LU R244, [R1+0x5220] ;  /* 0x0052200001f47983 */ /* 0x000f220000300800 */
[----:B------:R-:W-:-:S03]  /*927d0*/  MOV R180, R164 ;  /* 0x000000a400b47202 */ /* 0x000fc60000000f00 */
[----:B------:R-:W4:Y:S01]  /*927e0*/  LDL.LU R200, [R1] ;  /* 0x0000000001c87983 */ /* 0x000f220000300800 */
        /* <DEDUP_REMOVED lines=21> */
[----:B--2---:R-:W-:Y:S03]  /*92940*/  HMMA.1688.F32.TF32 R88, R224, R54, R168 ;  /* 0x00000036e058723c */ /* 0x004fe600000810a8 */
[----:B------:R-:W2:Y:S01]  /*92950*/  LDL.LU R195, [R1+0x2ec] ;  /* 0x0002ec0001c37983 */ /* 0x000ea20000300800 */
[----:B------:R-:W-:Y:S01]  /*92960*/  MOV R168, R248 ;  /* 0x000000f800a87202 */ /* 0x000fe20000000f00 */
[----:B------:R-:W-:Y:S01]  /*92970*/  IMAD.MOV.U32 R169, RZ, RZ, R249 ;  /* 0x000000ffffa97224 */ /* 0x000fe200078e00f9 */
[----:B------:R-:W-:Y:S01]  /*92980*/  MOV R170, R250 ;  /* 0x000000fa00aa7202 */ /* 0x000fe20000000f00 */
[----:B------:R-:W-:-:S02]  /*92990*/  IMAD.MOV.U32 R171, RZ, RZ, R251 ;  /* 0x000000ffffab7224 */ /* 0x000fc400078e00fb */
[----:B---3--:R-:W-:Y:S01]  /*929a0*/  IMAD.MOV.U32 R191, RZ, RZ, R247 ;  /* 0x000000ffffbf7224 */ /* 0x008fe200078e00f7 */
[----:B----4-:R-:W-:Y:S01]  /*929b0*/  MOV R190, R246 ;  /* 0x000000f600be7202 */ /* 0x010fe20000000f00 */
[----:B------:R-:W-:Y:S01]  /*929c0*/  IMAD.MOV.U32 R189, RZ, RZ, R245 ;  /* 0x000000ffffbd7224 */ /* 0x000fe200078e00f5 */
[----:B------:R-:W-:Y:S02]  /*929d0*/  MOV R188, R244 ;  /* 0x000000f400bc7202 */ /* 0x000fe40000000f00 */
        /* <DEDUP_REMOVED lines=12> */
[C---:B------:R-:W-:Y:S01]  /*92aa0*/  HMMA.1688.F32.TF32 R88, R224.reuse, R46, R204 ;  /* 0x0000002ee058723c */ /* 0x040fe200000810cc */
[----:B------:R-:W-:Y:S04]  /*92ab0*/  STL [R1+0x5050], R152 ;  /* 0x0050509801007387 */ /* 0x000fe80000100800 */
[----:B------:R-:W-:Y:S03]  /*92ac0*/  STL [R1+0x504c], R144 ;  /* 0x00504c9001007387 */ /* 0x000fe60000100800 */
[----:B------:R-:W-:Y:S01]  /*92ad0*/  HMMA.1688.F32.TF32 R92, R224, R50, R208 ;  /* 0x00000032e05c723c */ /* 0x000fe200000810d0 */
[----:B------:R1:W-:Y:S04]  /*92ae0*/  STL [R1+0x5048], R153 ;  /* 0x0050489901007387 */ /* 0x0003e80000100800 */
[----:B------:R1:W-:Y:S06]  /*92af0*/  STL [R1+0x5044], R145 ;  /* 0x0050449101007387 */ /* 0x0003ec0000100800 */
[----:B-1----:R-:W-:Y:S01]  /*92b00*/  MOV R153, R88 ;  /* 0x0000005800997202 */ /* 0x002fe20000000f00 */
[----:B------:R-:W-:Y:S01]  /*92b10*/  IMAD.MOV.U32 R141, RZ, RZ, R91 ;  /* 0x000000ffff8d7224 */ /* 0x000fe200078e005b */
[----:B------:R-:W-:Y:S01]  /*92b20*/  MOV R140, R90 ;  /* 0x0000005a008c7202 */ /* 0x000fe20000000f00 */
[----:B------:R-:W-:-:S02]  /*92b30*/  IMAD.MOV.U32 R145, RZ, RZ, R89 ;  /* 0x000000ffff917224 */ /* 0x000fc400078e0059 */
[C---:B------:R-:W-:Y:S03]  /*92b40*/  HMMA.1688.F32.TF32 R88, R224.reuse, R42, R200 ;  /* 0x0000002ae058723c */ /* 0x040fe600000810c8 */
[----:B------:R-:W-:Y:S04]  /*92b50*/  STL.64 [R1+0x40], R92 ;  /* 0x0000405c01007387 */ /* 0x000fe80000100a00 */
[----:B------:R-:W-:Y:S01]  /*92b60*/  STL.64 [R1+0x48], R94 ;  /* 0x0000485e01007387 */ /* 0x000fe20000100a00 */
[----:B------:R-:W-:Y:S03]  /*92b70*/  HMMA.1688.F32.TF32 R240, R224, R30, R160 ;  /* 0x0000001ee0f0723c */ /* 0x000fe600000810a0 */
[----:B------:R-:W-:Y:S04]  /*92b80*/  LDS R160, [R198+UR11+0x85880] ;  /* 0x0858800bc6a07984 */ /* 0x000fe80008000800 */
[----:B------:R-:W-:Y:S01]  /*92b90*/  LDS R162, [R198+UR11+0x85c80] ;  /* 0x085c800bc6a27984 */ /* 0x000fe20008000800 */
[----:B------:R-:W-:Y:S03]  /*92ba0*/  HMMA.1688.F32.TF32 R164, R176, R26, R164 ;  /* 0x0000001ab0a4723c */ /* 0x000fe600000810a4 */
[----:B------:R-:W-:Y:S01]  /*92bb0*/  LDS R161, [R199+UR11+0x85880] ;  /* 0x0858800bc7a17984 */ /* 0x000fe20008000800 */
[----:B------:R-:W-:Y:S01]  /*92bc0*/  MOV R152, R90 ;  /* 0x0000005a00987202 */ /* 0x000fe20000000f00 */
[----:B------:R-:W-:-:S02]  /*92bd0*/  IMAD.MOV.U32 R144, RZ, RZ, R91 ;  /* 0x000000ffff907224 */ /* 0x000fc400078e005b */
[----:B------:R3:W-:Y:S01]  /*92be0*/  STL.64 [R1+0x970], R88 ;  /* 0x0009705801007387 */ /* 0x0007e20000100a00 */
[----:B--2---:R-:W-:Y:S03]  /*92bf0*/  HMMA.1688.F32.TF32 R96, R176, R22, R192 ;  /* 0x00000016b060723c */ /* 0x004fe600000810c0 */
[----:B------:R-:W1:Y:S05]  /*92c00*/  LDS R163, [R199+UR11+0x85c80] ;  /* 0x085c800bc7a37984 */ /* 0x000e6a0008000800 */
[C---:B---3--:R-:W-:Y:S08]  /*92c10*/  HMMA.1688.F32.TF32 R88, R224.reuse, R34, R244 ;  /* 0x00000022e058723c */ /* 0x048ff000000810f4 */
[----:B----4-:R-:W-:-:S15]  /*92c20*/  HMMA.1688.F32.TF32 R92, R224, R38, R248 ;  /* 0x00000026e05c723c */ /* 0x010fde00000810f8 */
[----:B------:R-:W-:-:S04]  /*92c30*/  NOP ;  /* 0x0000000000007918 */ /* 0x000fc80000000000 */
[----:B------:R-:W-:Y:S04]  /*92c40*/  STL.64 [R1+0x960], R92 ;  /* 0x0009605c01007387 */ /* 0x000fe80000100a00 */
[----:B------:R2:W-:Y:S04]  /*92c50*/  STL.64 [R1+0x968], R94 ;  /* 0x0009685e01007387 */ /* 0x0005e80000100a00 */
[----:B------:R-:W-:Y:S04]  /*92c60*/  STL.64 [R1+0x4fb0], R242 ;  /* 0x004fb0f201007387 */ /* 0x000fe80000100a00 */
[----:B------:R-:W-:Y:S01]  /*92c70*/  STL.64 [R1+0x950], R88 ;  /* 0x0009505801007387 */ /* 0x000fe20000100a00 */
[C---:B--2---:R-:W-:Y:S03]  /*92c80*/  HMMA.1688.F32.TF32 R92, R176.reuse, R18, R188 ;  /* 0x00000012b05c723c */ /* 0x044fe600000810bc */
[----:B------:R2:W-:Y:S05]  /*92c90*/  STL.64 [R1+0x958], R90 ;  /* 0x0009585a01007387 */ /* 0x0005ea0000100a00 */
[C---:B--2---:R-:W-:Y:S01]  /*92ca0*/  HMMA.1688.F32.TF32 R88, R176.reuse, R14, R184 ;  /* 0x0000000eb058723c */ /* 0x044fe200000810b8 */
[----:B------:R-:W-:Y:S04]  /*92cb0*/  STL.64 [R1+0x4fa8], R240 ;  /* 0x004fa8f001007387 */ /* 0x000fe80000100a00 */
[----:B------:R-:W-:Y:S04]  /*92cc0*/  STL.64 [R1+0x4fc0], R166 ;  /* 0x004fc0a601007387 */ /* 0x000fe80000100a00 */
[----:B------:R-:W-:Y:S04]  /*92cd0*/  STL.64 [R1+0x4fb8], R164 ;  /* 0x004fb8a401007387 */ /* 0x000fe80000100a00 */
[----:B------:R-:W-:Y:S04]  /*92ce0*/  STL.64 [R1+0x940], R96 ;  /* 0x0009406001007387 */ /* 0x000fe80000100a00 */
[----:B------:R2:W-:Y:S04]  /*92cf0*/  STL.64 [R1+0x948], R98 ;  /* 0x0009486201007387 */ /* 0x0005e80000100a00 */
[----:B------:R-:W-:Y:S04]  /*92d00*/  STL.64 [R1+0x930], R92 ;  /* 0x0009305c01007387 */ /* 0x000fe80000100a00 */
[----:B------:R3:W-:Y:S01]  /*92d10*/  STL.64 [R1+0x938], R94 ;  /* 0x0009385e01007387 */ /* 0x0007e20000100a00 */
[C---:B--2---:R-:W-:Y:S03]  /*92d20*/  HMMA.1688.F32.TF32 R96, R176.reuse, R10, R180 ;  /* 0x0000000ab060723c */ /* 0x044fe600000810b4 */
[----:B------:R-:W-:Y:S04]  /*92d30*/  STL.64 [R1+0x920], R88 ;  /* 0x0009205801007387 */ /* 0x000fe80000100a00 */
[----:B------:R2:W-:Y:S01]  /*92d40*/  STL.64 [R1+0x928], R90 ;  /* 0x0009285a01007387 */ /* 0x0005e20000100a00 */
[C---:B---3--:R-:W-:Y:S08]  /*92d50*/  HMMA.1688.F32.TF32 R92, R176.reuse, R6, R172 ;  /* 0x00000006b05c723c */ /* 0x048ff000000810ac */
        /* <DEDUP_REMOVED lines=125> */
[----:B------:R-:W-:Y:S04]  /*93530*/  STL.64 [R1+0x8e0], R116 ;  /* 0x0008e07401007387 */ /* 0x000fe80000100a00 */
[----:B------:R2:W-:Y:S04]  /*93540*/  STL.64 [R1+0x8e8], R118 ;  /* 0x0008e87601007387 */ /* 0x0005e80000100a00 */
[----:B--2---:R-:W2:Y:S01]  /*93550*/  LDL.LU.64 R118, [R1+0x51d8] ;  /* 0x0051d80001767983 */ /* 0x004ea20000300a00 */
[C---:B---3--:R-:W-:Y:S03]  /*93560*/  HMMA.1688.F32.TF32 R132, R176.reuse, R122, R132 ;  /* 0x0000007ab084723c */ /* 0x048fe60000081084 */
[----:B------:R-:W3:Y:S05]  /*93570*/  LDL.LU.64 R116, [R1+0x51d0] ;  /* 0x0051d00001747983 */ /* 0x000eea0000300a00 */
        /* <DEDUP_REMOVED lines=18> */
[----:B------:R-:W-:-:S15]  /*936a0*/  HMMA.1688.F32.TF32 R168, R176, R42, R168 ;  /* 0x0000002ab0a8723c */ /* 0x000fde00000810a8 */
[----:B------:R-:W-:-:S04]  /*936b0*/  NOP ;  /* 0x0000000000007918 */ /* 0x000fc80000000000 */
[----:B------:R-:W-:Y:S01]  /*936c0*/  MOV R157, R170 ;  /* 0x000000aa009d7202 */ /* 0x000fe20000000f00 */
[----:B------:R-:W-:Y:S01]  /*936d0*/  IMAD.MOV.U32 R156, RZ, RZ, R171 ;  /* 0x000000ffff9c7224 */ /* 0x000fe200078e00ab */
[----:B--2---:R-:W-:-:S15]  /*936e0*/  HMMA.1688.F32.TF32 R136, R176, R118, R136 ;  /* 0x00000076b088723c */ /* 0x004fde0000081088 */
[----:B------:R-:W-:-:S04]  /*936f0*/  NOP ;  /* 0x0000000000007918 */ /* 0x000fc80000000000 */
[----:B------:R-:W-:Y:S04]  /*93700*/  STL.64 [R1+0x8d0], R136 ;  /* 0x0008d08801007387 */ /* 0x000fe80000100a00 */
[----:B------:R2:W-:Y:S04]  /*93710*/  STL.64 [R1+0x8d8], R138 ;  /* 0x0008d88a01007387 */ /* 0x0005e80000100a00 */
[----:B--2---:R-:W2:Y:S04]  /*93720*/  LDL.LU.64 R138, [R1+0x51c8] ;  /* 0x0051c800018a7983 */ /* 0x004ea80000300a00 */
[----:B------:R-:W2:Y:S04]  /*93730*/  LDL.LU.64 R136, [R1+0x51c0] ;  /* 0x0051c00001887983 */ /* 0x000ea80000300a00 */
[----:B------:R-:W-:Y:S04]  /*93740*/  STL.64 [R1+0x8c0], R132 ;  /* 0x0008c08401007387 */ /* 0x000fe80000100a00 */
[----:B------:R4:W-:Y:S04]  /*93750*/  STL.64 [R1+0x8c8], R134 ;  /* 0x0008c88601007387 */ /* 0x0009e80000100a00 */
[----:B----4-:R-:W4:Y:S04]  /*93760*/  LDL.LU.64 R134, [R1+0x51b8] ;  /* 0x0051b80001867983 */ /* 0x010f280000300a00 */
        /* <DEDUP_REMOVED lines=73> */
[----:B------:R1:W-:Y:S04]  /*93c00*/  STL.64 [R1+0x790], R168 ;  /* 0x000790a801007387 */ /* 0x0003e80000100a00 */
[----:B------:R-:W4:Y:S04]  /*93c10*/  LDL.LU.64 R170, [R1+0x5088] ;  /* 0x0050880001aa7983 */ /* 0x000f280000300a00 */
[----:B-1----:R-:W4:Y:S01]  /*93c20*/  LDL.LU.64 R168, [R1+0x5080] ;  /* 0x0050800001a87983 */ /* 0x002f220000300a00 */
[----:B------:R-:W-:-:S15]  /*93c30*/  HMMA.1688.F32.TF32 R164, R176, R38, R164 ;  /* 0x00000026b0a4723c */ /* 0x000fde00000810a4 */
[----:B------:R-:W-:-:S04]  /*93c40*/  NOP ;  /* 0x0000000000007918 */ /* 0x000fc80000000000 */
[----:B------:R-:W-:Y:S04]  /*93c50*/  STL.64 [R1+0x780], R164 ;  /* 0x000780a401007387 */ /* 0x000fe80000100a00 */
[----:B------:R1:W-:Y:S02]  /*93c60*/  STL.64 [R1+0x788], R166 ;  /* 0x000788a601007387 */ /* 0x0003e40000100a00 */
[C---:B-1----:R-:W-:Y:S08]  /*93c70*/  HMMA.1688.F32.TF32 R164, R176.reuse, R34, R240 ;  /* 0x00000022b0a4723c */ /* 0x042ff000000810f0 */
[----:B------:R-:W-:Y:S08]  /*93c80*/  HMMA.1688.F32.TF32 R224, R176, R30, R224 ;  /* 0x0000001eb0e0723c */ /* 0x000ff000000810e0 */
        /* <DEDUP_REMOVED lines=8> */
[----:B-1----:R-:W-:Y:S01]  /*93d10*/  HMMA.1688.F32.TF32 R224, R160, R18, R232 ;  /* 0x00000012a0e0723c */ /* 0x002fe200000810e8 */
[----:B------:R-:W-:-:S03]  /*93d20*/  MOV R244, R77 ;  /* 0x0000004d00f47202 */ /* 0x000fc60000000f00 */
[----:B------:R-:W-:Y:S04]  /*93d30*/  STL.64 [R1+0x730], R164 ;  /* 0x000730a401007387 */ /* 0x000fe80000100a00 */
[----:B------:R-:W-:Y:S01]  /*93d40*/  STL.64 [R1+0x738], R166 ;  /* 0x000738a601007387 */ /* 0x000fe20000100a00 */
[C---:B---3--:R-:W-:Y:S01]  /*93d50*/  HMMA.1688.F32.TF32 R176, R160.reuse, R14, R236 ;  /* 0x0000000ea0b0723c */ /* 0x048fe200000810ec */
[----:B------:R-:W-:Y:S01]  /*93d60*/  IMAD.MOV.U32 R245, RZ, RZ, R84 ;  /* 0x000000fffff57224 */ /* 0x000fe200078e0054 */
[----:B------:R-:W-:Y:S01]  /*93d70*/  MOV R240, R85 ;  /* 0x0000005500f07202 */ /* 0x000fe20000000f00 */
[----:B------:R-:W-:Y:S01]  /*93d80*/  IMAD.MOV.U32 R241, RZ, RZ, R108 ;  /* 0x000000fffff17224 */ /* 0x000fe200078e006c */
[----:B------:R-:W-:Y:S04]  /*93d90*/  LDS R248, [R252+UR11+0x86000] ;  /* 0x0860000bfcf87984 */ /* 0x000fe80008000800 */
[----:B------:R-:W-:Y:S04]  /*93da0*/  LDS R250, [R252+UR11+0x86400] ;  /* 0x0864000bfcfa7984 */ /* 0x000fe80008000800 */
[----:B------:R-:W-:Y:S04]  /*93db0*/  STL.64 [R1+0x720], R224 ;  /* 0x000720e001007387 */ /* 0x000fe80000100a00 */
[----:B------:R2:W-:Y:S04]  /*93dc0*/  STL.64 [R1+0x728], R226 ;  /* 0x000728e201007387 */ /* 0x0005e80000100a00 */
[----:B------:R1:W-:Y:S04]  /*93dd0*/  STL.64 [R1+0x710], R176 ;  /* 0x000710b001007387 */ /* 0x0003e80000100a00 */
[----:B------:R-:W-:Y:S01]  /*93de0*/  STL.64 [R1+0x718], R178 ;  /* 0x000718b201007387 */ /* 0x000fe20000100a00 */
[C---:B--2---:R-:W-:Y:S08]  /*93df0*/  HMMA.1688.F32.TF32 R224, R160.reuse, R142, R204 ;  /* 0x0000008ea0e0723c */ /* 0x044ff000000810cc */
[----:B------:R-:W-:Y:S01]  /*93e00*/  HMMA.1688.F32.TF32 R232, R160, R150, R212 ;  /* 0x00000096a0e8723c */ /* 0x000fe200000810d4 */
[----:B-1----:R-:W-:Y:S01]  /*93e10*/  MOV R176, R113 ;  /* 0x0000007100b07202 */ /* 0x002fe20000000f00 */
[----:B------:R-:W-:-:S06]  /*93e20*/  IMAD.MOV.U32 R177, RZ, RZ, R116 ;  /* 0x000000ffffb17224 */ /* 0x000fcc00078e0074 */
[C---:B----4-:R-:W-:Y:S08]  /*93e30*/  HMMA.1688.F32.TF32 R236, R160.reuse, R6, R172 ;  /* 0x00000006a0ec723c */ /* 0x050ff000000810ac */
[C---:B------:R-:W-:Y:S11]  /*93e40*/  HMMA.1688.F32.TF32 R164, R160.reuse, R10, R168 ;  /* 0x0000000aa0a4723c */ /* 0x040ff600000810a8 */
[----:B------:R-:W-:Y:S08]  /*93e50*/  STL [R1+0x4fa4], R236 ;  /* 0x004fa4ec01007387 */ /* 0x000ff00000100800 */
[----:B------:R-:W-:Y:S04]  /*93e60*/  STL.64 [R1+0x700], R164 ;  /* 0x000700a401007387 */ /* 0x000fe80000100a00 */
[----:B------:R1:W-:Y:S02]  /*93e70*/  STL.64 [R1+0x708], R166 ;  /* 0x000708a601007387 */ /* 0x0003e40000100a00 */
[C---:B-1----:R-:W-:Y:S02]  /*93e80*/  HMMA.1688.F32.TF32 R164, R160.reuse, R110, R180 ;  /* 0x0000006ea0a4723c */ /* 0x042fe400000810b4 */
[----:B------:R-:W-:Y:S04]  /*93e90*/  STL [R1+0x4fa0], R237 ;  /* 0x004fa0ed01007387 */ /* 0x000fe80000100800 */
[----:B------:R-:W-:Y:S02]  /*93ea0*/  STL [R1+0x4f9c], R238 ;  /* 0x004f9cee01007387 */ /* 0x000fe40000100800 */
[C---:B------:R-:W-:Y:S02]  /*93eb0*/  HMMA.1688.F32.TF32 R172, R160.reuse, R114, R184 ;  /* 0x00000072a0ac723c */ /* 0x040fe400000810b8 */
[----:B------:R-:W-:Y:S06]  /*93ec0*/  STL [R1+0x4f98], R239 ;  /* 0x004f98ef01007387 */ /* 0x000fec0000100800 */
[C---:B------:R-:W-:Y:S03]  /*93ed0*/  HMMA.1688.F32.TF32 R168, R160.reuse, R118, R188 ;  /* 0x00000076a0a8723c */ /* 0x040fe600000810bc */
[----:B------:R-:W-:Y:S04]  /*93ee0*/  STL.64 [R1+0x6f0], R164 ;  /* 0x0006f0a401007387 */ /* 0x000fe80000100a00 */
[----:B------:R1:W-:Y:S02]  /*93ef0*/  STL.64 [R1+0x6f8], R166 ;  /* 0x0006f8a601007387 */ /* 0x0003e40000100a00 */
[C---:B-1----:R-:W-:Y:S02]  /*93f00*/  HMMA.1688.F32.TF32 R164, R160.reuse, R122, R192 ;  /* 0x0000007aa0a4723c */ /* 0x042fe400000810c0 */
[----:B------:R-:W-:Y:S04]  /*93f10*/  STL.64 [R1+0x6e0], R172 ;  /* 0x0006e0ac01007387 */ /* 0x000fe80000100a00 */
[----:B------:R-:W-:Y:S04]  /*93f20*/  STL.64 [R1+0x6e8], R174 ;  /* 0x0006e8ae01007387 */ /* 0x000fe80000100a00 */
[----:B------:R-:W-:Y:S04]  /*93f30*/  STL.64 [R1+0x6d0], R168 ;  /* 0x0006d0a801007387 */ /* 0x000fe80000100a00 */
[----:B------:R1:W-:Y:S05]  /*93f40*/  STL.64 [R1+0x6d8], R170 ;  /* 0x0006d8aa01007387 */ /* 0x0003ea0000100a00 */
[----:B------:R-:W-:Y:S01]  /*93f50*/  MOV R236, R164 ;  /* 0x000000a400ec7202 */ /* 0x000fe20000000f00 */
[----:B------:R-:W-:Y:S01]  /*93f60*/  IMAD.MOV.U32 R237, RZ, RZ, R165 ;  /* 0x000000ffffed7224 */ /* 0x000fe200078e00a5 */
[----:B------:R-:W-:Y:S01]  /*93f70*/  MOV R238, R166 ;  /* 0x000000a600ee7202 */ /* 0x000fe20000000f00 */
[----:B------:R-:W-:Y:S01]  /*93f80*/  IMAD.MOV.U32 R239, RZ, RZ, R167 ;  /* 0x000000ffffef7224 */ /* 0x000fe200078e00a7 */
[C---:B-1----:R-:W-:Y:S08]  /*93f90*/  HMMA.1688.F32.TF32 R168, R160.reuse, R126, R196 ;  /* 0x0000007ea0a8723c */ /* 0x042ff000000810c4 */
[C---:B------:R-:W-:Y:S01]  /*93fa0*/  HMMA.1688.F32.TF32 R164, R160.reuse, R130, R200 ;  /* 0x00000082a0a4723c */ /* 0x040fe200000810c8 */
[----:B------:R-:W-:Y:S04]  /*93fb0*/  STL.64 [R1+0x4fd0], R238 ;  /* 0x004fd0ee01007387 */ /* 0x000fe80000100a00 */
[----:B------:R-:W-:Y:S06]  /*93fc0*/  STL.64 [R1+0x4fc8], R236 ;  /* 0x004fc8ec01007387 */ /* 0x000fec0000100a00 */
[----:B------:R-:W-:Y:S04]  /*93fd0*/  STL.64 [R1+0x6b0], R168 ;  /* 0x0006b0a801007387 */ /* 0x000fe80000100a00 */
[----:B------:R-:W-:Y:S04]  /*93fe0*/  STL.64 [R1+0x6b8], R170 ;  /* 0x0006b8aa01007387 */ /* 0x000fe80000100a00 */
[----:B------:R-:W-:Y:S04]  /*93ff0*/  STL [R1+0x4f90], R224 ;  /* 0x004f90e001007387 */ /* 0x000fe80000100800 */
[----:B------:R-:W-:Y:S04]  /*94000*/  STL.64 [R1+0x6a0], R164 ;  /* 0x0006a0a401007387 */ /* 0x000fe80000100a00 */
[----:B------:R1:W-:Y:S02]  /*94010*/  STL.64 [R1+0x6a8], R166 ;  /* 0x0006a8a601007387 */ /* 0x0003e40000100a00 */
[C---:B-1----:R-:W-:Y:S02]  /*94020*/  HMMA.1688.F32.TF32 R164, R160.reuse, R146, R208 ;  /* 0x00000092a0a4723c */ /* 0x042fe400000810d0 */
[----:B------:R-:W-:Y:S04]  /*94030*/  STL [R1+0x4f8c], R225 ;  /* 0x004f8ce101007387 */ /* 0x000fe80000100800 */
[----:B------:R-:W-:Y:S04]  /*94040*/  STL [R1+0x4f88], R226 ;  /* 0x004f88e201007387 */ /* 0x000fe80000100800 */
[----:B------:R-:W-:Y:S01]  /*94050*/  STL [R1+0x4f84], R227 ;  /* 0x004f84e301007387 */ /* 0x000fe20000100800 */
[C---:B------:R-:W-:Y:S03]  /*94060*/  HMMA.1688.F32.TF32 R168, R160.reuse, R154, R216 ;  /* 0x0000009aa0a8723c */ /* 0x040fe600000810d8 */
[----:B------:R-:W-:Y:S05]  /*94070*/  STL [R1+0x4f94], R232 ;  /* 0x004f94e801007387 */ /* 0x000fea0000100800 */
[----:B------:R-:W-:Y:S04]  /*94080*/  STL.64 [R1+0x690], R164 ;  /* 0x000690a401007387 */ /* 0x000fe80000100a00 */
[----:B------:R1:W-:Y:S02]  /*94090*/  STL.64 [R1+0x698], R166 ;  /* 0x000698a601007387 */ /* 0x0003e40000100a00 */
[----:B-1----:R-:W-:Y:S02]  /*940a0*/  HMMA.1688.F32.TF32 R164, R160, R158, R220 ;  /* 0x0000009ea0a4723c */ /* 0x002fe400000810dc */
[----:B------:R-:W-:Y:S04]  /*940b0*/  STL [R1+0x4f80], R233 ;  /* 0x004f80e901007387 */ /* 0x000fe80000100800 */
[----:B------:R-:W-:Y:S04]  /*940c0*/  STL [R1+0x4f7c], R234 ;  /* 0x004f7cea01007387 */ /* 0x000fe80000100800 */
[----:B------:R-:W-:Y:S04]  /*940d0*/  STL [R1+0x4f78], R235 ;  /* 0x004f78eb01007387 */ /* 0x000fe80000100800 */
[----:B------:R-:W-:Y:S04]  /*940e0*/  STL.64 [R1+0x680], R168 ;  /* 0x000680a801007387 */ /* 0x000fe80000100a00 */
[----:B------:R-:W-:Y:S04]  /*940f0*/  STL.64 [R1+0x688], R170 ;  /* 0x000688aa01007387 */ /* 0x000fe80000100a00 */
[----:B------:R1:W-:Y:S04]  /*94100*/  STL.64 [R1+0x670], R164 ;  /* 0x000670a401007387 */ /* 0x0003e80000100a00 */
[----:B------:R2:W-:Y:S04]  /*94110*/  STL.64 [R1+0x678], R166 ;  /* 0x000678a601007387 */ /* 0x0005e80000100a00 */
[----:B------:R-:W3:Y:S04]  /*94120*/  LDL.LU R77, [R1+0x5078] ;  /* 0x00507800014d7983 */ /* 0x000ee80000300800 */
[----:B------:R-:W4:Y:S01]  /*94130*/  LDL.LU R84, [R1+0x5074] ;  /* 0x0050740001547983 */ /* 0x000f220000300800 */
[----:B-1----:R-:W-:Y:S01]  /*94140*/  MOV R164, R109 ;  /* 0x0000006d00a47202 */ /* 0x002fe20000000f00 */
[----:B------:R-:W-:-:S02]  /*94150*/  IMAD.MOV.U32 R165, RZ, RZ, R112 ;  /* 0x000000ffffa57224 */ /* 0x000fc400078e0070 */
[----:B------:R-:W3:Y:S04]  /*94160*/  LDL.LU R85, [R1+0x5070] ;  /* 0x0050700001557983 */ /* 0x000ee80000300800 */
[----:B------:R-:W3:Y:S01]  /*94170*/  LDL.LU R108, [R1+0x506c] ;  /* 0x00506c00016c7983 */ /* 0x000ee20000300800 */
[----:B------:R-:W-:-:S03]  /*94180*/  MOV R168, R117 ;  /* 0x0000007500a87202 */ /* 0x000fc60000000f00 */
[----:B------:R-:W4:Y:S01]  /*94190*/  LDL.LU R109, [R1+0x5068] ;  /* 0x00506800016d7983 */ /* 0x000f220000300800 */
[----:B------:R-:W-:-:S03]  /*941a0*/  IMAD.MOV.U32 R169, RZ, RZ, R2 ;  /* 0x000000ffffa97224 */ /* 0x000fc600078e0002 */
        /* <DEDUP_REMOVED lines=20> */
[----:B------:R-:W-:Y:S01]  /*942f0*/  LOP3.LUT R251, R252, 0x20, RZ, 0x3c, !PT ;  /* 0x00000020fcfb7812 */ /* 0x000fe200078e3cff */
        /* <DEDUP_REMOVED lines=8> */
[----:B------:R-:W-:Y:S01]  /*94380*/  LDS R249, [R251+UR11+0x86000] ;  /* 0x0860000bfbf97984 */ /* 0x000fe20008000800 */
[----:B------:R-:W-:Y:S01]  /*94390*/  MOV R170, R53 ;  /* 0x0000003500aa7202 */ /* 0x000fe20000000f00 */
[----:B------:R-:W-:-:S02]  /*943a0*/  IMAD.MOV.U32 R171, RZ, RZ, R52 ;  /* 0x000000ffffab7224 */ /* 0x000fc400078e0034 */
[----:B------:R-:W-:Y:S01]  /*943b0*/  LDS R251, [R251+UR11+0x86400] ;  /* 0x0864000bfbfb7984 */ /* 0x000fe20008000800 */
[----:B------:R-:W-:Y:S01]  /*943c0*/  MOV R178, R49 ;  /* 0x0000003100b27202 */ /* 0x000fe20000000f00 */
[----:B------:R-:W-:Y:S01]  /*943d0*/  IMAD.MOV.U32 R179, RZ, RZ, R48 ;  /* 0x000000ffffb37224 */ /* 0x000fe200078e0030 */
[----:B--2---:R-:W-:Y:S01]  /*943e0*/  MOV R166, R45 ;  /* 0x0000002d00a67202 */ /* 0x004fe20000000f00 */
[----:B------:R-:W-:Y:S01]  /*943f0*/  IMAD.MOV.U32 R167, RZ, RZ, R44 ;  /* 0x000000ffffa77224 */ /* 0x000fe200078e002c */
[----:B------:R-:W-:Y:S01]  /*94400*/  MOV R242, R41 ;  /* 0x0000002900f27202 */ /* 0x000fe20000000f00 */
[----:B------:R-:W-:Y:S01]  /*94410*/  IMAD.MOV.U32 R243, RZ, RZ, R40 ;  /* 0x000000fffff37224 */ /* 0x000fe200078e0028 */
[----:B------:R-:W-:Y:S01]  /*94420*/  MOV R246, R37 ;  /* 0x0000002500f67202 */ /* 0x000fe20000000f00 */
[----:B------:R-:W-:Y:S01]  /*94430*/  IMAD.MOV.U32 R247, RZ, RZ, R36 ;  /* 0x000000fffff77224 */ /* 0x000fe200078e0024 */
[----:B------:R-:W-:-:S05]  /*94440*/  LOP3.LUT R159, R252, 0x60, RZ, 0x3c, !PT ;  /* 0x00000060fc9f7812 */ /* 0x000fca00078e3cff */
[----:B------:R-:W-:Y:S04]  /*94450*/  LDS R149, [R159+UR11+0x86000] ;  /* 0x0860000b9f957984 */ /* 0x000fe80008000800 */
[----:B------:R-:W-:Y:S01]  /*94460*/  LDS R151, [R159+UR11+0x86400] ;  /* 0x0864000b9f977984 */ /* 0x000fe20008000800 */
[----:B---3--:R-:W-:Y:S01]  /*94470*/  IMAD.MOV.U32 R197, RZ, RZ, R108 ;  /* 0x000000ffffc57224 */ /* 0x008fe200078e006c */
[----:B----4-:R-:W-:Y:S01]  /*94480*/  MOV R196, R109 ;  /* 0x0000006d00c47202 */ /* 0x010fe20000000f00 */
[----:B------:R-:W-:Y:S01]  /*94490*/  IMAD.MOV.U32 R203, RZ, RZ, R112 ;  /* 0x000000ffffcb7224 */ /* 0x000fe200078e0070 */
[----:B------:R-:W-:Y:S01]  /*944a0*/  MOV R202, R113 ;  /* 0x0000007100ca7202 */ /* 0x000fe20000000f00 */
[----:B------:R-:W-:Y:S01]  /*944b0*/  IMAD.MOV.U32 R201, RZ, RZ, R116 ;  /* 0x000000ffffc97224 */ /* 0x000fe200078e0074 */
[----:B------:R-:W1:Y:S01]  /*944c0*/  LDSM.16.M88.4 R128, [R2+UR12+0x180] ;  /* 0x0001800c0280783b */ /* 0x000e620008000200 */
[----:B------:R-:W-:-:S03]  /*944d0*/  MOV R200, R117 ;  /* 0x0000007500c87202 */ /* 0x000fc60000000f00 */
[----:B------:R-:W2:Y:S04]  /*944e0*/  LDSM.16.M88.4 R124, [R2+UR12+0x2180] ;  /* 0x0021800c027c783b */ /* 0x000ea80008000200 */
[----:B------:R-:W3:Y:S04]  /*944f0*/  LDSM.16.M88.4 R120, [R2+UR12+0x4180] ;  /* 0x0041800c0278783b */ /* 0x000ee80008000200 */
[----:B------:R-:W4:Y:S04]  /*94500*/  LDSM.16.M88.4 R116, [R2+UR12+0x6180] ;  /* 0x0061800c0274783b */ /* 0x000f280008000200 */
[----:B------:R-:W3:Y:S04]  /*94510*/  LDSM.16.M88.4 R112, [R2+UR12+0x8180] ;  /* 0x0081800c0270783b */ /* 0x000ee80008000200 */
[----:B------:R-:W4:Y:S01]  /*94520*/  LDSM.16.M88.4 R108, [R2+UR12+0xa180] ;  /* 0x00a1800c026c783b */ /* 0x000f220008000200 */
[----:B------:R-:W-:Y:S01]  /*94530*/  MOV R198, R85 ;  /* 0x0000005500c67202 */ /* 0x000fe20000000f00 */
[----:B------:R-:W-:-:S02]  /*94540*/  IMAD.MOV.U32 R199, RZ, RZ, R84 ;  /* 0x000000ffffc77224 */ /* 0x000fc400078e0054 */
[----:B------:R-:W-:Y:S01]  /*94550*/  HMMA.1688.F32.TF32 R84, R160, R86, R200 ;  /* 0x00000056a054723c */ /* 0x000fe200000810c8 */
[----:B------:R-:W-:-:S07]  /*94560*/  MOV R236, R77 ;  /* 0x0000004d00ec7202 */ /* 0x000fce0000000f00 */
[C---:B------:R-:W-:Y:S08]  /*94570*/  HMMA.1688.F32.TF32 R80, R160.reuse, R82, R196 ;  /* 0x00000052a050723c */ /* 0x040ff000000810c4 */
[----:B------:R-:W-:Y:S01]  /*94580*/  HMMA.1688.F32.TF32 R76, R160, R78, R236 ;  /* 0x0000004ea04c723c */ /* 0x000fe200000810ec */
[----:B-1----:R-:W-:Y:S04]  /*94590*/  STL [R1+0x4f5c], R130 ;  /* 0x004f5c8201007387 */ /* 0x002fe80000100800 */
[----:B------:R-:W-:Y:S04]  /*945a0*/  STL [R1+0x4f58], R131 ;  /* 0x004f588301007387 */ /* 0x000fe80000100800 */
[----:B--2---:R-:W-:Y:S04]  /*945b0*/  STL [R1+0x4f64], R126 ;  /* 0x004f647e01007387 */ /* 0x004fe80000100800 */
[----:B------:R-:W-:Y:S01]  /*945c0*/  STL [R1+0x4f60], R127 ;  /* 0x004f607f01007387 */ /* 0x000fe20000100800 */
[----:B------:R-:W-:-:S03]  /*945d0*/  MOV R227, R84 ;  /* 0x0000005400e37202 */ /* 0x000fc60000000f00 */
[----:B---3--:R-:W-:Y:S01]  /*945e0*/  STL [R1+0x4f6c], R122 ;  /* 0x004f6c7a01007387 */ /* 0x008fe20000100800 */
[----:B------:R-:W-:-:S03]  /*945f0*/  IMAD.MOV.U32 R226, RZ, RZ, R83 ;  /* 0x000000ffffe27224 */ /* 0x000fc600078e0053 */
[----:B------:R-:W-:Y:S01]  /*94600*/  STL [R1+0x4f68], R123 ;  /* 0x004f687b01007387 */ /* 0x000fe20000100800 */
[----:B------:R-:W-:Y:S01]  /*94610*/  IMAD.MOV.U32 R224, RZ, RZ, R81 ;  /* 0x000000ffffe07224 */ /* 0x000fe200078e0051 */
[----:B------:R-:W-:Y:S02]  /*94620*/  MOV R225, R82 ;  /* 0x0000005200e17202 */ /* 0x000fe40000000f00 */
[----:B----4-:R-:W-:Y:S01]  /*94630*/  STL [R1+0x4f74], R118 ;  /* 0x004f747601007387 */ /* 0x010fe20000100800 */
[----:B------:R-:W-:Y:S01]  /*94640*/  MOV R234, R86 ;  /* 0x0000005600ea7202 */ /* 0x000fe20000000f00 */
[----:B------:R-:W-:Y:S02]  /*94650*/  IMAD.MOV.U32 R235, RZ, RZ, R87 ;  /* 0x000000ffffeb7224 */ /* 0x000fe400078e0057 */
[----:B------:R-:W-:Y:S01]  /*94660*/  STL [R1+0x4f70], R119 ;  /* 0x004f707701007387 */ /* 0x000fe20000100800 */
[----:B------:R-:W-:Y:S01]  /*94670*/  IMAD.MOV.U32 R233, RZ, RZ, R85 ;  /* 0x000000ffffe97224 */ /* 0x000fe200078e0055 */
[----:B------:R-:W-:-:S02]  /*94680*/  MOV R232, R80 ;  /* 0x0000005000e87202 */ /* 0x000fc40000000f00 */
[----:B------:R-:W-:Y:S04]  /*94690*/  STL [R1+0x4df0], R114 ;  /* 0x004df07201007387 */ /* 0x000fe80000100800 */
[----:B------:R-:W-:Y:S04]  /*946a0*/  STL [R1+0x4dec], R115 ;  /* 0x004dec7301007387 */ /* 0x000fe80000100800 */
[----:B------:R-:W-:Y:S04]  /*946b0*/  STL [R1+0x4de4], R110 ;  /* 0x004de46e01007387 */ /* 0x000fe80000100800 */
[----:B------:R-:W-:Y:S01]  /*946c0*/  STL [R1+0x4de0], R111 ;  /* 0x004de06f01007387 */ /* 0x000fe20000100800 */
[----:B------:R-:W-:Y:S03]  /*946d0*/  HMMA.1688.F32.TF32 R80, R160, R74, R192 ;  /* 0x0000004aa050723c */ /* 0x000fe600000810c0 */
[----:B------:R-:W-:Y:S01]  /*946e0*/  STL.64 [R1+0x4ff0], R226 ;  /* 0x004ff0e201007387 */ /* 0x000fe20000100a00 */
[----:B------:R-:W-:-:S03]  /*946f0*/  MOV R3, R78 ;  /* 0x0000004e00037202 */ /* 0x000fc60000000f00 */
[----:B------:R-:W-:Y:S01]  /*94700*/  STL.64 [R1+0x4fe8], R224 ;  /* 0x004fe8e001007387 */ /* 0x000fe20000100a00 */
[----:B------:R-:W-:-:S03]  /*94710*/  IMAD.MOV.U32 R0, RZ, RZ, R79 ;  /* 0x000000ffff007224 */ /* 0x000fc600078e004f */
[----:B------:R-:W-:Y:S04]  /*94720*/  STL.64 [R1+0x4fe0], R234 ;  /* 0x004fe0ea01007387 */ /* 0x000fe80000100a00 */
[----:B------:R-:W-:Y:S01]  /*94730*/  STL.64 [R1+0x4fd8], R232 ;  /* 0x004fd8e801007387 */ /* 0x000fe20000100a00 */
[C---:B------:R-:W-:Y:S03]  /*94740*/  HMMA.1688.F32.TF32 R72, R160.reuse, R66, R184 ;  /* 0x00000042a048723c */ /* 0x040fe600000810b8 */
[----:B------:R1:W-:Y:S04]  /*94750*/  STL.64 [R1+0x570], R76 ;  /* 0x0005704c01007387 */ /* 0x0003e80000100a00 */
[----:B------:R-:W-:Y:S01]  /*94760*/  LDSM.16.M88.4 R84, [R2+UR12+0x1e180] ;  /* 0x01e1800c0254783b */ /* 0x000fe20008000200 */
[C---:B------:R-:W-:Y:S08]  /*94770*/  HMMA.1688.F32.TF32 R64, R160.reuse, R58, R172 ;  /* 0x0000003aa040723c */ /* 0x040ff000000810ac */
[C---:B-1----:R-:W-:Y:S08]  /*94780*/  HMMA.1688.F32.TF32 R76, R160.reuse, R70, R188 ;  /* 0x00000046a04c723c */ /* 0x042ff000000810bc */
        /* <DEDUP_REMOVED lines=8> */
[----:B------:R-:W-:Y:S01]  /*94810*/  STL.64 [R1+0x558], R78 ;  /* 0x0005584e01007387 */ /* 0x000fe20000100a00 */
[----:B------:R-:W-:Y:S01]  /*94820*/  MOV R176, R9 ;  /* 0x0000000900b07202 */ /* 0x000fe20000000f00 */
[----:B------:R-:W-:Y:S01]  /*94830*/  IMAD.MOV.U32 R177, RZ, RZ, R8 ;  /* 0x000000ffffb17224 */ /* 0x000fe200078e0008 */
[----:B------:R-:W-:Y:S01]  /*94840*/  MOV R178, R5 ;  /* 0x0000000500b27202 */ /* 0x000fe20000000f00 */
[----:B------:R-:W-:Y:S01]  /*94850*/  IMAD.MOV.U32 R179, RZ, RZ, R4 ;  /* 0x000000ffffb37224 */ /* 0x000fe200078e0004 */
[----:B------:R-:W-:Y:S02]  /*94860*/  LDSM.16.M88.4 R80, [R2+UR12+0x20180] ;  /* 0x0201800c0250783b */ /* 0x000fe40008000200 */
[C---:B------:R-:W-:Y:S02]  /*94870*/  HMMA.1688.F32.TF32 R44, R160.reuse, R38, R244 ;  /* 0x00000026a02c723c */ /* 0x040fe400000810f4 */
[----:B------:R-:W-:Y:S06]  /*94880*/  STL.64 [R1+0x540], R72 ;  /* 0x0005404801007387 */ /* 0x000fec0000100a00 */
[C---:B------:R-:W-:Y:S01]  /*94890*/  HMMA.1688.F32.TF32 R40, R160.reuse, R34, R228 ;  /* 0x00000022a028723c */ /* 0x040fe200000810e4 */
[----:B------:R-:W-:Y:S04]  /*948a0*/  STL.64 [R1+0x548], R74 ;  /* 0x0005484a01007387 */ /* 0x000fe80000100a00 */
[----:B------:R-:W-:Y:S03]  /*948b0*/  STL.64 [R1+0x530], R68 ;  /* 0x0005304401007387 */ /* 0x000fe60000100a00 */
        /* <DEDUP_REMOVED lines=17> */
[----:B------:R2:W-:Y:S01]  /*949d0*/  STL.64 [R1+0x5e8], R38 ;  /* 0x0005e82601007387 */ /* 0x0005e20000100a00 */
[----:B------:R-:W-:Y:S01]  /*949e0*/  MOV R244, R17 ;  /* 0x0000001100f47202 */ /* 0x000fe20000000f00 */
[----:B------:R-:W-:Y:S01]  /*949f0*/  IMAD.MOV.U32 R245, RZ, RZ, R16 ;  /* 0x000000fffff57224 */ /* 0x000fe200078e0010 */
[----:B-1----:R-:W-:Y:S01]  /*94a00*/  HMMA.1688.F32.TF32 R44, R248, R128, R92 ;  /* 0x00000080f82c723c */ /* 0x002fe2000008105c */
[----:B------:R-:W-:Y:S01]  /*94a10*/  LDSM.16.M88.4 R92, [R2+UR12+0x12180] ;  /* 0x0121800c025c783b */ /* 0x000fe20008000200 */
[----:B------:R-:W-:-:S03]  /*94a20*/  MOV R246, R13 ;  /* 0x0000000d00f67202 */ /* 0x000fc60000000f00 */
[----:B------:R-:W-:Y:S03]  /*94a30*/  LDSM.16.M88.4 R88, [R2+UR12+0x14180] ;  /* 0x0141800c0258783b */ /* 0x000fe60008000200 */
[----:B--2---:R-:W-:Y:S01]  /*94a40*/  HMMA.1688.F32.TF32 R36, R248, R120, R100 ;  /* 0x00000078f824723c */ /* 0x004fe20000081064 */
[----:B------:R-:W-:Y:S01]  /*94a50*/  LDSM.16.M88.4 R100, [R2+UR12+0xe180] ;  /* 0x00e1800c0264783b */ /* 0x000fe20008000200 */
[----:B------:R-:W-:-:S03]  /*94a60*/  IMAD.MOV.U32 R247, RZ, RZ, R12 ;  /* 0x000000fffff77224 */ /* 0x000fc600078e000c */
[----:B------:R-:W-:Y:S03]  /*94a70*/  LDSM.16.M88.4 R16, [R2+UR12+0x16180] ;  /* 0x0161800c0210783b */ /* 0x000fe60008000200 */
[C---:B------:R-:W-:Y:S01]  /*94a80*/  HMMA.1688.F32.TF32 R40, R248.reuse, R124, R96 ;  /* 0x0000007cf828723c */ /* 0x040fe20000081060 */
[----:B------:R-:W-:Y:S04]  /*94a90*/  LDSM.16.M88.4 R96, [R2+UR12+0x10180] ;  /* 0x0101800c0260783b */ /* 0x000fe80008000200 */
[----:B------:R-:W-:Y:S04]  /*94aa0*/  STL.64 [R1+0x5d0], R44 ;  /* 0x0005d02c01007387 */ /* 0x000fe80000100a00 */
[----:B------:R-:W-:Y:S02]  /*94ab0*/  LDSM.16.M88.4 R8, [R2+UR12+0x1a180] ;  /* 0x01a1800c0208783b */ /* 0x000fe40008000200 */
[----:B------:R-:W-:Y:S01]  /*94ac0*/  MOV R118, R36 ;  /* 0x0000002400767202 */ /* 0x000fe20000000f00 */
[----:B------:R-:W-:Y:S01]  /*94ad0*/  IMAD.MOV.U32 R119, RZ, RZ, R37 ;  /* 0x000000ffff777224 */ /* 0x000fe200078e0025 */
[----:B------:R-:W-:Y:S01]  /*94ae0*/  MOV R122, R38 ;  /* 0x00000026007a7202 */ /* 0x000fe20000000f00 */
[----:B------:R-:W-:Y:S01]  /*94af0*/  IMAD.MOV.U32 R123, RZ, RZ, R39 ;  /* 0x000000ffff7b7224 */ /* 0x000fe200078e0027 */
[----:B------:R-:W-:Y:S01]  /*94b00*/  LDSM.16.M88.4 R12, [R2+UR12+0x18180] ;  /* 0x0181800c020c783b */ /* 0x000fe20008000200 */
[C---:B------:R-:W-:Y:S03]  /*94b10*/  HMMA.1688.F32.TF32 R36, R248.reuse, R116, R104 ;  /* 0x00000074f824723c */ /* 0x040fe60000081068 */
[----:B------:R-:W1:Y:S04]  /*94b20*/  LDSM.16.M88.4 R104, [R2+UR12+0xc180] ;  /* 0x00c1800c0268783b */ /* 0x000e680008000200 */
[----:B------:R-:W-:Y:S04]  /*94b30*/  STL.64 [R1+0x5d8], R46 ;  /* 0x0005d82e01007387 */ /* 0x000fe80000100a00 */
[----:B------:R-:W-:Y:S04]  /*94b40*/  STL.64 [R1+0x5c0], R40 ;  /* 0x0005c02801007387 */ /* 0x000fe80000100a00 */
[----:B------:R2:W-:Y:S04]  /*94b50*/  STL.64 [R1+0x5c8], R42 ;  /* 0x0005c82a01007387 */ /* 0x0005e80000100a00 */
[----:B------:R-:W-:Y:S01]  /*94b60*/  MOV R126, R36 ;  /* 0x00000024007e7202 */ /* 0x000fe20000000f00 */
[----:B------:R-:W-:Y:S01]  /*94b70*/  IMAD.MOV.U32 R127, RZ, RZ, R37 ;  /* 0x000000ffff7f7224 */ /* 0x000fe200078e0025 */
[----:B------:R-:W-:Y:S01]  /*94b80*/  MOV R130, R38 ;  /* 0x0000002600827202 */ /* 0x000fe20000000f00 */
[----:B------:R-:W-:Y:S01]  /*94b90*/  IMAD.MOV.U32 R131, RZ, RZ, R39 ;  /* 0x000000ffff837224 */ /* 0x000fe200078e0027 */
[----:B------:R-:W3:Y:S01]  /*94ba0*/  LDSM.16.M88.4 R4, [R2+UR12+0x1c180] ;  /* 0x01c1800c0204783b */ /* 0x000ee20008000200 */
[C---:B------:R-:W-:Y:S03]  /*94bb0*/  HMMA.1688.F32.TF32 R36, R248.reuse, R108, R136 ;  /* 0x0000006cf824723c */ /* 0x040fe60000081088 */
[----:B------:R-:W4:Y:S04]  /*94bc0*/  LDSM.16.M88.4 R76, [R2+UR12+0x22180] ;  /* 0x0221800c024c783b */ /* 0x000f280008000200 */
[----:B------:R-:W1:Y:S01]  /*94bd0*/  LDSM.16.M88.4 R72, [R2+UR12+0x24180] ;  /* 0x0241800c0248783b */ /* 0x000e620008000200 */
[----:B--2---:R-:W-:Y:S03]  /*94be0*/  HMMA.1688.F32.TF32 R40, R248, R112, R132 ;  /* 0x00000070f828723c */ /* 0x004fe60000081084 */
[----:B------:R-:W2:Y:S04]  /*94bf0*/  LDSM.16.M88.4 R68, [R2+UR12+0x26180] ;  /* 0x0261800c0244783b */ /* 0x000ea80008000200 */
[----:B------:R-:W1:Y:S01]  /*94c00*/  LDSM.16.M88.4 R64, [R2+UR12+0x28180] ;  /* 0x0281800c0240783b */ /* 0x000e620008000200 */
[----:B------:R-:W-:-:S03]  /*94c10*/  LOP3.LUT R171, R252, 0x40, RZ, 0x3c, !PT ;  /* 0x00000040fcab7812 */ /* 0x000fc600078e3cff */
[----:B------:R-:W1:Y:S04]  /*94c20*/  LDSM.16.M88.4 R60, [R2+UR12+0x2a180] ;  /* 0x02a1800c023c783b */ /* 0x000e680008000200 */
[----:B------:R-:W1:Y:S04]  /*94c30*/  LDSM.16.M88.4 R56, [R2+UR12+0x2c180] ;  /* 0x02c1800c0238783b */ /* 0x000e680008000200 */
[----:B------:R-:W-:Y:S04]  /*94c40*/  STL.64 [R1+0x4e0], R40 ;  /* 0x0004e02801007387 */ /* 0x000fe80000100a00 */
[----:B------:R-:W-:Y:S04]  /*94c50*/  STL.64 [R1+0x4e8], R42 ;  /* 0x0004e82a01007387 */ /* 0x000fe80000100a00 */
[----:B------:R-:W2:Y:S04]  /*94c60*/  LDSM.16.M88.4 R52, [R2+UR12+0x2e180] ;  /* 0x02e1800c0234783b */ /* 0x000ea80008000200 */
[----:B------:R-:W-:Y:S04]  /*94c70*/  STL.64 [R1+0x4d0], R36 ;  /* 0x0004d02401007387 */ /* 0x000fe80000100a00 */
[----:B------:R-:W-:Y:S04]  /*94c80*/  STL.64 [R1+0x4d8], R38 ;  /* 0x0004d82601007387 */ /* 0x000fe80000100a00 */
[----:B------:R-:W2:Y:S04]  /*94c90*/  LDSM.16.M88.4 R48, [R2+UR12+0x30180] ;  /* 0x0301800c0230783b */ /* 0x000ea80008000200 */
[----:B------:R-:W-:Y:S04]  /*94ca0*/  STL [R1+0x4ff8], R171 ;  /* 0x004ff8ab01007387 */ /* 0x000fe80000100800 */
[----:B------:R-:W-:Y:S04]  /*94cb0*/  STL [R1+0x5008], R159 ;  /* 0x0050089f01007387 */ /* 0x000fe80000100800 */
[----:B------:R-:W2:Y:S04]  /*94cc0*/  LDSM.16.M88.4 R44, [R2+UR12+0x32180] ;  /* 0x0321800c022c783b */ /* 0x000ea80008000200 */
[----:B------:R-:W-:Y:S01]  /*94cd0*/  STL.64 [R1+0x5000], R156 ;  /* 0x0050009c01007387 */ /* 0x000fe20000100a00 */
[----:B------:R-:W-:-:S03]  /*94ce0*/  MOV R164, R33 ;  /* 0x0000002100a47202 */ /* 0x000fc60000000f00 */
[----:B-1----:R-:W-:Y:S01]  /*94cf0*/  STL [R1+0x4ddc], R106 ;  /* 0x004ddc6a01007387 */ /* 0x002fe20000100800 */
[----:B------:R-:W-:-:S03]  /*94d00*/  IMAD.MOV.U32 R165, RZ, RZ, R32 ;  /* 0x000000ffffa57224 */ /* 0x000fc600078e0020 */
[----:B------:R-:W1:Y:S04]  /*94d10*/  LDSM.16.M88.4 R40, [R2+UR12+0x34180] ;  /* 0x0341800c0228783b */ /* 0x000e680008000200 */
[----:B------:R-:W-:Y:S01]  /*94d20*/  STL [R1+0x4dd8], R107 ;  /* 0x004dd86b01007387 */ /* 0x000fe20000100800 */
[----:B------:R-:W-:-:S03]  /*94d30*/  MOV R166, R29 ;  /* 0x0000001d00a67202 */ /* 0x000fc60000000f00 */
[----:B------:R-:W-:Y:S01]  /*94d40*/  STL [R1+0x4df4], R102 ;  /* 0x004df46601007387 */ /* 0x000fe20000100800 */
        /* <DEDUP_REMOVED lines=12> */
[----:B------:R-:W-:Y:S04]  /*94e10*/  STL [R1+0x4e00], R95 ;  /* 0x004e005f01007387 */ /* 0x000fe80000100800 */
[----:B------:R-:W-:Y:S04]  /*94e20*/  STL [R1+0x4e0c], R90 ;  /* 0x004e0c5a01007387 */ /* 0x000fe80000100800 */
[----:B------:R-:W1:Y:S04]  /*94e30*/  LDSM.16.M88.4 R24, [R2+UR12+0x3c180] ;  /* 0x03c1800c0218783b */ /* 0x000e680008000200 */
        /* <DEDUP_REMOVED lines=8> */
[----:B---3--:R-:W-:Y:S04]  /*94ec0*/  STL [R1+0x4e2c], R6 ;  /* 0x004e2c0601007387 */ /* 0x008fe80000100800 */
[----:B------:R3:W-:Y:S04]  /*94ed0*/  STL [R1+0x4e28], R7 ;  /* 0x004e280701007387 */ /* 0x0007e80000100800 */
[----:B------:R-:W-:Y:S04]  /*94ee0*/  STL [R1+0x4e34], R86 ;  /* 0x004e345601007387 */ /* 0x000fe80000100800 */
[----:B------:R1:W-:Y:S04]  /*94ef0*/  STL [R1+0x4e30], R87 ;  /* 0x004e305701007387 */ /* 0x0003e80000100800 */
[----:B------:R-:W-:Y:S04]  /*94f00*/  STL [R1+0x4e3c], R82 ;  /* 0x004e3c5201007387 */ /* 0x000fe80000100800 */
[----:B------:R1:W-:Y:S04]  /*94f10*/  STL [R1+0x4e38], R83 ;  /* 0x004e385301007387 */ /* 0x0003e80000100800 */
[----:B----4-:R-:W-:Y:S04]  /*94f20*/  STL [R1+0x4e44], R78 ;  /* 0x004e444e01007387 */ /* 0x010fe80000100800 */
[----:B------:R4:W-:Y:S04]  /*94f30*/  STL [R1+0x4e40], R79 ;  /* 0x004e404f01007387 */ /* 0x0009e80000100800 */
[----:B------:R-:W-:Y:S04]  /*94f40*/  STL [R1+0x4e4c], R74 ;  /* 0x004e4c4a01007387 */ /* 0x000fe80000100800 */
[----:B------:R1:W-:Y:S04]  /*94f50*/  STL [R1+0x4e48], R75 ;  /* 0x004e484b01007387 */ /* 0x0003e80000100800 */
[----:B--2---:R-:W-:Y:S04]  /*94f60*/  STL [R1+0x4e54], R70 ;  /* 0x004e544601007387 */ /* 0x004fe80000100800 */
[----:B------:R2:W-:Y:S04]  /*94f70*/  STL [R1+0x4e50], R71 ;  /* 0x004e504701007387 */ /* 0x0005e80000100800 */
[----:B------:R-:W-:Y:S04]  /*94f80*/  STL [R1+0x4e5c], R66 ;  /* 0x004e5c4201007387 */ /* 0x000fe80000100800 */
[----:B------:R1:W-:Y:S04]  /*94f90*/  STL [R1+0x4e58], R67 ;  /* 0x004e584301007387 */ /* 0x0003e80000100800 */
[----:B------:R-:W-:Y:S01]  /*94fa0*/  STL [R1+0x4e64], R62 ;  /* 0x004e643e01007387 */ /* 0x000fe20000100800 */
[C---:B------:R-:W-:Y:S03]  /*94fb0*/  HMMA.1688.F32.TF32 R136, R248.reuse, R104, R176 ;  /* 0x00000068f888723c */ /* 0x040fe600000810b0 */
[----:B------:R1:W-:Y:S04]  /*94fc0*/  STL [R1+0x4e60], R63 ;  /* 0x004e603f01007387 */ /* 0x0003e80000100800 */
[----:B------:R-:W-:Y:S04]  /*94fd0*/  STL [R1+0x4e6c], R58 ;  /* 0x004e6c3a01007387 */ /* 0x000fe80000100800 */
[----:B------:R1:W-:Y:S04]  /*94fe0*/  STL [R1+0x4e68], R59 ;  /* 0x004e683b01007387 */ /* 0x0003e80000100800 */
[----:B------:R-:W-:Y:S04]  /*94ff0*/  STL [R1+0x4e74], R54 ;  /* 0x004e743601007387 */ /* 0x000fe80000100800 */
[----:B------:R1:W-:Y:S04]  /*95000*/  STL [R1+0x4e70], R55 ;  /* 0x004e703701007387 */ /* 0x0003e80000100800 */
[----:B------:R-:W-:Y:S04]  /*95010*/  STL [R1+0x4e7c], R50 ;  /* 0x004e7c3201007387 */ /* 0x000fe80000100800 */
[----:B------:R1:W-:Y:S04]  /*95020*/  STL [R1+0x4e78], R51 ;  /* 0x004e783301007387 */ /* 0x0003e80000100800 */
[----:B------:R-:W-:Y:S04]  /*95030*/  STL [R1+0x4e84], R46 ;  /* 0x004e842e01007387 */ /* 0x000fe80000100800 */
[----:B------:R2:W-:Y:S04]  /*95040*/  STL [R1+0x4e80], R47 ;  /* 0x004e802f01007387 */ /* 0x0005e80000100800 */
[----:B-1----:R-:W-:Y:S04]  /*95050*/  STL [R1+0x4e8c], R42 ;  /* 0x004e8c2a01007387 */ /* 0x002fe80000100800 */
        /* <DEDUP_REMOVED lines=8> */
[----:B------:R-:W-:Y:S04]  /*950e0*/  STL [R1+0x4ea8], R27 ;  /* 0x004ea81b01007387 */ /* 0x000fe80000100800 */
[----:B------:R1:W-:Y:S01]  /*950f0*/  STL [R1+0x4eb4], R22 ;  /* 0x004eb41601007387 */ /* 0x0003e20000100800 */
[C---:B------:R-:W-:Y:S03]  /*95100*/  HMMA.1688.F32.TF32 R132, R248.reuse, R100, R244 ;  /* 0x00000064f884723c */ /* 0x040fe600000810f4 */
[----:B------:R1:W-:Y:S04]  /*95110*/  STL [R1+0x4eb0], R23 ;  /* 0x004eb01701007387 */ /* 0x0003e80000100800 */
[----:B------:R-:W-:Y:S04]  /*95120*/  STL [R1+0x4758], R2 ;  /* 0x0047580201007387 */ /* 0x000fe80000100800 */
[----:B------:R-:W-:Y:S04]  /*95130*/  STL.64 [R1+0x4c0], R136 ;  /* 0x0004c08801007387 */ /* 0x000fe80000100a00 */
[----:B------:R-:W-:Y:S04]  /*95140*/  STL.64 [R1+0x4c8], R138 ;  /* 0x0004c88a01007387 */ /* 0x000fe80000100a00 */
[----:B------:R-:W2:Y:S04]  /*95150*/  LDL.LU R244, [R1+0xc00] ;  /* 0x000c000001f47983 */ /* 0x000ea80000300800 */
[----:B------:R-:W2:Y:S04]  /*95160*/  LDL.LU R245, [R1+0xc04] ;  /* 0x000c040001f57983 */ /* 0x000ea80000300800 */
[----:B------:R-:W2:Y:S04]  /*95170*/  LDL.LU R246, [R1+0xc08] ;  /* 0x000c080001f67983 */ /* 0x000ea80000300800 */
[----:B------:R-:W2:Y:S01]  /*95180*/  LDL.LU R247, [R1+0xc0c] ;  /* 0x000c0c0001f77983 */ /* 0x000ea20000300800 */
[----:B---3--:R-:W-:Y:S01]  /*95190*/  IMAD.MOV.U32 R7, RZ, RZ, R135 ;  /* 0x000000ffff077224 */ /* 0x008fe200078e0087 */
[----:B------:R-:W-:Y:S01]  /*951a0*/  MOV R6, R134 ;  /* 0x0000008600067202 */ /* 0x000fe20000000f00 */
[----:B------:R-:W-:Y:S01]  /*951b0*/  IMAD.MOV.U32 R87, RZ, RZ, R133 ;  /* 0x000000ffff577224 */ /* 0x000fe200078e0085 */
[----:B------:R-:W-:Y:S01]  /*951c0*/  MOV R86, R132 ;  /* 0x0000008400567202 */ /* 0x000fe20000000f00 */
[----:B------:R-:W-:Y:S01]  /*951d0*/  LDS R148, [R171+UR11+0x86000] ;  /* 0x0860000bab947984 */ /* 0x000fe20008000800 */
[C---:B------:R-:W-:Y:S03]  /*951e0*/  HMMA.1688.F32.TF32 R132, R248.reuse, R96, R240 ;  /* 0x00000060f884723c */ /* 0x040fe600000810f0 */
        /* <DEDUP_REMOVED lines=10> */
[----:B----4-:R-:W-:Y:S01]  /*95290*/  IMAD.MOV.U32 R79, RZ, RZ, R133 ;  /* 0x000000ffff4f7224 */ /* 0x010fe200078e0085 */
[----:B------:R-:W-:Y:S01]  /*952a0*/  MOV R78, R132 ;  /* 0x00000084004e7202 */ /* 0x000fe20000000f00 */
[----:B------:R-:W4:Y:S01]  /*952b0*/  LDS R150, [R171+UR11+0x86400] ;  /* 0x0864000bab967984 */ /* 0x000f220008000800 */
[----:B------:R-:W-:Y:S03]  /*952c0*/  HMMA.1688.F32.TF32 R132, R248, R92, R164 ;  /* 0x0000005cf884723c */ /* 0x000fe600000810a4 */
        /* <DEDUP_REMOVED lines=10> */
[----:B--2---:R-:W-:Y:S01]  /*95370*/  IMAD.MOV.U32 R71, RZ, RZ, R133 ;  /* 0x000000ffff477224 */ /* 0x004fe200078e0085 */
[----:B------:R-:W-:-:S02]  /*95380*/  MOV R70, R132 ;  /* 0x0000008400467202 */ /* 0x000fc40000000f00 */
[----:B------:R2:W-:Y:S04]  /*95390*/  STL [R1+0x4ee4], R75 ;  /* 0x004ee44b01007387 */ /* 0x0005e80000100800 */
[----:B------:R1:W-:Y:S04]  /*953a0*/  STL [R1+0x4ee0], R74 ;  /* 0x004ee04a01007387 */ /* 0x0003e80000100800 */
[----:B------:R1:W-:Y:S04]  /*953b0*/  STL [R1+0x4edc], R71 ;  /* 0x004edc4701007387 */ /* 0x0003e80000100800 */
[----:B------:R1:W-:Y:S01]  /*953c0*/  STL [R1+0x4ed8], R70 ;  /* 0x004ed84601007387 */ /* 0x0003e20000100800 */
[----:B------:R-:W-:Y:S03]  /*953d0*/  HMMA.1688.F32.TF32 R132, R248, R88, R244 ;  /* 0x00000058f884723c */ /* 0x000fe600000810f4 */
[----:B------:R-:W2:Y:S04]  /*953e0*/  LDL.LU R244, [R1+0xbd0] ;  /* 0x000bd00001f47983 */ /* 0x000ea80000300800 */
[----:B------:R-:W2:Y:S04]  /*953f0*/  LDL.LU R245, [R1+0xbd4] ;  /* 0x000bd40001f57983 */ /* 0x000ea80000300800 */
[----:B------:R-:W2:Y:S04]  /*95400*/  LDL.LU R246, [R1+0xbd8] ;  /* 0x000bd80001f67983 */ /* 0x000ea80000300800 */
[----:B------:R-:W2:Y:S04]  /*95410*/  LDL.LU R247, [R1+0xbdc] ;  /* 0x000bdc0001f77983 */ /* 0x000ea80000300800 */
[----:B------:R-:W-:Y:S01]  /*95420*/  MOV R10, R132 ;  /* 0x00000084000a7202 */ /* 0x000fe20000000f00 */
[----:B------:R-:W-:Y:S01]  /*95430*/  IMAD.MOV.U32 R11, RZ, RZ, R133 ;  /* 0x000000ffff0b7224 */ /* 0x000fe200078e0085 */
[----:B------:R-:W-:Y:S01]  /*95440*/  MOV R14, R134 ;  /* 0x00000086000e7202 */ /* 0x000fe20000000f00 */
[----:B------:R-:W-:-:S05]  /*95450*/  IMAD.MOV.U32 R15, RZ, RZ, R135 ;  /* 0x000000ffff0f7224 */ /* 0x000fca00078e0087 */
[----:B------:R1:W-:Y:S04]  /*95460*/  STL [R1+0x4ef4], R15 ;  /* 0x004ef40f01007387 */ /* 0x0003e80000100800 */
[----:B------:R1:W-:Y:S01]  /*95470*/  STL [R1+0x4ef0], R14 ;  /* 0x004ef00e01007387 */ /* 0x0003e20000100800 */
[----:B---3--:R-:W-:Y:S03]  /*95480*/  HMMA.1688.F32.TF32 R132, R248, R16, R240 ;  /* 0x00000010f884723c */ /* 0x008fe600000810f0 */
        /* <DEDUP_REMOVED lines=8> */
[----:B------:R-:W-:Y:S01]  /*95510*/  IMAD.MOV.U32 R63, RZ, RZ, R133 ;  /* 0x000000ffff3f7224 */ /* 0x000fe200078e0085 */
[----:B------:R-:W-:-:S02]  /*95520*/  MOV R62, R132 ;  /* 0x00000084003e7202 */ /* 0x000fc40000000f00 */
[----:B------:R1:W-:Y:S04]  /*95530*/  STL [R1+0x4f04], R67 ;  /* 0x004f044301007387 */ /* 0x0003e80000100800 */
[----:B------:R1:W-:Y:S04]  /*95540*/  STL [R1+0x4f00], R66 ;  /* 0x004f004201007387 */ /* 0x0003e80000100800 */
[----:B------:R1:W-:Y:S01]  /*95550*/  STL [R1+0x4efc], R63 ;  /* 0x004efc3f01007387 */ /* 0x0003e20000100800 */
[----:B----4-:R-:W-:Y:S03]  /*95560*/  HMMA.1688.F32.TF32 R132, R248, R12, R164 ;  /* 0x0000000cf884723c */ /* 0x010fe600000810a4 */
[----:B------:R4:W-:Y:S04]  /*95570*/  STL [R1+0x4ef8], R62 ;  /* 0x004ef83e01007387 */ /* 0x0009e80000100800 */
[----:B------:R-:W4:Y:S04]  /*95580*/  LDL.LU R176, [R1+0xbb0] ;  /* 0x000bb00001b07983 */ /* 0x000f280000300800 */
[----:B------:R-:W4:Y:S04]  /*95590*/  LDL.LU R177, [R1+0xbb4] ;  /* 0x000bb40001b17983 */ /* 0x000f280000300800 */
[----:B------:R-:W4:Y:S04]  /*955a0*/  LDL.LU R178, [R1+0xbb8] ;  /* 0x000bb80001b27983 */ /* 0x000f280000300800 */
[----:B------:R-:W4:Y:S01]  /*955b0*/  LDL.LU R179, [R1+0xbbc] ;  /* 0x000bbc0001b37983 */ /* 0x000f220000300800 */
[----:B------:R-:W-:Y:S01]  /*955c0*/  IMAD.MOV.U32 R59, RZ, RZ, R135 ;  /* 0x000000ffff3b7224 */ /* 0x000fe200078e0087 */
[----:B------:R-:W-:Y:S01]  /*955d0*/  MOV R58, R134 ;  /* 0x00000086003a7202 */ /* 0x000fe20000000f00 */
[----:B------:R-:W-:Y:S01]  /*955e0*/  IMAD.MOV.U32 R55, RZ, RZ, R133 ;  /* 0x000000ffff377224 */ /* 0x000fe200078e0085 */
[----:B------:R-:W-:-:S02]  /*955f0*/  MOV R54, R132 ;  /* 0x0000008400367202 */ /* 0x000fc40000000f00 */
        /* <DEDUP_REMOVED lines=11> */
[----:B------:R-:W-:Y:S01]  /*956b0*/  IMAD.MOV.U32 R47, RZ, RZ, R133 ;  /* 0x000000ffff2f7224 */ /* 0x000fe200078e0085 */
[----:B------:R-:W-:-:S02]  /*956c0*/  MOV R46, R132 ;  /* 0x00000084002e7202 */ /* 0x000fc40000000f00 */
[----:B------:R1:W-:Y:S04]  /*956d0*/  STL [R1+0x4f24], R51 ;  /* 0x004f243301007387 */ /* 0x0003e80000100800 */
[----:B------:R1:W-:Y:S04]  /*956e0*/  STL [R1+0x4f20], R50 ;  /* 0x004f203201007387 */ /* 0x0003e80000100800 */
[----:B------:R1:W-:Y:S04]  /*956f0*/  STL [R1+0x4f1c], R47 ;  /* 0x004f1c2f01007387 */ /* 0x0003e80000100800 */
[----:B------:R1:W-:Y:S04]  /*95700*/  STL [R1+0x4f18], R46 ;  /* 0x004f182e01007387 */ /* 0x0003e80000100800 */
[----:B------:R-:W2:Y:S04]  /*95710*/  LDL.LU R164, [R1+0xb90] ;  /* 0x000b900001a47983 */ /* 0x000ea80000300800 */
[----:B------:R-:W2:Y:S01]  /*95720*/  LDL.LU R165, [R1+0xb94] ;  /* 0x000b940001a57983 */ /* 0x000ea20000300800 */
[C---:B---3--:R-:W-:Y:S03]  /*95730*/  HMMA.1688.F32.TF32 R132, R248.reuse, R4, R240 ;  /* 0x00000004f884723c */ /* 0x048fe600000810f0 */
[----:B------:R-:W3:Y:S04]  /*95740*/  LDL.LU R166, [R1+0xb98] ;  /* 0x000b980001a67983 */ /* 0x000ee80000300800 */
[----:B------:R-:W3:Y:S04]  /*95750*/  LDL.LU R167, [R1+0xb9c] ;  /* 0x000b9c0001a77983 */ /* 0x000ee80000300800 */
[----:B------:R-:W3:Y:S04]  /*95760*/  LDL.LU R240, [R1+0xb80] ;  /* 0x000b800001f07983 */ /* 0x000ee80000300800 */
[----:B------:R-:W3:Y:S04]  /*95770*/  LDL.LU R241, [R1+0xb84] ;  /* 0x000b840001f17983 */ /* 0x000ee80000300800 */
[----:B------:R-:W-:Y:S01]  /*95780*/  MOV R18, R132 ;  /* 0x0000008400127202 */ /* 0x000fe20000000f00 */
[----:B------:R-:W-:Y:S01]  /*95790*/  IMAD.MOV.U32 R19, RZ, RZ, R133 ;  /* 0x000000ffff137224 */ /* 0x000fe200078e0085 */
[----:B------:R-:W-:Y:S01]  /*957a0*/  MOV R90, R134 ;  /* 0x00000086005a7202 */ /* 0x000fe20000000f00 */
[----:B------:R-:W-:Y:S01]  /*957b0*/  IMAD.MOV.U32 R91, RZ, RZ, R135 ;  /* 0x000000ffff5b7224 */ /* 0x000fe200078e0087 */
[----:B------:R-:W3:Y:S04]  /*957c0*/  LDL.LU R242, [R1+0xb88] ;  /* 0x000b880001f27983 */ /* 0x000ee80000300800 */
[----:B------:R-:W3:Y:S01]  /*957d0*/  LDL.LU R243, [R1+0xb8c] ;  /* 0x000b8c0001f37983 */ /* 0x000ee20000300800 */
[----:B----4-:R-:W-:Y:S03]  /*957e0*/  HMMA.1688.F32.TF32 R132, R248, R84, R176 ;  /* 0x00000054f884723c */ /* 0x010fe600000810b0 */
[----:B------:R4:W-:Y:S04]  /*957f0*/  STL [R1+0x4f34], R91 ;  /* 0x004f345b01007387 */ /* 0x0009e80000100800 */
[----:B------:R1:W-:Y:S04]  /*95800*/  STL [R1+0x4f30], R90 ;  /* 0x004f305a01007387 */ /* 0x0003e80000100800 */
[----:B------:R2:W-:Y:S04]  /*95810*/  STL [R1+0x4f2c], R19 ;  /* 0x004f2c1301007387 */ /* 0x0005e80000100800 */
[----:B------:R2:W-:Y:S04]  /*95820*/  STL [R1+0x4f28], R18 ;  /* 0x004f281201007387 */ /* 0x0005e80000100800 */
[----:B-1----:R-:W-:Y:S01]  /*95830*/  IMAD.MOV.U32 R43, RZ, RZ, R135 ;  /* 0x000000ffff2b7224 */ /* 0x002fe200078e0087 */
        /* <DEDUP_REMOVED lines=41> */
[----:B------:R-:W-:Y:S01]  /*95ad0*/  MOV R22, R132 ;  /* 0x0000008400167202 */ /* 0x000fe20000000f00 */
[----:B------:R-:W-:Y:S01]  /*95ae0*/  IMAD.MOV.U32 R23, RZ, RZ, R133 ;  /* 0x000000ffff177224 */ /* 0x000fe200078e0085 */
[----:B------:R-:W-:Y:S01]  /*95af0*/  MOV R26, R134 ;  /* 0x00000086001a7202 */ /* 0x000fe20000000f00 */
[----:B------:R-:W-:-:S02]  /*95b00*/  IMAD.MOV.U32 R27, RZ, RZ, R135 ;  /* 0x000000ffff1b7224 */ /* 0x000fc400078e0087 */
        /* <DEDUP_REMOVED lines=9> */
[C---:B--2---:R-:W-:Y:S01]  /*95ba0*/  HMMA.1688.F32.TF32 R132, R248.reuse, R68, R244 ;  /* 0x00000044f884723c */ /* 0x044fe200000810f4 */
[----:B------:R-:W2:Y:S04]  /*95bb0*/  LDL.LU R244, [R1+0xb00] ;  /* 0x000b000001f47983 */ /* 0x000ea80000300800 */
[----:B------:R-:W2:Y:S04]  /*95bc0*/  LDL.LU R245, [R1+0xb04] ;  /* 0x000b040001f57983 */ /* 0x000ea80000300800 */
[----:B------:R-:W2:Y:S04]  /*95bd0*/  LDL.LU R246, [R1+0xb08] ;  /* 0x000b080001f67983 */ /* 0x000ea80000300800 */
[----:B------:R-:W2:Y:S04]  /*95be0*/  LDL.LU R247, [R1+0xb0c] ;  /* 0x000b0c0001f77983 */ /* 0x000ea80000300800 */
[----:B------:R-:W2:Y:S02]  /*95bf0*/  LDL.LU R192, [R1+0xaf0] ;  /* 0x000af00001c07983 */ /* 0x000ea40000300800 */
[----:B------:R-:W-:Y:S01]  /*95c00*/  MOV R7, R132 ;  /* 0x0000008400077202 */ /* 0x000fe20000000f00 */
[----:B------:R-:W-:Y:S01]  /*95c10*/  IMAD.MOV.U32 R6, RZ, RZ, R133 ;  /* 0x000000ffff067224 */ /* 0x000fe200078e0085 */
[----:B------:R-:W-:Y:S01]  /*95c20*/  MOV R87, R134 ;  /* 0x0000008600577202 */ /* 0x000fe20000000f00 */
[----:B------:R-:W-:Y:S01]  /*95c30*/  IMAD.MOV.U32 R86, RZ, RZ, R135 ;  /* 0x000000ffff567224 */ /* 0x000fe200078e0087 */
[----:B------:R-:W2:Y:S04]  /*95c40*/  LDL.LU R193, [R1+0xaf4] ;  /* 0x000af40001c17983 */ /* 0x000ea80000300800 */
[----:B------:R-:W2:Y:S04]  /*95c50*/  LDL.LU R194, [R1+0xaf8] ;  /* 0x000af80001c27983 */ /* 0x000ea80000300800 */
[----:B------:R-:W2:Y:S04]  /*95c60*/  LDL.LU R195, [R1+0xafc] ;  /* 0x000afc0001c37983 */ /* 0x000ea80000300800 */
[----:B------:R-:W2:Y:S01]  /*95c70*/  LDL.LU R188, [R1+0xae0] ;  /* 0x000ae00001bc7983 */ /* 0x000ea20000300800 */
[----:B----4-:R-:W-:Y:S03]  /*95c80*/  HMMA.1688.F32.TF32 R132, R248, R64, R184 ;  /* 0x00000040f884723c */ /* 0x010fe600000810b8 */
[----:B------:R-:W4:Y:S04]  /*95c90*/  LDL.LU R189, [R1+0xae4] ;  /* 0x000ae40001bd7983 */ /* 0x000f280000300800 */
[----:B------:R-:W4:Y:S04]  /*95ca0*/  LDL.LU R190, [R1+0xae8] ;  /* 0x000ae80001be7983 */ /* 0x000f280000300800 */
[----:B------:R-:W4:Y:S08]  /*95cb0*/  LDL.LU R191, [R1+0xaec] ;  /* 0x000aec0001bf7983 */ /* 0x000f300000300800 */
[----:B------:R-:W-:Y:S01]  /*95cc0*/  MOV R83, R132 ;  /* 0x0000008400537202 */ /* 0x000fe20000000f00 */
[----:B------:R-:W-:Y:S01]  /*95cd0*/  IMAD.MOV.U32 R82, RZ, RZ, R133 ;  /* 0x000000ffff527224 */ /* 0x000fe200078e0085 */
[----:B------:R-:W-:Y:S01]  /*95ce0*/  MOV R79, R134 ;  /* 0x00000086004f7202 */ /* 0x000fe20000000f00 */
[----:B------:R-:W-:-:S02]  /*95cf0*/  IMAD.MOV.U32 R78, RZ, RZ, R135 ;  /* 0x000000ffff4e7224 */ /* 0x000fc400078e0087 */
        /* <DEDUP_REMOVED lines=18> */
[----:B---3--:R-:W-:-:S15]  /*95e20*/  HMMA.1688.F32.TF32 R132, R248, R48, R164 ;  /* 0x00000030f884723c */ /* 0x008fde00000810a4 */
[----:B------:R-:W-:-:S04]  /*95e30*/  NOP ;  /* 0x0000000000007918 */ /* 0x000fc80000000000 */
        /* <DEDUP_REMOVED lines=50> */
[----:B------:R-:W-:Y:S01]  /*96160*/  MOV R91, R132 ;  /* 0x00000084005b7202 */ /* 0x000fe20000000f00 */
[----:B------:R-:W-:Y:S01]  /*96170*/  IMAD.MOV.U32 R90, RZ, RZ, R133 ;  /* 0x000000ffff5a7224 */ /* 0x000fe200078e0085 */
[----:B------:R-:W-:Y:S01]  /*96180*/  MOV R19, R134 ;  /* 0x0000008600137202 */ /* 0x000fe20000000f00 */
[----:B------:R-:W-:Y:S01]  /*96190*/  IMAD.MOV.U32 R18, RZ, RZ, R135 ;  /* 0x000000ffff127224 */ /* 0x000fe200078e0087 */
[----:B------:R-:W-:Y:S01]  /*961a0*/  MOV R188, R153 ;  /* 0x0000009900bc7202 */ /* 0x000fe20000000f00 */
[----:B------:R-:W-:Y:S01]  /*961b0*/  IMAD.MOV.U32 R189, RZ, RZ, R145 ;  /* 0x000000ffffbd7224 */ /* 0x000fe200078e0091 */
[----:B---3--:R-:W-:-:S15]  /*961c0*/  HMMA.1688.F32.TF32 R132, R248, R28, R184 ;  /* 0x0000001cf884723c */ /* 0x008fde00000810b8 */
[----:B------:R-:W-:-:S04]  /*961d0*/  NOP ;  /* 0x0000000000007918 */ /* 0x000fc80000000000 */
[----:B-1----:R-:W-:Y:S01]  /*961e0*/  MOV R43, R132 ;  /* 0x00000084002b7202 */ /* 0x002fe20000000f00 */
[----:B------:R-:W-:Y:S01]  /*961f0*/  IMAD.MOV.U32 R42, RZ, RZ, R133 ;  /* 0x000000ffff2a7224 */ /* 0x000fe200078e0085 */
[----:B------:R-:W-:Y:S01]  /*96200*/  MOV R39, R134 ;  /* 0x0000008600277202 */ /* 0x000fe20000000f00 */
[----:B------:R-:W-:Y:S02]  /*96210*/  IMAD.MOV.U32 R38, RZ, RZ, R135 ;  /* 0x000000ffff267224 */ /* 0x000fe400078e0087 */
[C---:B------:R-:W-:Y:S08]  /*96220*/  HMMA.1688.F32.TF32 R132, R248.reuse, R24, R180 ;  /* 0x00000018f884723c */ /* 0x040ff000000810b4 */
[----:B------:R-:W-:Y:S01]  /*96230*/  HMMA.1688.F32.TF32 R248, R248, R20, R176 ;  /* 0x00000014f8f8723c */ /* 0x000fe200000810b0 */
[----:B------:R-:W-:Y:S01]  /*96240*/  MOV R186, R152 ;  /* 0x0000009800ba7202 */ /* 0x000fe20000000f00 */
[----:B------:R-:W-:-:S06]  /*96250*/  IMAD.MOV.U32 R187, RZ, RZ, R144 ;  /* 0x000000ffffbb7224 */ /* 0x000fcc00078e0090 */
[C---:B--2---:R-:W-:Y:S03]  /*96260*/  HMMA.1688.F32.TF32 R244, R148.reuse, R128, R244 ;  /* 0x0000008094f4723c */ /* 0x044fe600000810f4 */
[----:B------:R-:W-:Y:S01]  /*96270*/  MOV R35, R132 ;  /* 0x0000008400237202 */ /* 0x000fe20000000f00 */
[----:B------:R-:W-:Y:S01]  /*96280*/  IMAD.MOV.U32 R34, RZ, RZ, R133 ;  /* 0x000000ffff227224 */ /* 0x000fe200078e0085 */
[----:B------:R-:W-:Y:S01]  /*96290*/  MOV R31, R134 ;  /* 0x00000086001f7202 */ /* 0x000fe20000000f00 */
[----:B------:R-:W-:Y:S02]  /*962a0*/  IMAD.MOV.U32 R30, RZ, RZ, R135 ;  /* 0x000000ffff1e7224 */ /* 0x000fe400078e0087 */
[C---:B------:R-:W-:Y:S08]  /*962b0*/  HMMA.1688.F32.TF32 R136, R148.reuse, R120, R164 ;  /* 0x000000789488723c */ /* 0x040ff000000810a4 */
[C---:B------:R-:W-:Y:S01]  /*962c0*/  HMMA.1688.F32.TF32 R156, R148.reuse, R124, R172 ;  /* 0x0000007c949c723c */ /* 0x040fe200000810ac */
[----:B------:R-:W-:Y:S01]  /*962d0*/  MOV R190, R140 ;  /* 0x0000008c00be7202 */ /* 0x000fe20000000f00 */
[----:B------:R-:W-:Y:S01]  /*962e0*/  IMAD.MOV.U32 R191, RZ, RZ, R141 ;  /* 0x000000ffffbf7224 */ /* 0x000fe200078e008d */
[----:B------:R-:W-:Y:S01]  /*962f0*/  LOP3.LUT R231, R252, 0x20, RZ, 0x3c, !PT ;  /* 0x00000020fce77812 */ /* 0x000fe200078e3cff */
[----:B------:R-:W-:Y:S04]  /*96300*/  LDS R176, [R252+UR11+0x86080] ;  /* 0x0860800bfcb07984 */ /* 0x000fe80008000800 */
[----:B------:R-:W-:Y:S01]  /*96310*/  HMMA.1688.F32.TF32 R132, R148, R116, R240 ;  /* 0x000000749484723c */ /* 0x000fe200000810f0 */
[----:B------:R-:W-:Y:S04]  /*96320*/  STL.64 [R1+0x4dc0], R250 ;  /* 0x004dc0fa01007387 */ /* 0x000fe80000100a00 */
[----:B------:R-:W-:Y:S04]  /*96330*/  STL.64 [R1+0x4db8], R248 ;  /* 0x004db8f801007387 */ /* 0x000fe80000100a00 */
[----:B------:R-:W-:Y:S04]  /*96340*/  STL.64 [R1+0x4dd0], R246 ;  /* 0x004dd0f601007387 */ /* 0x000fe80000100a00 */
[----:B------:R-:W-:Y:S04]  /*96350*/  STL.64 [R1+0x4dc8], R244 ;  /* 0x004dc8f401007387 */ /* 0x000fe80000100a00 */
[----:B------:R-:W-:Y:S04]  /*96360*/  STL.64 [R1+0x360], R156 ;  /* 0x0003609c01007387 */ /* 0x000fe80000100a00 */
[----:B------:R-:W-:Y:S04]  /*96370*/  STL.64 [R1+0x368], R158 ;  /* 0x0003689e01007387 */ /* 0x000fe80000100a00 */
[----:B------:R-:W2:Y:S04]  /*96380*/  LDL.LU R184, [R1+0x970] ;  /* 0x0009700001b87983 */ /* 0x000ea80000300800 */
[----:B------:R1:W-:Y:S04]  /*96390*/  STL.64 [R1+0x350], R136 ;  /* 0x0003508801007387 */ /* 0x0003e80000100a00 */
[----:B------:R3:W-:Y:S04]  /*963a0*/  STL.64 [R1+0x358], R138 ;  /* 0x0003588a01007387 */ /* 0x0007e80000100a00 */
[----:B------:R4:W-:Y:S04]  /*963b0*/  STL.64 [R1+0x340], R132 ;  /* 0x0003408401007387 */ /* 0x0009e80000100a00 */
[----:B------:R1:W-:Y:S04]  /*963c0*/  STL.64 [R1+0x348], R134 ;  /* 0x0003488601007387 */ /* 0x0003e80000100a00 */
[----:B------:R-:W2:Y:S04]  /*963d0*/  LDL.LU R185, [R1+0x974] ;  /* 0x0009740001b97983 */ /* 0x000ea80000300800 */
[----:B------:R-:W2:Y:S04]  /*963e0*/  LDL.LU R152, [R1+0x5050] ;  /* 0x0050500001987983 */ /* 0x000ea80000300800 */
[----:B------:R-:W3:Y:S04]  /*963f0*/  LDL.LU R144, [R1+0x504c] ;  /* 0x00504c0001907983 */ /* 0x000ee80000300800 */
[----:B------:R-:W4:Y:S04]  /*96400*/  LDL.LU R153, [R1+0x5048] ;  /* 0x0050480001997983 */ /* 0x000f280000300800 */
[----:B------:R-:W4:Y:S04]  /*96410*/  LDL.LU R145, [R1+0x5044] ;  /* 0x0050440001917983 */ /* 0x000f280000300800 */
[----:B------:R-:W4:Y:S04]  /*96420*/  LDL.LU R140, [R1+0x5040] ;  /* 0x00504000018c7983 */ /* 0x000f280000300800 */
[----:B------:R-:W4:Y:S04]  /*96430*/  LDL.LU R141, [R1+0x503c] ;  /* 0x00503c00018d7983 */ /* 0x000f280000300800 */
[----:B------:R-:W-:Y:S04]  /*96440*/  LDS R178, [R252+UR11+0x86480] ;  /* 0x0864800bfcb27984 */ /* 0x000fe80008000800 */
[----:B------:R-:W-:Y:S04]  /*96450*/  LDS R177, [R231+UR11+0x86080] ;  /* 0x0860800be7b17984 */ /* 0x000fe80008000800 */
[----:B------:R-:W1:Y:S01]  /*96460*/  LDS R179, [R231+UR11+0x86480] ;  /* 0x0864800be7b37984 */ /* 0x000e620008000800 */
[----:B--2---:R-:W-:-:S03]  /*96470*/  MOV R196, R152 ;  /* 0x0000009800c47202 */ /* 0x004fc60000000f00 */
[----:B------:R-:W2:Y:S01]  /*96480*/  LDL.LU R152, [R1+0x5038] ;  /* 0x0050380001987983 */ /* 0x000ea20000300800 */
[----:B---3--:R-:W-:-:S03]  /*96490*/  IMAD.MOV.U32 R197, RZ, RZ, R144 ;  /* 0x000000ffffc57224 */ /* 0x008fc600078e0090 */
[----:B------:R-:W3:Y:S01]  /*964a0*/  LDL.LU R144, [R1+0x5034] ;  /* 0x0050340001907983 */ /* 0x000ee20000300800 */
[----:B----4-:R-:W-:-:S03]  /*964b0*/  MOV R198, R153 ;  /* 0x0000009900c67202 */ /* 0x010fc60000000f00 */
        /* <DEDUP_REMOVED lines=8> */
[----:B------:R-:W4:Y:S01]  /*96540*/  LDL.LU R140, [R1+0x5024] ;  /* 0x00502400018c7983 */ /* 0x000f220000300800 */
[----:B--2---:R-:W-:Y:S01]  /*96550*/  IMAD.MOV.U32 R207, RZ, RZ, R152 ;  /* 0x000000ffffcf7224 */ /* 0x004fe200078e0098 */
[----:B---3--:R-:W-:-:S02]  /*96560*/  MOV R206, R144 ;  /* 0x0000009000ce7202 */ /* 0x008fc40000000f00 */
[----:B----4-:R-:W-:Y:S02]  /*96570*/  MOV R204, R153 ;  /* 0x0000009900cc7202 */ /* 0x010fe40000000f00 */
[----:B------:R-:W2:Y:S01]  /*96580*/  LDL.LU R153, [R1+0x5020] ;  /* 0x0050200001997983 */ /* 0x000ea20000300800 */
[----:B------:R-:W-:-:S03]  /*96590*/  IMAD.MOV.U32 R205, RZ, RZ, R145 ;  /* 0x000000ffffcd7224 */ /* 0x000fc600078e0091 */
[----:B------:R-:W3:Y:S04]  /*965a0*/  LDL.LU R145, [R1+0x501c] ;  /* 0x00501c0001917983 */ /* 0x000ee80000300800 */
[----:B------:R-:W3:Y:S04]  /*965b0*/  LDL.LU R144, [R1+0x5018] ;  /* 0x0050180001907983 */ /* 0x000ee80000300800 */
[----:B------:R-:W4:Y:S04]  /*965c0*/  LDL.LU R152, [R1+0x5014] ;  /* 0x0050140001987983 */ /* 0x000f280000300800 */
[----:B------:R-:W3:Y:S04]  /*965d0*/  LDL.LU R208, [R1+0x90] ;  /* 0x0000900001d07983 */ /* 0x000ee80000300800 */
[----:B------:R-:W3:Y:S04]  /*965e0*/  LDL.LU R209, [R1+0x94] ;  /* 0x0000940001d17983 */ /* 0x000ee80000300800 */
[----:B------:R-:W3:Y:S01]  /*965f0*/  LDL.LU R210, [R1+0x98] ;  /* 0x0000980001d27983 */ /* 0x000ee20000300800 */
[----:B--2---:R-:W-:-:S03]  /*96600*/  MOV R211, R153 ;  /* 0x0000009900d37202 */ /* 0x004fc60000000f00 */
[----:B------:R-:W2:Y:S01]  /*96610*/  LDL.LU R153, [R1+0x5010] ;  /* 0x0050100001997983 */ /* 0x000ea20000300800 */
[----:B----4-:R-:W-:-:S03]  /*96620*/  IMAD.MOV.U32 R146, RZ, RZ, R152 ;  /* 0x000000ffff927224 */ /* 0x010fc600078e0098 */
[----:B------:R-:W2:Y:S04]  /*96630*/  LDL.LU R152, [R1+0x500c] ;  /* 0x00500c0001987983 */ /* 0x000ea80000300800 */
        /* <DEDUP_REMOVED lines=82> */
[C---:B------:R-:W-:Y:S11]  /*96b60*/  HMMA.1688.F32.TF32 R224, R148.reuse, R104, R224 ;  /* 0x0000006894e0723c */ /* 0x040ff600000810e0 */
[----:B------:R-:W-:Y:S04]  /*96b70*/  STL.64 [R1+0x330], R156 ;  /* 0x0003309c01007387 */ /* 0x000fe80000100a00 */
[----:B------:R1:W-:Y:S01]  /*96b80*/  STL.64 [R1+0x338], R158 ;  /* 0x0003389e01007387 */ /* 0x0003e20000100a00 */
[C---:B------:R-:W-:Y:S03]  /*96b90*/  HMMA.1688.F32.TF32 R240, R148.reuse, R88, R240 ;  /* 0x0000005894f0723c */ /* 0x040fe600000810f0 */
[----:B-1----:R-:W2:Y:S04]  /*96ba0*/  LDL.LU R159, [R1+0x5008] ;  /* 0x00500800019f7983 */ /* 0x002ea80000300800 */
[----:B------:R-:W3:Y:S04]  /*96bb0*/  LDL.LU.64 R156, [R1+0x5000] ;  /* 0x00500000019c7983 */ /* 0x000ee80000300a00 */
[----:B------:R-:W-:Y:S04]  /*96bc0*/  STL.64 [R1+0x320], R168 ;  /* 0x000320a801007387 */ /* 0x000fe80000100a00 */
[----:B------:R1:W-:Y:S04]  /*96bd0*/  STL.64 [R1+0x328], R170 ;  /* 0x000328aa01007387 */ /* 0x0003e80000100a00 */
[----:B-1----:R-:W4:Y:S04]  /*96be0*/  LDL.LU R171, [R1+0x4ff8] ;  /* 0x004ff80001ab7983 */ /* 0x002f280000300800 */
        /* <DEDUP_REMOVED lines=20> */
[C---:B------:R-:W-:Y:S08]  /*96d30*/  HMMA.1688.F32.TF32 R244, R148.reuse, R16, R244 ;  /* 0x0000001094f4723c */ /* 0x040ff000000810f4 */
[C---:B------:R-:W-:Y:S08]  /*96d40*/  HMMA.1688.F32.TF32 R248, R148.reuse, R12, R248 ;  /* 0x0000000c94f8723c */ /* 0x040ff000000810f8 */
[C---:B------:R-:W-:Y:S03]  /*96d50*/  HMMA.1688.F32.TF32 R136, R148.reuse, R8, R136 ;  /* 0x000000089488723c */ /* 0x040fe60000081088 */
        /* <DEDUP_REMOVED lines=22> */
[----:B------:R1:W-:Y:S04]  /*96ec0*/  STL.64 [R1+0xc8], R134 ;  /* 0x0000c88601007387 */ /* 0x0003e80000100a00 */
[----:B------:R-:W-:Y:S04]  /*96ed0*/  STL.64 [R1+0xb0], R136 ;  /* 0x0000b08801007387 */ /* 0x000fe80000100a00 */
[----:B------:R1:W-:Y:S02]  /*96ee0*/  STL.64 [R1+0xb8], R138 ;  /* 0x0000b88a01007387 */ /* 0x0003e40000100a00 */
[C---:B-1----:R-:W-:Y:S08]  /*96ef0*/  HMMA.1688.F32.TF32 R132, R148.reuse, R60, R208 ;  /* 0x0000003c9484723c */ /* 0x042ff000000810d0 */
[C---:B------:R-:W-:Y:S08]  /*96f00*/  HMMA.1688.F32.TF32 R136, R148.reuse, R56, R140 ;  /* 0x000000389488723c */ /* 0x040ff0000008108c */
        /* <DEDUP_REMOVED lines=20> */
[C---:B-1----:R-:W-:Y:S08]  /*97050*/  HMMA.1688.F32.TF32 R140, R148.reuse, R28, R180 ;  /* 0x0000001c948c723c */ /* 0x042ff000000810b4 */
        /* <DEDUP_REMOVED lines=9> */
[----:B--2---:R-:W-:Y:S08]  /*970f0*/  HMMA.1688.F32.TF32 R152, R176, R128, R164 ;  /* 0x00000080b098723c */ /* 0x004ff000000810a4 */
[----:B---3--:R-:W-:Y:S01]  /*97100*/  HMMA.1688.F32.TF32 R148, R148, R20, R240 ;  /* 0x000000149494723c */ /* 0x008fe200000810f0 */
[----:B------:R-:W-:Y:S04]  /*97110*/  LDS R240, [R171+UR11+0x86080] ;  /* 0x0860800babf07984 */ /* 0x000fe80008000800 */
[----:B------:R1:W-:Y:S04]  /*97120*/  LDS R242, [R171+UR11+0x86480] ;  /* 0x0864800babf27984 */ /* 0x0003e80008000800 */
[----:B------:R-:W-:Y:S04]  /*97130*/  LDS R241, [R159+UR11+0x86080] ;  /* 0x0860800b9ff17984 */ /* 0x000fe80008000800 */
[----:B------:R-:W2:Y:S06]  /*97140*/  LDS R243, [R159+UR11+0x86480] ;  /* 0x0864800b9ff37984 */ /* 0x000eac0008000800 */
        /* <DEDUP_REMOVED lines=73> */
[----:B------:R-:W2:Y:S05]  /*975e0*/  LDL.LU R168, [R1+0x840] ;  /* 0x0008400001a87983 */ /* 0x000eaa0000300800 */
[----:B---3--:R-:W-:-:S15]  /*975f0*/  HMMA.1688.F32.TF32 R140, R176, R124, R248 ;  /* 0x0000007cb08c723c */ /* 0x008fde00000810f8 */
[----:B------:R-:W-:-:S04]  /*97600*/  NOP ;  /* 0x0000000000007918 */ /* 0x000fc80000000000 */
[----:B------:R-:W-:Y:S04]  /*97610*/  STL.64 [R1+0x2d0], R140 ;  /* 0x0002d08c01007387 */ /* 0x000fe80000100a00 */
[----:B------:R-:W-:Y:S04]  /*97620*/  STL.64 [R1+0x2d8], R142 ;  /* 0x0002d88e01007387 */ /* 0x000fe80000100a00 */
[----:B------:R-:W-:Y:S04]  /*97630*/  STL.64 [R1+0x2c0], R136 ;  /* 0x0002c08801007387 */ /* 0x000fe80000100a00 */
[----:B------:R4:W-:Y:S04]  /*97640*/  STL.64 [R1+0x2c8], R138 ;  /* 0x0002c88a01007387 */ /* 0x0009e80000100a00 */
[----:B------:R-:W2:Y:S04]  /*97650*/  LDL.LU R169, [R1+0x844] ;  /* 0x0008440001a97983 */ /* 0x000ea80000300800 */
[----:B------:R-:W2:Y:S01]  /*97660*/  LDL.LU R170, [R1+0x848] ;  /* 0x0008480001aa7983 */ /* 0x000ea20000300800 */
[----:B----4-:R-:W-:Y:S03]  /*97670*/  HMMA.1688.F32.TF32 R136, R176, R116, R180 ;  /* 0x00000074b088723c */ /* 0x010fe600000810b4 */
[----:B------:R-:W2:Y:S04]  /*97680*/  LDL.LU R171, [R1+0x84c] ;  /* 0x00084c0001ab7983 */ /* 0x000ea80000300800 */
[----:B------:R-:W3:-:S12]  /*97690*/  LDL.LU R180, [R1+0x830] ;  /* 0x0008300001b47983 */ /* 0x000ed80000300800 */
[----:B------:R-:W-:Y:S04]  /*976a0*/  STL.64 [R1+0x2b0], R136 ;  /* 0x0002b08801007387 */ /* 0x000fe80000100a00 */
[----:B------:R1:W-:Y:S01]  /*976b0*/  STL.64 [R1+0x2b8], R138 ;  /* 0x0002b88a01007387 */ /* 0x0003e20000100a00 */
[C---:B------:R-:W-:Y:S03]  /*976c0*/  HMMA.1688.F32.TF32 R140, R176.reuse, R104, R220 ;  /* 0x00000068b08c723c */ /* 0x040fe600000810dc */
[----:B------:R-:W3:Y:S04]  /*976d0*/  LDL.LU R181, [R1+0x834] ;  /* 0x0008340001b57983 */ /* 0x000ee80000300800 */
[----:B------:R-:W3:Y:S01]  /*976e0*/  LDL.LU R182, [R1+0x838] ;  /* 0x0008380001b67983 */ /* 0x000ee20000300800 */
[C---:B-1----:R-:W-:Y:S03]  /*976f0*/  HMMA.1688.F32.TF32 R136, R176.reuse, R112, R132 ;  /* 0x00000070b088723c */ /* 0x042fe60000081084 */
[----:B------:R-:W3:Y:S05]  /*97700*/  LDL.LU R183, [R1+0x83c] ;  /* 0x00083c0001b77983 */ /* 0x000eea0000300800 */
[C---:B------:R-:W-:Y:S11]  /*97710*/  HMMA.1688.F32.TF32 R132, R176.reuse, R108, R160 ;  /* 0x0000006cb084723c */ /* 0x040ff600000810a0 */
[----:B------:R-:W-:Y:S04]  /*97720*/  STL.64 [R1+0x2a0], R136 ;  /* 0x0002a08801007387 */ /* 0x000fe80000100a00 */
        /* <DEDUP_REMOVED lines=22> */
[----:B-1----:R-:W-:Y:S03]  /*97890*/  HMMA.1688.F32.TF32 R132, R176, R4, R188 ;  /* 0x00000004b084723c */ /* 0x002fe600000810bc */
[----:B------:R-:W-:Y:S04]  /*978a0*/  STL.64 [R1+0x220], R140 ;  /* 0x0002208c01007387 */ /* 0x000fe80000100a00 */
[----:B------:R-:W-:-:S12]  /*978b0*/  STL.64 [R1+0x228], R142 ;  /* 0x0002288e01007387 */ /* 0x000fd80000100a00 */
[----:B------:R-:W-:Y:S01]  /*978c0*/  STL.64 [R1+0x200], R132 ;  /* 0x0002008401007387 */ /* 0x000fe20000100a00 */
[----:B------:R-:W-:-:S03]  /*978d0*/  MOV R152, R135 ;  /* 0x0000008700987202 */ /* 0x000fc60000000f00 */
[----:B------:R-:W-:Y:S04]  /*978e0*/  STL.64 [R1+0x210], R136 ;  /* 0x0002108801007387 */ /* 0x000fe80000100a00 */
[----:B------:R-:W-:Y:S04]  /*978f0*/  STL.64 [R1+0x218], R138 ;  /* 0x0002188a01007387 */ /* 0x000fe80000100a00 */
[----:B------:R1:W-:Y:S02]  /*97900*/  STL [R1+0x208], R134 ;  /* 0x0002088601007387 */ /* 0x0003e40000100800 */
[----:B-1----:R-:W-:Y:S02]  /*97910*/  HMMA.1688.F32.TF32 R132, R176, R84, R172 ;  /* 0x00000054b084723c */ /* 0x002fe400000810ac */
[----:B------:R-:W-:Y:S04]  /*97920*/  STL [R1+0x4d08], R152 ;  /* 0x004d089801007387 */ /* 0x000fe80000100800 */
[----:B------:R-:W4:-:S13]  /*97930*/  LDL.LU R172, [R1+0x820] ;  /* 0x0008200001ac7983 */ /* 0x000f1a0000300800 */
[----:B------:R-:W-:Y:S04]  /*97940*/  STL.64 [R1+0x1f0], R132 ;  /* 0x0001f08401007387 */ /* 0x000fe80000100a00 */
[----:B------:R1:W-:Y:S04]  /*97950*/  STL.64 [R1+0x1f8], R134 ;  /* 0x0001f88601007387 */ /* 0x0003e80000100a00 */
[----:B------:R-:W4:Y:S04]  /*97960*/  LDL.LU R173, [R1+0x824] ;  /* 0x0008240001ad7983 */ /* 0x000f280000300800 */
[----:B------:R-:W4:Y:S04]  /*97970*/  LDL.LU R174, [R1+0x828] ;  /* 0x0008280001ae7983 */ /* 0x000f280000300800 */
[----:B------:R-:W4:Y:S01]  /*97980*/  LDL.LU R175, [R1+0x82c] ;  /* 0x00082c0001af7983 */ /* 0x000f220000300800 */
[----:B-1----:R-:W-:-:S15]  /*97990*/  HMMA.1688.F32.TF32 R132, R176, R80, R184 ;  /* 0x00000050b084723c */ /* 0x002fde00000810b8 */
[----:B------:R-:W-:-:S04]  /*979a0*/  NOP ;  /* 0x0000000000007918 */ /* 0x000fc80000000000 */
[----:B------:R-:W-:Y:S01]  /*979b0*/  STL.64 [R1+0x1e0], R132 ;  /* 0x0001e08401007387 */ /* 0x000fe20000100a00 */
[----:B------:R-:W-:-:S03]  /*979c0*/  IMAD.MOV.U32 R152, RZ, RZ, R135 ;  /* 0x000000ffff987224 */ /* 0x000fc600078e0087 */
[----:B------:R2:W-:Y:S04]  /*979d0*/  STL [R1+0x1e8], R134 ;  /* 0x0001e88601007387 */ /* 0x0005e80000100800 */
[----:B------:R-:W4:Y:S04]  /*979e0*/  LDL.LU R192, [R1+0x810] ;  /* 0x0008100001c07983 */ /* 0x000f280000300800 */
[----:B------:R-:W4:Y:S04]  /*979f0*/  LDL.LU R193, [R1+0x814] ;  /* 0x0008140001c17983 */ /* 0x000f280000300800 */
[----:B------:R-:W4:Y:S04]  /*97a00*/  LDL.LU R194, [R1+0x818] ;  /* 0x0008180001c27983 */ /* 0x000f280000300800 */
[----:B------:R-:W4:Y:S04]  /*97a10*/  LDL.LU R195, [R1+0x81c] ;  /* 0x00081c0001c37983 */ /* 0x000f280000300800 */
[----:B------:R-:W-:Y:S01]  /*97a20*/  STL [R1+0x4d0c], R152 ;  /* 0x004d0c9801007387 */ /* 0x000fe20000100800 */
[----:B--2---:R-:W-:Y:S03]  /*97a30*/  HMMA.1688.F32.TF32 R132, R176, R76, R168 ;  /* 0x0000004cb084723c */ /* 0x004fe600000810a8 */
[----:B------:R-:W2:-:S15]  /*97a40*/  LDL.LU R168, [R1+0x800] ;  /* 0x0008000001a87983 */ /* 0x000e9e0000300800 */
[----:B------:R-:W-:Y:S01]  /*97a50*/  NOP ;  /* 0x0000000000007918 */ /* 0x000fe20000000000 */
[----:B------:R-:W-:Y:S04]  /*97a60*/  STL.64 [R1+0x1d0], R132 ;  /* 0x0001d08401007387 */ /* 0x000fe80000100a00 */
[----:B------:R3:W-:Y:S04]  /*97a70*/  STL.64 [R1+0x1d8], R134 ;  /* 0x0001d88601007387 */ /* 0x0007e80000100a00 */
[----:B------:R-:W2:Y:S04]  /*97a80*/  LDL.LU R169, [R1+0x804] ;  /* 0x0008040001a97983 */ /* 0x000ea80000300800 */
[----:B------:R-:W2:Y:S01]  /*97a90*/  LDL.LU R170, [R1+0x808] ;  /* 0x0008080001aa7983 */ /* 0x000ea20000300800 */
[----:B---3--:R-:W-:Y:S03]  /*97aa0*/  HMMA.1688.F32.TF32 R132, R176, R72, R180 ;  /* 0x00000048b084723c */ /* 0x008fe600000810b4 */
[----:B------:R-:W2:-:S15]  /*97ab0*/  LDL.LU R171, [R1+0x80c] ;  /* 0x00080c0001ab7983 */ /* 0x000e9e0000300800 */
[----:B------:R-:W-:Y:S01]  /*97ac0*/  NOP ;  /* 0x0000000000007918 */ /* 0x000fe20000000000 */
        /* <DEDUP_REMOVED lines=12> */
[----:B------:R-:W3:Y:S04]  /*97b90*/  LDL.LU R180, [R1+0x7d0] ;  /* 0x0007d00001b47983 */ /* 0x000ee80000300800 */
[----:B------:R-:W3:Y:S04]  /*97ba0*/  LDL.LU R181, [R1+0x7d4] ;  /* 0x0007d40001b57983 */ /* 0x000ee80000300800 */
[----:B------:R-:W3:Y:S04]  /*97bb0*/  LDL.LU R182, [R1+0x7d8] ;  /* 0x0007d80001b67983 */ /* 0x000ee80000300800 */
[----:B------:R-:W3:Y:S04]  /*97bc0*/  LDL.LU R183, [R1+0x7dc] ;  /* 0x0007dc0001b77983 */ /* 0x000ee80000300800 */
[----:B------:R-:W-:Y:S04]  /*97bd0*/  STL [R1+0x4d18], R155 ;  /* 0x004d189b01007387 */ /* 0x000fe80000100800 */
[----:B------:R-:W-:Y:S04]  /*97be0*/  STL [R1+0x4d14], R154 ;  /* 0x004d149a01007387 */ /* 0x000fe80000100800 */
[----:B------:R-:W-:Y:S01]  /*97bf0*/  STL [R1+0x4d10], R153 ;  /* 0x004d109901007387 */ /* 0x000fe20000100800 */
[----:B----4-:R-:W-:Y:S03]  /*97c00*/  HMMA.1688.F32.TF32 R132, R176, R68, R172 ;  /* 0x00000044b084723c */ /* 0x010fe600000810ac */
[----:B------:R-:W4:-:S15]  /*97c10*/  LDL.LU R172, [R1+0x7c0] ;  /* 0x0007c00001ac7983 */ /* 0x000f1e0000300800 */
[----:B------:R-:W-:Y:S01]  /*97c20*/  NOP ;  /* 0x0000000000007918 */ /* 0x000fe20000000000 */
[----:B------:R-:W-:Y:S04]  /*97c30*/  STL.64 [R1+0x1b0], R132 ;  /* 0x0001b08401007387 */ /* 0x000fe80000100a00 */
[----:B------:R1:W-:Y:S04]  /*97c40*/  STL.64 [R1+0x1b8], R134 ;  /* 0x0001b88601007387 */ /* 0x0003e80000100a00 */
[----:B------:R-:W4:Y:S04]  /*97c50*/  LDL.LU R173, [R1+0x7c4] ;  /* 0x0007c40001ad7983 */ /* 0x000f280000300800 */
[----:B------:R-:W4:Y:S04]  /*97c60*/  LDL.LU R174, [R1+0x7c8] ;  /* 0x0007c80001ae7983 */ /* 0x000f280000300800 */
[----:B------:R-:W4:Y:S01]  /*97c70*/  LDL.LU R175, [R1+0x7cc] ;  /* 0x0007cc0001af7983 */ /* 0x000f220000300800 */
[----:B-1----:R-:W-:-:S15]  /*97c80*/  HMMA.1688.F32.TF32 R132, R176, R64, R192 ;  /* 0x00000040b084723c */ /* 0x002fde00000810c0 */
[----:B------:R-:W-:-:S04]  /*97c90*/  NOP ;  /* 0x0000000000007918 */ /* 0x000fc80000000000 */
[----:B------:R-:W-:Y:S01]  /*97ca0*/  IMAD.MOV.U32 R155, RZ, RZ, R132 ;  /* 0x000000ffff9b7224 */ /* 0x000fe200078e0084 */
[----:B------:R-:W-:Y:S01]  /*97cb0*/  MOV R154, R133 ;  /* 0x00000085009a7202 */ /* 0x000fe20000000f00 */
[----:B------:R-:W-:Y:S01]  /*97cc0*/  IMAD.MOV.U32 R153, RZ, RZ, R134 ;  /* 0x000000ffff997224 */ /* 0x000fe200078e0086 */
[----:B------:R-:W-:Y:S02]  /*97cd0*/  MOV R152, R135 ;  /* 0x0000008700987202 */ /* 0x000fe40000000f00 */
[----:B------:R-:W-:Y:S04]  /*97ce0*/  STL [R1+0x4d38], R155 ;  /* 0x004d389b01007387 */ /* 0x000fe80000100800 */
[----:B------:R-:W-:Y:S04]  /*97cf0*/  STL [R1+0x4d24], R154 ;  /* 0x004d249a01007387 */ /* 0x000fe80000100800 */
[----:B------:R-:W-:Y:S04]  /*97d00*/  STL [R1+0x4d20], R153 ;  /* 0x004d209901007387 */ /* 0x000fe80000100800 */
        /* <DEDUP_REMOVED lines=11> */
[----:B------:R-:W-:Y:S01]  /*97dc0*/  IMAD.MOV.U32 R149, RZ, RZ, R132 ;  /* 0x000000ffff957224 */ /* 0x000fe200078e0084 */
[----:B------:R-:W-:Y:S01]  /*97dd0*/  MOV R150, R133 ;  /* 0x0000008500967202 */ /* 0x000fe20000000f00 */
[----:B------:R1:W-:Y:S01]  /*97de0*/  STL [R1+0x18c], R135 ;  /* 0x00018c8701007387 */ /* 0x0003e20000100800 */
[----:B------:R-:W-:Y:S02]  /*97df0*/  IMAD.MOV.U32 R151, RZ, RZ, R134 ;  /* 0x000000ffff977224 */ /* 0x000fe400078e0086 */
[----:B-1----:R-:W-:Y:S03]  /*97e00*/  HMMA.1688.F32.TF32 R132, R176, R52, R184 ;  /* 0x00000034b084723c */ /* 0x002fe600000810b8 */
[----:B------:R-:W-:Y:S04]  /*97e10*/  STL [R1+0x4d44], R151 ;  /* 0x004d449701007387 */ /* 0x000fe80000100800 */
[----:B------:R-:W-:Y:S04]  /*97e20*/  STL [R1+0x4d40], R149 ;  /* 0x004d409501007387 */ /* 0x000fe80000100800 */
[----:B------:R-:W-:Y:S08]  /*97e30*/  STL [R1+0x4d3c], R150 ;  /* 0x004d3c9601007387 */ /* 0x000ff00000100800 */
[----:B------:R-:W-:Y:S01]  /*97e40*/  MOV R155, R134 ;  /* 0x00000086009b7202 */ /* 0x000fe20000000f00 */
[----:B------:R1:W-:Y:S01]  /*97e50*/  STL.64 [R1+0x170], R132 ;  /* 0x0001708401007387 */ /* 0x0003e20000100a00 */
[----:B------:R-:W-:-:S02]  /*97e60*/  IMAD.MOV.U32 R148, RZ, RZ, R135 ;  /* 0x000000ffff947224 */ /* 0x000fc400078e0087 */
[----:B-1----:R-:W-:-:S15]  /*97e70*/  HMMA.1688.F32.TF32 R132, R176, R48, R180 ;  /* 0x00000030b084723c */ /* 0x002fde00000810b4 */
[----:B------:R-:W-:-:S04]  /*97e80*/  NOP ;  /* 0x0000000000007918 */ /* 0x000fc80000000000 */
[----:B------:R-:W-:Y:S01]  /*97e90*/  MOV R151, R133 ;  /* 0x0000008500977202 */ /* 0x000fe20000000f00 */
[----:B------:R-:W-:Y:S01]  /*97ea0*/  IMAD.MOV.U32 R149, RZ, RZ, R134 ;  /* 0x000000ffff957224 */ /* 0x000fe200078e0086 */
[----:B------:R4:W-:Y:S01]  /*97eb0*/  STL [R1+0x160], R132 ;  /* 0x0001608401007387 */ /* 0x0009e20000100800 */
[----:B------:R-:W-:-:S05]  /*97ec0*/  MOV R150, R135 ;  /* 0x0000008700967202 */ /* 0x000fca0000000f00 */
[----:B------:R-:W-:Y:S04]  /*97ed0*/  STL.64 [R1+0x4d80], R150 ;  /* 0x004d809601007387 */ /* 0x000fe80000100a00 */
[----:B------:R-:W-:Y:S01]  /*97ee0*/  STL.64 [R1+0x4d78], R148 ;  /* 0x004d789401007387 */ /* 0x000fe20000100a00 */
[----:B----4-:R-:W-:-:S15]  /*97ef0*/  HMMA.1688.F32.TF32 R132, R176, R44, R172 ;  /* 0x0000002cb084723c */ /* 0x010fde00000810ac */
[----:B------:R-:W-:-:S04]  /*97f00*/  NOP ;  /* 0x0000000000007918 */ /* 0x000fc80000000000 */
[----:B------:R1:W-:Y:S04]  /*97f10*/  STL [R1+0x15c], R135 ;  /* 0x00015c8701007387 */ /* 0x0003e80000100800 */
[----:B------:R-:W3:Y:S04]  /*97f20*/  LDL.LU R196, [R1+0x7a0] ;  /* 0x0007a00001c47983 */ /* 0x000ee80000300800 */
[----:B------:R-:W3:Y:S04]  /*97f30*/  LDL.LU R197, [R1+0x7a4] ;  /* 0x0007a40001c57983 */ /* 0x000ee80000300800 */
[----:B------:R-:W3:Y:S04]  /*97f40*/  LDL.LU R198, [R1+0x7a8] ;  /* 0x0007a80001c67983 */ /* 0x000ee80000300800 */
[----:B------:R-:W3:Y:S04]  /*97f50*/  LDL.LU R199, [R1+0x7ac] ;  /* 0x0007ac0001c77983 */ /* 0x000ee80000300800 */
[----:B------:R-:W4:Y:S04]  /*97f60*/  LDL.LU R192, [R1+0x790] ;  /* 0x0007900001c07983 */ /* 0x000f280000300800 */
[----:B------:R-:W4:Y:S01]  /*97f70*/  LDL.LU R193, [R1+0x794] ;  /* 0x0007940001c17983 */ /* 0x000f220000300800 */
[----:B------:R-:W-:Y:S01]  /*97f80*/  IMAD.MOV.U32 R154, RZ, RZ, R132 ;  /* 0x000000ffff9a7224 */ /* 0x000fe200078e0084 */
[----:B------:R-:W-:Y:S01]  /*97f90*/  MOV R153, R133 ;  /* 0x0000008500997202 */ /* 0x000fe20000000f00 */
[----:B------:R-:W-:Y:S01]  /*97fa0*/  IMAD.MOV.U32 R152, RZ, RZ, R134 ;  /* 0x000000ffff987224 */ /* 0x000fe200078e0086 */
[----:B------:R-:W-:Y:S01]  /*97fb0*/  MOV R194, R157 ;  /* 0x0000009d00c27202 */ /* 0x000fe20000000f00 */
[----:B------:R-:W-:Y:S01]  /*97fc0*/  IMAD.MOV.U32 R195, RZ, RZ, R156 ;  /* 0x000000ffffc37224 */ /* 0x000fe200078e009c */
[----:B------:R-:W-:Y:S04]  /*97fd0*/  STL.64 [R1+0x4d90], R154 ;  /* 0x004d909a01007387 */ /* 0x000fe80000100a00 */
[----:B------:R-:W-:Y:S01]  /*97fe0*/  STL.64 [R1+0x4d88], R152 ;  /* 0x004d889801007387 */ /* 0x000fe20000100a00 */
[C---:B--2---:R-:W-:Y:S03]  /*97ff0*/  HMMA.1688.F32.TF32 R156, R176.reuse, R40, R168 ;  /* 0x00000028b09c723c */ /* 0x044fe600000810a8 */
        /* <DEDUP_REMOVED lines=26> */
[C---:B---3--:R-:W-:Y:S08]  /*981a0*/  HMMA.1688.F32.TF32 R160, R176.reuse, R36, R196 ;  /* 0x00000024b0a0723c */ /* 0x048ff000000810c4 */
[C---:B----4-:R-:W-:Y:S11]  /*981b0*/  HMMA.1688.F32.TF32 R164, R176.reuse, R32, R192 ;  /* 0x00000020b0a4723c */ /* 0x050ff600000810c0 */
[----:B------:R-:W-:Y:S04]  /*981c0*/  STL.64 [R1+0x4bf0], R162 ;  /* 0x004bf0a201007387 */ /* 0x000fe80000100a00 */
[----:B------:R-:W-:Y:S04]  /*981d0*/  STL.64 [R1+0x4be8], R160 ;  /* 0x004be8a001007387 */ /* 0x000fe80000100a00 */
[----:B------:R-:W3:Y:S04]  /*981e0*/  LDL.LU R192, [R1+0x710] ;  /* 0x0007100001c07983 */ /* 0x000ee80000300800 */
[----:B------:R-:W3:Y:S04]  /*981f0*/  LDL.LU R193, [R1+0x714] ;  /* 0x0007140001c17983 */ /* 0x000ee80000300800 */
[----:B------:R-:W3:Y:S04]  /*98200*/  LDL.LU R194, [R1+0x718] ;  /* 0x0007180001c27983 */ /* 0x000ee80000300800 */
[----:B------:R-:W3:Y:S04]  /*98210*/  LDL.LU R195, [R1+0x71c] ;  /* 0x00071c0001c37983 */ /* 0x000ee80000300800 */
[----:B------:R-:W-:Y:S04]  /*98220*/  STL.64 [R1+0x4c00], R166 ;  /* 0x004c00a601007387 */ /* 0x000fe80000100a00 */
[----:B------:R-:W-:Y:S04]  /*98230*/  STL.64 [R1+0x4bf8], R164 ;  /* 0x004bf8a401007387 */ /* 0x000fe80000100a00 */
[----:B------:R-:W4:Y:S04]  /*98240*/  LDL.LU R196, [R1+0x700] ;  /* 0x0007000001c47983 */ /* 0x000f280000300800 */
[----:B------:R-:W4:Y:S04]  /*98250*/  LDL.LU R197, [R1+0x704] ;  /* 0x0007040001c57983 */ /* 0x000f280000300800 */
[----:B------:R-:W4:Y:S04]  /*98260*/  LDL.LU R198, [R1+0x708] ;  /* 0x0007080001c67983 */ /* 0x000f280000300800 */
[----:B------:R-:W4:Y:S01]  /*98270*/  LDL.LU R199, [R1+0x70c] ;  /* 0x00070c0001c77983 */ /* 0x000f220000300800 */
[----:B--2---:R-:W-:Y:S08]  /*98280*/  HMMA.1688.F32.TF32 R168, R176, R28, R168 ;  /* 0x0000001cb0a8723c */ /* 0x004ff000000810a8 */
[----:B------:R-:W-:Y:S08]  /*98290*/  HMMA.1688.F32.TF32 R180, R240, R128, R180 ;  /* 0x00000080f0b4723c */ /* 0x000ff000000810b4 */
[C---:B------:R-:W-:Y:S03]  /*982a0*/  HMMA.1688.F32.TF32 R172, R176.reuse, R24, R172 ;  /* 0x00000018b0ac723c */ /* 0x040fe600000810ac */
[----:B------:R-:W-:Y:S05]  /*982b0*/  STL.64 [R1+0x4c10], R170 ;  /* 0x004c10aa01007387 */ /* 0x000fea0000100a00 */
[----:B------:R-:W-:Y:S01]  /*982c0*/  HMMA.1688.F32.TF32 R176, R176, R20, R200 ;  /* 0x00000014b0b0723c */ /* 0x000fe200000810c8 */
[----:B------:R-:W-:Y:S07]  /*982d0*/  STL.64 [R1+0x4c08], R168 ;  /* 0x004c08a801007387 */ /* 0x000fee0000100a00 */
[C---:B------:R-:W-:Y:S03]  /*982e0*/  HMMA.1688.F32.TF32 R184, R240.reuse, R124, R184 ;  /* 0x0000007cf0b8723c */ /* 0x040fe600000810b8 */
        /* <DEDUP_REMOVED lines=17> */
[----:B------:R-:W-:Y:S04]  /*98400*/  STL.64 [R1+0x4c60], R190 ;  /* 0x004c60be01007387 */ /* 0x000fe80000100a00 */
[----:B------:R-:W-:Y:S04]  /*98410*/  STL.64 [R1+0x4c58], R188 ;  /* 0x004c58bc01007387 */ /* 0x000fe80000100a00 */
[----:B------:R-:W2:Y:S04]  /*98420*/  LDL.LU R208, [R1+0x6d0] ;  /* 0x0006d00001d07983 */ /* 0x000ea80000300800 */
[----:B------:R-:W2:Y:S01]  /*98430*/  LDL.LU R209, [R1+0x6d4] ;  /* 0x0006d40001d17983 */ /* 0x000ea20000300800 */
[----:B------:R-:W-:-:S03]  /*98440*/  MOV R212, R236 ;  /* 0x000000ec00d47202 */ /* 0x000fc60000000f00 */
[----:B------:R-:W2:Y:S01]  /*98450*/  LDL.LU R210, [R1+0x6d8] ;  /* 0x0006d80001d27983 */ /* 0x000ea20000300800 */
[----:B------:R-:W-:-:S03]  /*98460*/  IMAD.MOV.U32 R213, RZ, RZ, R237 ;  /* 0x000000ffffd57224 */ /* 0x000fc600078e00ed */
[----:B------:R-:W2:Y:S01]  /*98470*/  LDL.LU R211, [R1+0x6dc] ;  /* 0x0006dc0001d37983 */ /* 0x000ea20000300800 */
[----:B------:R-:W-:Y:S01]  /*98480*/  MOV R214, R238 ;  /* 0x000000ee00d67202 */ /* 0x000fe20000000f00 */
[----:B------:R-:W-:Y:S01]  /*98490*/  IMAD.MOV.U32 R215, RZ, RZ, R239 ;  /* 0x000000ffffd77224 */ /* 0x000fe200078e00ef */
        /* <DEDUP_REMOVED lines=8> */
[C---:B----4-:R-:W-:Y:S03]  /*98520*/  HMMA.1688.F32.TF32 R196, R240.reuse, R112, R196 ;  /* 0x00000070f0c4723c */ /* 0x050fe600000810c4 */
[----:B------:R-:W4:Y:S04]  /*98530*/  LDL.LU R216, [R1+0x6b0] ;  /* 0x0006b00001d87983 */ /* 0x000f280000300800 */
[----:B------:R-:W4:Y:S04]  /*98540*/  LDL.LU R217, [R1+0x6b4] ;  /* 0x0006b40001d97983 */ /* 0x000f280000300800 */
[----:B------:R-:W4:Y:S04]  /*98550*/  LDL.LU R218, [R1+0x6b8] ;  /* 0x0006b80001da7983 */ /* 0x000f280000300800 */
[----:B------:R-:W4:Y:S01]  /*98560*/  LDL.LU R219, [R1+0x6bc] ;  /* 0x0006bc0001db7983 */ /* 0x000f220000300800 */
[C---:B------:R-:W-:Y:S03]  /*98570*/  HMMA.1688.F32.TF32 R212, R240.reuse, R92, R212 ;  /* 0x0000005cf0d4723c */ /* 0x040fe600000810d4 */
[----:B------:R-:W-:Y:S04]  /*98580*/  STL.64 [R1+0x4c80], R198 ;  /* 0x004c80c601007387 */ /* 0x000fe80000100a00 */
[----:B------:R-:W-:Y:S01]  /*98590*/  STL.64 [R1+0x4c78], R196 ;  /* 0x004c78c401007387 */ /* 0x000fe20000100a00 */
[----:B------:R-:W-:Y:S01]  /*985a0*/  MOV R244, R232 ;  /* 0x000000e800f47202 */ /* 0x000fe20000000f00 */
[----:B------:R-:W-:Y:S01]  /*985b0*/  IMAD.MOV.U32 R245, RZ, RZ, R224 ;  /* 0x000000fffff57224 */ /* 0x000fe200078e00e0 */
[----:B------:R-:W-:Y:S01]  /*985c0*/  MOV R246, R225 ;  /* 0x000000e100f67202 */ /* 0x000fe20000000f00 */
[----:B------:R-:W-:Y:S01]  /*985d0*/  IMAD.MOV.U32 R247, RZ, RZ, R226 ;  /* 0x000000fffff77224 */ /* 0x000fe200078e00e2 */
[----:B------:R-:W-:Y:S01]  /*985e0*/  MOV R140, R227 ;  /* 0x000000e3008c7202 */ /* 0x000fe20000000f00 */
[C---:B--2---:R-:W-:Y:S08]  /*985f0*/  HMMA.1688.F32.TF32 R204, R240.reuse, R104, R204 ;  /* 0x00000068f0cc723c */ /* 0x044ff000000810cc */
[C---:B-1----:R-:W-:Y:S08]  /*98600*/  HMMA.1688.F32.TF32 R132, R240.reuse, R100, R220 ;  /* 0x00000064f084723c */ /* 0x042ff000000810dc */
[C---:B------:R-:W-:Y:S08]  /*98610*/  HMMA.1688.F32.TF32 R208, R240.reuse, R96, R208 ;  /* 0x00000060f0d0723c */ /* 0x040ff000000810d0 */
[C---:B---3--:R-:W-:Y:S01]  /*98620*/  HMMA.1688.F32.TF32 R200, R240.reuse, R108, R236 ;  /* 0x0000006cf0c8723c */ /* 0x048fe200000810ec */
[----:B------:R-:W-:Y:S04]  /*98630*/  LDS R237, [R231+UR11+0x86800] ;  /* 0x0868000be7ed7984 */ /* 0x000fe80008000800 */
[----:B------:R1:W-:Y:S01]  /*98640*/  LDS R239, [R231+UR11+0x86c00] ;  /* 0x086c000be7ef7984 */ /* 0x0003e20008000800 */
[----:B------:R-:W-:Y:S01]  /*98650*/  IMAD.MOV.U32 R141, RZ, RZ, R233 ;  /* 0x000000ffff8d7224 */ /* 0x000fe200078e00e9 */
[----:B------:R-:W-:Y:S01]  /*98660*/  MOV R142, R234 ;  /* 0x000000ea008e7202 */ /* 0x000fe20000000f00 */
[----:B------:R-:W-:Y:S01]  /*98670*/  IMAD.MOV.U32 R143, RZ, RZ, R235 ;  /* 0x000000ffff8f7224 */ /* 0x000fe200078e00eb */
[----:B------:R-:W-:Y:S01]  /*98680*/  MOV R250, R3 ;  /* 0x0000000300fa7202 */ /* 0x000fe20000000f00 */
[----:B------:R-:W-:Y:S01]  /*98690*/  IMAD.MOV.U32 R251, RZ, RZ, R0 ;  /* 0x000000fffffb7224 */ /* 0x000fe200078e0000 */
[----:B------:R-:W-:Y:S04]  /*986a0*/  LDS R236, [R252+UR11+0x86800] ;  /* 0x0868000bfcec7984 */ /* 0x000fe80008000800 */
[----:B------:R-:W2:Y:S04]  /*986b0*/  LDS R238, [R252+UR11+0x86c00] ;  /* 0x086c000bfcee7984 */ /* 0x000ea80008000800 */
[----:B------:R-:W-:Y:S04]  /*986c0*/  STL.64 [R1+0x4c90], R202 ;  /* 0x004c90ca01007387 */ /* 0x000fe80000100a00 */
[----:B------:R-:W-:Y:S04]  /*986d0*/  STL.64 [R1+0x4c88], R200 ;  /* 0x004c88c801007387 */ /* 0x000fe80000100a00 */
[----:B------:R-:W-:Y:S04]  /*986e0*/  STL.64 [R1+0x4ca0], R206 ;  /* 0x004ca0ce01007387 */ /* 0x000fe80000100a00 */
[----:B------:R-:W-:Y:S04]  /*986f0*/  STL.64 [R1+0x4c98], R204 ;  /* 0x004c98cc01007387 */ /* 0x000fe80000100a00 */
[----:B------:R-:W3:Y:S04]  /*98700*/  LDL.LU R220, [R1+0x6a0] ;  /* 0x0006a00001dc7983 */ /* 0x000ee80000300800 */
[----:B------:R-:W3:Y:S04]  /*98710*/  LDL.LU R221, [R1+0x6a4] ;  /* 0x0006a40001dd7983 */ /* 0x000ee80000300800 */
[----:B------:R-:W3:Y:S04]  /*98720*/  LDL.LU R222, [R1+0x6a8] ;  /* 0x0006a80001de7983 */ /* 0x000ee80000300800 */
[----:B------:R-:W3:Y:S04]  /*98730*/  LDL.LU R223, [R1+0x6ac] ;  /* 0x0006ac0001df7983 */ /* 0x000ee80000300800 */
[----:B------:R-:W-:Y:S04]  /*98740*/  STL.64 [R1+0x4cb0], R134 ;  /* 0x004cb08601007387 */ /* 0x000fe80000100a00 */
[----:B------:R1:W-:Y:S04]  /*98750*/  STL.64 [R1+0x4ca8], R132 ;  /* 0x004ca88401007387 */ /* 0x0003e80000100a00 */
[----:B------:R-:W2:Y:S04]  /*98760*/  LDL.LU R228, [R1+0x690] ;  /* 0x0006900001e47983 */ /* 0x000ea80000300800 */
[----:B------:R-:W2:Y:S04]  /*98770*/  LDL.LU R229, [R1+0x694] ;  /* 0x0006940001e57983 */ /* 0x000ea80000300800 */
[----:B------:R-:W2:Y:S04]  /*98780*/  LDL.LU R230, [R1+0x698] ;  /* 0x0006980001e67983 */ /* 0x000ea80000300800 */
[----:B-1----:R-:W2:Y:S04]  /*98790*/  LDL.LU R231, [R1+0x69c] ;  /* 0x00069c0001e77983 */ /* 0x002ea80000300800 */
        /* <DEDUP_REMOVED lines=20> */
[----:B----4-:R-:W-:-:S15]  /*988e0*/  HMMA.1688.F32.TF32 R216, R240, R88, R216 ;  /* 0x00000058f0d8723c */ /* 0x010fde00000810d8 */
[----:B------:R-:W-:-:S04]  /*988f0*/  NOP ;  /* 0x0000000000007918 */ /* 0x000fc80000000000 */
[----:B------:R-:W-:Y:S04]  /*98900*/  STL.64 [R1+0x4ce0], R218 ;  /* 0x004ce0da01007387 */ /* 0x000fe80000100a00 */
[----:B------:R-:W-:Y:S01]  /*98910*/  STL.64 [R1+0x4cd8], R216 ;  /* 0x004cd8d801007387 */ /* 0x000fe20000100a00 */
[----:B---3--:R-:W-:-:S15]  /*98920*/  HMMA.1688.F32.TF32 R220, R240, R16, R220 ;  /* 0x00000010f0dc723c */ /* 0x008fde00000810dc */
[----:B------:R-:W-:-:S04]  /*98930*/  NOP ;  /* 0x0000000000007918 */ /* 0x000fc80000000000 */
[----:B------:R-:W-:Y:S04]  /*98940*/  STL.64 [R1+0x4cf0], R222 ;  /* 0x004cf0de01007387 */ /* 0x000fe80000100a00 */
[----:B------:R-:W-:Y:S01]  /*98950*/  STL.64 [R1+0x4ce8], R220 ;  /* 0x004ce8dc01007387 */ /* 0x000fe20000100a00 */
[----:B--2---:R-:W-:-:S15]  /*98960*/  HMMA.1688.F32.TF32 R224, R240, R12, R224 ;  /* 0x0000000cf0e0723c */ /* 0x004fde00000810e0 */
[----:B------:R-:W-:-:S04]  /*98970*/  NOP ;  /* 0x0000000000007918 */ /* 0x000fc80000000000 */
[----:B------:R-:W-:Y:S04]  /*98980*/  STL.64 [R1+0x4da0], R226 ;  /* 0x004da0e201007387 */ /* 0x000fe80000100a00 */
[----:B------:R-:W-:Y:S04]  /*98990*/  STL.64 [R1+0x4d98], R224 ;  /* 0x004d98e001007387 */ /* 0x000fe80000100a00 */
[----:B------:R-:W2:Y:S04]  /*989a0*/  LDL.LU R248, [R1+0x570] ;  /* 0x0005700001f87983 */ /* 0x000ea80000300800 */
[----:B------:R-:W2:Y:S01]  /*989b0*/  LDL.LU R249, [R1+0x574] ;  /* 0x0005740001f97983 */ /* 0x000ea20000300800 */
[C---:B------:R-:W-:Y:S08]  /*989c0*/  HMMA.1688.F32.TF32 R228, R240.reuse, R8, R228 ;  /* 0x00000008f0e4723c */ /* 0x040ff000000810e4 */
[C---:B------:R-:W-:Y:S08]  /*989d0*/  HMMA.1688.F32.TF32 R132, R240.reuse, R84, R136 ;  /* 0x00000054f084723c */ /* 0x040ff00000081088 */
[C---:B------:R-:W-:Y:S03]  /*989e0*/  HMMA.1688.F32.TF32 R232, R240.reuse, R4, R232 ;  /* 0x00000004f0e8723c */ /* 0x040fe600000810e8 */
[----:B------:R-:W-:Y:S04]  /*989f0*/  STL.64 [R1+0x4db0], R230 ;  /* 0x004db0e601007387 */ /* 0x000fe80000100a00 */
[----:B------:R-:W-:Y:S01]  /*98a00*/  STL.64 [R1+0x4da8], R228 ;  /* 0x004da8e401007387 */ /* 0x000fe20000100a00 */
[C---:B------:R-:W-:Y:S03]  /*98a10*/  HMMA.1688.F32.TF32 R140, R240.reuse, R76, R140 ;  /* 0x0000004cf08c723c */ /* 0x040fe6000008108c */
[----:B------:R-:W-:Y:S01]  /*98a20*/  MOV R4, R132 ;  /* 0x0000008400047202 */ /* 0x000fe20000000f00 */
[----:B------:R-:W-:Y:S01]  /*98a30*/  IMAD.MOV.U32 R3, RZ, RZ, R133 ;  /* 0x000000ffff037224 */ /* 0x000fe200078e0085 */
[----:B------:R-:W-:Y:S01]  /*98a40*/  MOV R2, R134 ;  /* 0x0000008600027202 */ /* 0x000fe20000000f00 */
[----:B------:R-:W-:Y:S01]  /*98a50*/  IMAD.MOV.U32 R0, RZ, RZ, R135 ;  /* 0x000000ffff007224 */ /* 0x000fe200078e0087 */
[----:B------:R-:W3:Y:S01]  /*98a60*/  LDL.LU R136, [R1+0x560] ;  /* 0x0005600001887983 */ /* 0x000ee20000300800 */
[C---:B------:R-:W-:Y:S03]  /*98a70*/  HMMA.1688.F32.TF32 R132, R240.reuse, R80, R144 ;  /* 0x00000050f084723c */ /* 0x040fe60000081090 */
[----:B------:R-:W3:Y:S04]  /*98a80*/  LDL.LU R137, [R1+0x564] ;  /* 0x0005640001897983 */ /* 0x000ee80000300800 */
[----:B------:R-:W3:Y:S04]  /*98a90*/  LDL.LU R138, [R1+0x568] ;  /* 0x00056800018a7983 */ /* 0x000ee80000300800 */
[----:B------:R-:W3:Y:S04]  /*98aa0*/  LDL.LU R139, [R1+0x56c] ;  /* 0x00056c00018b7983 */ /* 0x000ee80000300800 */
[----:B------:R1:W-:Y:S04]  /*98ab0*/  STL.64 [R1+0x590], R140 ;  /* 0x0005908c01007387 */ /* 0x0003e80000100a00 */
[----:B------:R-:W-:Y:S01]  /*98ac0*/  MOV R12, R132 ;  /* 0x00000084000c7202 */ /* 0x000fe20000000f00 */
[----:B------:R-:W-:Y:S01]  /*98ad0*/  IMAD.MOV.U32 R9, RZ, RZ, R133 ;  /* 0x000000ffff097224 */ /* 0x000fe200078e0085 */
[----:B------:R-:W-:Y:S01]  /*98ae0*/  MOV R8, R134 ;  /* 0x0000008600087202 */ /* 0x000fe20000000f00 */
[----:B------:R-:W-:Y:S01]  /*98af0*/  IMAD.MOV.U32 R5, RZ, RZ, R135 ;  /* 0x000000ffff057224 */ /* 0x000fe200078e0087 */
[----:B------:R4:W-:Y:S01]  /*98b00*/  STL.64 [R1+0x598], R142 ;  /* 0x0005988e01007387 */ /* 0x0009e20000100a00 */
        /* <DEDUP_REMOVED lines=8> */
[----:B------:R-:W-:-:S02]  /*98b90*/  MOV R113, R132 ;  /* 0x0000008400717202 */ /* 0x000fc40000000f00 */
        /* <DEDUP_REMOVED lines=13> */
[----:B------:R-:W-:Y:S04]  /*98c70*/  STL [R1+0x4b94], R92 ;  /* 0x004b945c01007387 */ /* 0x000fe80000100800 */
[----:B------:R-:W-:Y:S04]  /*98c80*/  STL [R1+0x4b90], R93 ;  /* 0x004b905d01007387 */ /* 0x000fe80000100800 */
[----:B------:R1:W-:Y:S04]  /*98c90*/  STL [R1+0x4b7c], R96 ;  /* 0x004b7c6001007387 */ /* 0x0003e80000100800 */
[----:B------:R1:W-:Y:S04]  /*98ca0*/  STL [R1+0x4b78], R97 ;  /* 0x004b786101007387 */ /* 0x0003e80000100800 */
[----:B------:R-:W2:Y:S01]  /*98cb0*/  LDL.LU R144, [R1+0x530] ;  /* 0x0005300001907983 */ /* 0x000ea20000300800 */
[----:B---3--:R-:W-:Y:S03]  /*98cc0*/  HMMA.1688.F32.TF32 R132, R240, R64, R136 ;  /* 0x00000040f084723c */ /* 0x008fe60000081088 */
[----:B------:R-:W3:Y:S04]  /*98cd0*/  LDL.LU R145, [R1+0x534] ;  /* 0x0005340001917983 */ /* 0x000ee80000300800 */
[----:B------:R-:W3:Y:S04]  /*98ce0*/  LDL.LU R146, [R1+0x538] ;  /* 0x0005380001927983 */ /* 0x000ee80000300800 */
[----:B------:R-:W3:Y:S08]  /*98cf0*/  LDL.LU R147, [R1+0x53c] ;  /* 0x00053c0001937983 */ /* 0x000ef00000300800 */
[----:B------:R-:W-:Y:S01]  /*98d00*/  MOV R105, R132 ;  /* 0x0000008400697202 */ /* 0x000fe20000000f00 */
[----:B------:R-:W-:Y:S01]  /*98d10*/  IMAD.MOV.U32 R104, RZ, RZ, R133 ;  /* 0x000000ffff687224 */ /* 0x000fe200078e0085 */
[----:B------:R-:W-:Y:S01]  /*98d20*/  MOV R101, R134 ;  /* 0x0000008600657202 */ /* 0x000fe20000000f00 */
[----:B------:R-:W-:-:S02]  /*98d30*/  IMAD.MOV.U32 R100, RZ, RZ, R135 ;  /* 0x000000ffff647224 */ /* 0x000fc400078e0087 */
[----:B----4-:R-:W-:Y:S03]  /*98d40*/  HMMA.1688.F32.TF32 R132, R240, R60, R244 ;  /* 0x0000003cf084723c */ /* 0x010fe600000810f4 */
        /* <DEDUP_REMOVED lines=28> */
[----:B------:R-:W2:Y:S01]  /*98f10*/  LDL.LU R143, [R1+0x63c] ;  /* 0x00063c00018f7983 */ /* 0x000ea20000300800 */
[----:B------:R-:W-:Y:S01]  /*98f20*/  MOV R124, R132 ;  /* 0x00000084007c7202 */ /* 0x000fe20000000f00 */
[----:B------:R-:W-:Y:S01]  /*98f30*/  IMAD.MOV.U32 R125, RZ, RZ, R133 ;  /* 0x000000ffff7d7224 */ /* 0x000fe200078e0085 */
[----:B------:R-:W-:Y:S01]  /*98f40*/  MOV R96, R134 ;  /* 0x0000008600607202 */ /* 0x000fe20000000f00 */
[----:B------:R-:W-:-:S02]  /*98f50*/  IMAD.MOV.U32 R97, RZ, RZ, R135 ;  /* 0x000000ffff617224 */ /* 0x000fc400078e0087 */
[----:B---3--:R-:W-:Y:S03]  /*98f60*/  HMMA.1688.F32.TF32 R132, R240, R52, R144 ;  /* 0x00000034f084723c */ /* 0x008fe60000081090 */
[----:B------:R1:W-:Y:S04]  /*98f70*/  STL [R1+0x4bc4], R97 ;  /* 0x004bc46101007387 */ /* 0x0003e80000100800 */
[----:B------:R3:W-:Y:S04]  /*98f80*/  STL [R1+0x4bc0], R96 ;  /* 0x004bc06001007387 */ /* 0x0007e80000100800 */
[----:B------:R1:W-:Y:S04]  /*98f90*/  STL [R1+0x4bbc], R125 ;  /* 0x004bbc7d01007387 */ /* 0x0003e80000100800 */
[----:B------:R1:W-:Y:S04]  /*98fa0*/  STL [R1+0x4bb8], R124 ;  /* 0x004bb87c01007387 */ /* 0x0003e80000100800 */
        /* <DEDUP_REMOVED lines=22> */
[----:B------:R-:W3:Y:S02]  /*99110*/  LDL.LU R148, [R1+0x5f0] ;  /* 0x0005f00001947983 */ /* 0x000ee40000300800 */
[----:B------:R-:W-:Y:S01]  /*99120*/  MOV R92, R132 ;  /* 0x00000084005c7202 */ /* 0x000fe20000000f00 */
[----:B------:R-:W-:Y:S01]  /*99130*/  IMAD.MOV.U32 R93, RZ, RZ, R133 ;  /* 0x000000ffff5d7224 */ /* 0x000fe200078e0085 */
[----:B------:R-:W-:Y:S01]  /*99140*/  MOV R108, R134 ;  /* 0x00000086006c7202 */ /* 0x000fe20000000f00 */
[----:B------:R-:W-:Y:S01]  /*99150*/  IMAD.MOV.U32 R109, RZ, RZ, R135 ;  /* 0x000000ffff6d7224 */ /* 0x000fe200078e0087 */
        /* <DEDUP_REMOVED lines=23> */
[----:B------:R-:W3:Y:S04]  /*992d0*/  LDL.LU R138, [R1+0x5c8] ;  /* 0x0005c800018a7983 */ /* 0x000ee80000300800 */
[----:B------:R-:W3:Y:S01]  /*992e0*/  LDL.LU R139, [R1+0x5cc] ;  /* 0x0005cc00018b7983 */ /* 0x000ee20000300800 */
[----:B----4-:R-:W-:Y:S01]  /*992f0*/  HMMA.1688.F32.TF32 R132, R240, R32, R244 ;  /* 0x00000020f084723c */ /* 0x010fe200000810f4 */
[----:B------:R-:W-:Y:S01]  /*99300*/  MOV R244, R118 ;  /* 0x0000007600f47202 */ /* 0x000fe20000000f00 */
[----:B------:R-:W-:Y:S01]  /*99310*/  IMAD.MOV.U32 R245, RZ, RZ, R119 ;  /* 0x000000fffff57224 */ /* 0x000fe200078e0077 */
[----:B------:R-:W4:Y:S01]  /*99320*/  LDL.LU R118, [R1+0x4f74] ;  /* 0x004f740001767983 */ /* 0x000f220000300800 */
[----:B------:R-:W-:Y:S01]  /*99330*/  MOV R246, R122 ;  /* 0x0000007a00f67202 */ /* 0x000fe20000000f00 */
[----:B------:R-:W-:-:S02]  /*99340*/  IMAD.MOV.U32 R247, RZ, RZ, R123 ;  /* 0x000000fffff77224 */ /* 0x000fc400078e007b */
[----:B------:R-:W4:Y:S04]  /*99350*/  LDL.LU R119, [R1+0x4f70] ;  /* 0x004f700001777983 */ /* 0x000f280000300800 */
[----:B------:R-:W4:Y:S04]  /*99360*/  LDL.LU R122, [R1+0x4f6c] ;  /* 0x004f6c00017a7983 */ /* 0x000f280000300800 */
[----:B------:R-:W4:Y:S04]  /*99370*/  LDL.LU R123, [R1+0x4f68] ;  /* 0x004f6800017b7983 */ /* 0x000f280000300800 */
[----:B------:R-:W-:Y:S01]  /*99380*/  MOV R116, R132 ;  /* 0x0000008400747202 */ /* 0x000fe20000000f00 */
[----:B------:R-:W-:Y:S01]  /*99390*/  IMAD.MOV.U32 R117, RZ, RZ, R133 ;  /* 0x000000ffff757224 */ /* 0x000fe200078e0085 */
[----:B------:R-:W-:Y:S01]  /*993a0*/  MOV R120, R134 ;  /* 0x0000008600787202 */ /* 0x000fe20000000f00 */
[----:B------:R-:W-:-:S02]  /*993b0*/  IMAD.MOV.U32 R121, RZ, RZ, R135 ;  /* 0x000000ffff797224 */ /* 0x000fc400078e0087 */
[----:B--2---:R-:W-:Y:S01]  /*993c0*/  HMMA.1688.F32.TF32 R132, R240, R28, R248 ;  /* 0x0000001cf084723c */ /* 0x004fe200000810f8 */
[----:B------:R-:W-:Y:S01]  /*993d0*/  MOV R248, R126 ;  /* 0x0000007e00f87202 */ /* 0x000fe20000000f00 */
[----:B------:R-:W-:Y:S01]  /*993e0*/  IMAD.MOV.U32 R249, RZ, RZ, R127 ;  /* 0x000000fffff97224 */ /* 0x000fe200078e007f */
[----:B------:R-:W2:Y:S01]  /*993f0*/  LDL.LU R126, [R1+0x4f64] ;  /* 0x004f6400017e7983 */ /* 0x000ea20000300800 */
[----:B------:R-:W-:Y:S01]  /*99400*/  MOV R250, R130 ;  /* 0x0000008200fa7202 */ /* 0x000fe20000000f00 */
[----:B------:R-:W-:Y:S02]  /*99410*/  IMAD.MOV.U32 R251, RZ, RZ, R131 ;  /* 0x000000fffffb7224 */ /* 0x000fe400078e0083 */
[----:B------:R-:W2:Y:S04]  /*99420*/  LDL.LU R127, [R1+0x4f60] ;  /* 0x004f6000017f7983 */ /* 0x000ea80000300800 */
[----:B------:R-:W2:Y:S04]  /*99430*/  LDL.LU R130, [R1+0x4f5c] ;  /* 0x004f5c0001827983 */ /* 0x000ea80000300800 */
[----:B------:R-:W2:Y:S04]  /*99440*/  LDL.LU R131, [R1+0x4f58] ;  /* 0x004f580001837983 */ /* 0x000ea80000300800 */
[----:B-1----:R-:W-:Y:S01]  /*99450*/  MOV R97, R132 ;  /* 0x0000008400617202 */ /* 0x002fe20000000f00 */
[----:B---3--:R-:W-:Y:S01]  /*99460*/  IMAD.MOV.U32 R96, RZ, RZ, R133 ;  /* 0x000000ffff607224 */ /* 0x008fe200078e0085 */
        /* <DEDUP_REMOVED lines=46> */
[----:B--2---:R-:W-:Y:S01]  /*99750*/  HMMA.1688.F32.TF32 R132, R236, R130, R140 ;  /* 0x00000082ec84723c */ /* 0x004fe2000008108c */
        /* <DEDUP_REMOVED lines=9> */
[----:B------:R-:W-:Y:S01]  /*997f0*/  MOV R136, R35 ;  /* 0x0000002300887202 */ /* 0x000fe20000000f00 */
[----:B------:R-:W-:Y:S01]  /*99800*/  IMAD.MOV.U32 R137, RZ, RZ, R34 ;  /* 0x000000ffff897224 */ /* 0x000fe200078e0022 */
[----:B------:R-:W2:Y:S04]  /*99810*/  LDL.LU R35, [R1+0x4f54] ;  /* 0x004f540001237983 */ /* 0x000ea80000300800 */
[----:B------:R-:W3:Y:S01]  /*99820*/  LDL.LU R34, [R1+0x4f50] ;  /* 0x004f500001227983 */ /* 0x000ee20000300800 */
[----:B------:R-:W-:Y:S01]  /*99830*/  MOV R138, R31 ;  /* 0x0000001f008a7202 */ /* 0x000fe20000000f00 */
[----:B------:R-:W-:-:S02]  /*99840*/  IMAD.MOV.U32 R139, RZ, RZ, R30 ;  /* 0x000000ffff8b7224 */ /* 0x000fc400078e001e */
        /* <DEDUP_REMOVED lines=41> */
[----:B------:R-:W-:-:S02]  /*99ae0*/  IMAD.MOV.U32 R52, RZ, RZ, R135 ;  /* 0x000000ffff347224 */ /* 0x000fc400078e0087 */
[----:B----4-:R-:W-:Y:S01]  /*99af0*/  HMMA.1688.F32.TF32 R132, R236, R122, R244 ;  /* 0x0000007aec84723c */ /* 0x010fe200000810f4 */
[----:B------:R-:W-:Y:S01]  /*99b00*/  MOV R188, R22 ;  /* 0x0000001600bc7202 */ /* 0x000fe20000000f00 */
[----:B------:R-:W-:Y:S01]  /*99b10*/  IMAD.MOV.U32 R189, RZ, RZ, R23 ;  /* 0x000000ffffbd7224 */ /* 0x000fe200078e0017 */
[----:B------:R-:W4:Y:S04]  /*99b20*/  LDL.LU R22, [R1+0x4eb4] ;  /* 0x004eb40001167983 */ /* 0x000f280000300800 */
[----:B------:R-:W4:Y:S01]  /*99b30*/  LDL.LU R23, [R1+0x4eb0] ;  /* 0x004eb00001177983 */ /* 0x000f220000300800 */
[----:B------:R-:W-:Y:S01]  /*99b40*/  MOV R190, R26 ;  /* 0x0000001a00be7202 */ /* 0x000fe20000000f00 */
[----:B------:R-:W-:Y:S02]  /*99b50*/  IMAD.MOV.U32 R191, RZ, RZ, R27 ;  /* 0x000000ffffbf7224 */ /* 0x000fe400078e001b */
[----:B------:R-:W4:Y:S04]  /*99b60*/  LDL.LU R26, [R1+0x4eac] ;  /* 0x004eac00011a7983 */ /* 0x000f280000300800 */
[----:B------:R-:W4:Y:S04]  /*99b70*/  LDL.LU R27, [R1+0x4ea8] ;  /* 0x004ea800011b7983 */ /* 0x000f280000300800 */
        /* <DEDUP_REMOVED lines=22> */
[----:B------:R-:W-:Y:S01]  /*99ce0*/  IMAD.MOV.U32 R193, RZ, RZ, R31 ;  /* 0x000000ffffc17224 */ /* 0x000fe200078e001f */
[----:B------:R-:W-:Y:S02]  /*99cf0*/  MOV R192, R30 ;  /* 0x0000001e00c07202 */ /* 0x000fe40000000f00 */
[----:B------:R-:W2:Y:S04]  /*99d00*/  LDL.LU R30, [R1+0x4ea4] ;  /* 0x004ea400011e7983 */ /* 0x000ea80000300800 */
[----:B------:R-:W2:Y:S04]  /*99d10*/  LDL.LU R31, [R1+0x4ea0] ;  /* 0x004ea000011f7983 */ /* 0x000ea80000300800 */
[----:B------:R-:W3:Y:S04]  /*99d20*/  LDL.LU R34, [R1+0x4e9c] ;  /* 0x004e9c0001227983 */ /* 0x000ee80000300800 */
[----:B------:R-:W3:Y:S01]  /*99d30*/  LDL.LU R35, [R1+0x4e98] ;  /* 0x004e980001237983 */ /* 0x000ee20000300800 */
[----:B------:R-:W-:Y:S01]  /*99d40*/  MOV R196, R38 ;  /* 0x0000002600c47202 */ /* 0x000fe20000000f00 */
[----:B------:R-:W-:-:S02]  /*99d50*/  IMAD.MOV.U32 R197, RZ, RZ, R39 ;  /* 0x000000ffffc57224 */ /* 0x000fc400078e0027 */
[----:B------:R-:W2:Y:S04]  /*99d60*/  LDL.LU R38, [R1+0x4e94] ;  /* 0x004e940001267983 */ /* 0x000ea80000300800 */
[----:B------:R-:W2:Y:S01]  /*99d70*/  LDL.LU R39, [R1+0x4e90] ;  /* 0x004e900001277983 */ /* 0x000ea20000300800 */
[----:B------:R-:W-:Y:S01]  /*99d80*/  MOV R198, R42 ;  /* 0x0000002a00c67202 */ /* 0x000fe20000000f00 */
[----:B------:R-:W-:Y:S02]  /*99d90*/  IMAD.MOV.U32 R199, RZ, RZ, R43 ;  /* 0x000000ffffc77224 */ /* 0x000fe400078e002b */
[----:B------:R-:W2:Y:S04]  /*99da0*/  LDL.LU R42, [R1+0x4e8c] ;  /* 0x004e8c00012a7983 */ /* 0x000ea80000300800 */
[----:B------:R-:W2:Y:S01]  /*99db0*/  LDL.LU R43, [R1+0x4e88] ;  /* 0x004e8800012b7983 */ /* 0x000ea20000300800 */
        /* <DEDUP_REMOVED lines=85> */
[----:B------:R-:W3:Y:S01]  /*9a310*/  LDL.LU R111, [R1+0x4de0] ;  /* 0x004de000016f7983 */ /* 0x000ee20000300800 */
[----:B------:R-:W-:Y:S01]  /*9a320*/  MOV R154, R106 ;  /* 0x0000006a009a7202 */ /* 0x000fe20000000f00 */
[----:B------:R-:W-:-:S02]  /*9a330*/  IMAD.MOV.U32 R155, RZ, RZ, R107 ;  /* 0x000000ffff9b7224 */ /* 0x000fc400078e006b */
[----:B------:R-:W4:Y:S04]  /*9a340*/  LDL.LU R106, [R1+0x4ddc] ;  /* 0x004ddc00016a7983 */ /* 0x000f280000300800 */
[----:B------:R-:W4:Y:S01]  /*9a350*/  LDL.LU R107, [R1+0x4dd8] ;  /* 0x004dd800016b7983 */ /* 0x000f220000300800 */
[C---:B------:R-:W-:Y:S02]  /*9a360*/  LOP3.LUT R17, R252.reuse, 0x60, RZ, 0x3c, !PT ;  /* 0x00000060fc117812 */ /* 0x040fe400078e3cff */
[----:B------:R-:W-:-:S03]  /*9a370*/  LOP3.LUT R16, R252, 0x40, RZ, 0x3c, !PT ;  /* 0x00000040fc107812 */ /* 0x000fc600078e3cff */
[----:B------:R-:W-:Y:S04]  /*9a380*/  LDS R241, [R17+UR11+0x86800] ;  /* 0x0868000b11f17984 */ /* 0x000fe80008000800 */
[----:B------:R-:W-:Y:S04]  /*9a390*/  LDS R240, [R16+UR11+0x86800] ;  /* 0x0868000b10f07984 */ /* 0x000fe80008000800 */
[----:B------:R-:W-:Y:S04]  /*9a3a0*/  LDS R242, [R16+UR11+0x86c00] ;  /* 0x086c000b10f27984 */ /* 0x000fe80008000800 */
[----:B------:R-:W1:Y:S01]  /*9a3b0*/  LDS R243, [R17+UR11+0x86c00] ;  /* 0x086c000b11f37984 */ /* 0x000e620008000800 */
[C---:B--2---:R-:W-:Y:S08]  /*9a3c0*/  HMMA.1688.F32.TF32 R244, R236.reuse, R114, R244 ;  /* 0x00000072ecf4723c */ /* 0x044ff000000810f4 */
[C---:B---3--:R-:W-:Y:S11]  /*9a3d0*/  HMMA.1688.F32.TF32 R248, R236.reuse, R110, R248 ;  /* 0x0000006eecf8723c */ /* 0x048ff600000810f8 */
[----:B------:R-:W-:Y:S01]  /*9a3e0*/  MOV R25, R246 ;  /* 0x000000f600197202 */ /* 0x000fe20000000f00 */
[----:B------:R-:W-:Y:S01]  /*9a3f0*/  IMAD.MOV.U32 R24, RZ, RZ, R247 ;  /* 0x000000ffff187224 */ /* 0x000fe200078e00f7 */
[----:B------:R-:W-:Y:S01]  /*9a400*/  MOV R29, R244 ;  /* 0x000000f4001d7202 */ /* 0x000fe20000000f00 */
[----:B------:R-:W-:Y:S01]  /*9a410*/  IMAD.MOV.U32 R28, RZ, RZ, R245 ;  /* 0x000000ffff1c7224 */ /* 0x000fe200078e00f5 */
[----:B------:R-:W1:Y:S04]  /*9a420*/  LDL.LU.64 R246, [R1+0x4dd0] ;  /* 0x004dd00001f67983 */ /* 0x000e680000300a00 */
[----:B------:R-:W1:Y:S01]  /*9a430*/  LDL.LU.64 R244, [R1+0x4dc8] ;  /* 0x004dc80001f47983 */ /* 0x000e620000300a00 */
[----:B------:R-:W-:Y:S01]  /*9a440*/  MOV R33, R250 ;  /* 0x000000fa00217202 */ /* 0x000fe20000000f00 */
[----:B------:R-:W-:Y:S01]  /*9a450*/  IMAD.MOV.U32 R32, RZ, RZ, R251 ;  /* 0x000000ffff207224 */ /* 0x000fe200078e00fb */
[----:B------:R-:W-:Y:S01]  /*9a460*/  MOV R37, R248 ;  /* 0x000000f800257202 */ /* 0x000fe20000000f00 */
[----:B------:R-:W-:Y:S01]  /*9a470*/  IMAD.MOV.U32 R36, RZ, RZ, R249 ;  /* 0x000000ffff247224 */ /* 0x000fe200078e00f9 */
[----:B------:R-:W2:Y:S04]  /*9a480*/  LDL.LU.64 R250, [R1+0x4dc0] ;  /* 0x004dc00001fa7983 */ /* 0x000ea80000300a00 */
[----:B------:R-:W2:Y:S01]  /*9a490*/  LDL.LU.64 R248, [R1+0x4db8] ;  /* 0x004db80001f87983 */ /* 0x000ea20000300a00 */
[C---:B----4-:R-:W-:Y:S08]  /*9a4a0*/  HMMA.1688.F32.TF32 R228, R236.reuse, R106, R228 ;  /* 0x0000006aece4723c */ /* 0x050ff000000810e4 */
[C---:B------:R-:W-:Y:S11]  /*9a4b0*/  HMMA.1688.F32.TF32 R204, R236.reuse, R10, R204 ;  /* 0x0000000aeccc723c */ /* 0x040ff600000810cc */
[----:B------:R-:W-:Y:S04]  /*9a4c0*/  STL.64 [R1+0xab0], R228 ;  /* 0x000ab0e401007387 */ /* 0x000fe80000100a00 */
[----:B------:R3:W-:Y:S02]  /*9a4d0*/  STL.64 [R1+0xab8], R230 ;  /* 0x000ab8e601007387 */ /* 0x0007e40000100a00 */
[C---:B---3--:R-:W-:Y:S08]  /*9a4e0*/  HMMA.1688.F32.TF32 R228, R236.reuse, R102, R224 ;  /* 0x00000066ece4723c */ /* 0x048ff000000810e0 */
[C---:B------:R-:W-:Y:S08]  /*9a4f0*/  HMMA.1688.F32.TF32 R224, R236.reuse, R98, R220 ;  /* 0x00000062ece0723c */ /* 0x040ff000000810dc */
[C---:B------:R-:W-:Y:S08]  /*9a500*/  HMMA.1688.F32.TF32 R220, R236.reuse, R94, R216 ;  /* 0x0000005eecdc723c */ /* 0x040ff000000810d8 */
        /* <DEDUP_REMOVED lines=19> */
[C---:B------:R-:W-:Y:S03]  /*9a640*/  HMMA.1688.F32.TF32 R192, R236.reuse, R82, R192 ;  /* 0x00000052ecc0723c */ /* 0x040fe600000810c0 */
[----:B------:R-:W-:Y:S04]  /*9a650*/  STL.64 [R1+0xa30], R132 ;  /* 0x000a308401007387 */ /* 0x000fe80000100a00 */
[----:B------:R3:W-:Y:S02]  /*9a660*/  STL.64 [R1+0xa38], R134 ;  /* 0x000a388601007387 */ /* 0x0007e40000100a00 */
[C---:B---3--:R-:W-:Y:S02]  /*9a670*/  HMMA.1688.F32.TF32 R132, R236.reuse, R78, R188 ;  /* 0x0000004eec84723c */ /* 0x048fe400000810bc */
        /* <DEDUP_REMOVED lines=38> */
[----:B------:R-:W-:Y:S02]  /*9a8e0*/  HMMA.1688.F32.TF32 R140, R236, R26, R136 ;  /* 0x0000001aec8c723c */ /* 0x000fe40000081088 */
[----:B------:R-:W-:Y:S04]  /*9a8f0*/  STL.64 [R1+0x950], R144 ;  /* 0x0009509001007387 */ /* 0x000fe80000100a00 */
[----:B------:R-:W-:Y:S05]  /*9a900*/  STL.64 [R1+0x958], R146 ;  /* 0x0009589201007387 */ /* 0x000fea0000100a00 */
[----:B------:R-:W-:Y:S04]  /*9a910*/  STL.64 [R1+0x940], R132 ;  /* 0x0009408401007387 */ /* 0x000fe80000100a00 */
[----:B------:R1:W-:Y:S04]  /*9a920*/  STL.64 [R1+0x948], R134 ;  /* 0x0009488601007387 */ /* 0x0003e80000100a00 */
[----:B------:R-:W-:Y:S04]  /*9a930*/  STL.64 [R1+0x930], R140 ;  /* 0x0009308c01007387 */ /* 0x000fe80000100a00 */
[----:B------:R-:W-:Y:S04]  /*9a940*/  STL.64 [R1+0x938], R142 ;  /* 0x0009388e01007387 */ /* 0x000fe80000100a00 */
[----:B------:R-:W3:Y:S01]  /*9a950*/  LDL.LU R160, [R1+0x40] ;  /* 0x0000400001a07983 */ /* 0x000ee20000300800 */
[----:B-1----:R-:W-:Y:S08]  /*9a960*/  HMMA.1688.F32.TF32 R132, R240, R130, R244 ;  /* 0x00000082f084723c */ /* 0x002ff000000810f4 */
[----:B--2---:R-:W-:Y:S01]  /*9a970*/  HMMA.1688.F32.TF32 R136, R236, R22, R248 ;  /* 0x00000016ec88723c */ /* 0x004fe200000810f8 */
[----:B------:R-:W-:Y:S01]  /*9a980*/  LOP3.LUT R13, R252, 0x20, RZ, 0x3c, !PT ;  /* 0x00000020fc0d7812 */ /* 0x000fe200078e3cff */
[----:B------:R-:W-:Y:S04]  /*9a990*/  LDS R236, [R252+UR11+0x86880] ;  /* 0x0868800bfcec7984 */ /* 0x000fe80008000800 */
[----:B------:R-:W-:Y:S04]  /*9a9a0*/  LDS R238, [R252+UR11+0x86c80] ;  /* 0x086c800bfcee7984 */ /* 0x000fe80008000800 */
[----:B------:R-:W-:Y:S04]  /*9a9b0*/  LDS R237, [R13+UR11+0x86880] ;  /* 0x0868800b0ded7984 */ /* 0x000fe80008000800 */
[----:B------:R-:W1:Y:S05]  /*9a9c0*/  LDS R239, [R13+UR11+0x86c80] ;  /* 0x086c800b0def7984 */ /* 0x000e6a0008000800 */
        /* <DEDUP_REMOVED lines=117> */
[C---:B------:R-:W-:Y:S01]  /*9b120*/  HMMA.1688.F32.TF32 R136, R240.reuse, R102, R136 ;  /* 0x00000066f088723c */ /* 0x040fe20000081088 */
        /* <DEDUP_REMOVED lines=10> */
[----:B----4-:R-:W4:Y:S04]  /*9b1d0*/  LDL.LU.64 R154, [R1+0x4d90] ;  /* 0x004d9000019a7983 */ /* 0x010f280000300a00 */
        /* <DEDUP_REMOVED lines=28> */
[----:B------:R-:W-:Y:S03]  /*9b3a0*/  STL.64 [R1+0x8a8], R250 ;  /* 0x0008a8fa01007387 */ /* 0x000fe60000100a00 */
        /* <DEDUP_REMOVED lines=48> */
[C---:B--2---:R-:W-:Y:S08]  /*9b6b0*/  HMMA.1688.F32.TF32 R132, R240.reuse, R26, R144 ;  /* 0x0000001af084723c */ /* 0x044ff00000081090 */
[C---:B------:R-:W-:Y:S08]  /*9b6c0*/  HMMA.1688.F32.TF32 R140, R240.reuse, R30, R140 ;  /* 0x0000001ef08c723c */ /* 0x040ff0000008108c */
[----:B---3--:R-:W-:-:S15]  /*9b6d0*/  HMMA.1688.F32.TF32 R136, R240, R34, R136 ;  /* 0x00000022f088723c */ /* 0x008fde0000081088 */
[----:B------:R-:W-:-:S04]  /*9b6e0*/  NOP ;  /* 0x0000000000007918 */ /* 0x000fc80000000000 */
[----:B------:R1:W-:Y:S04]  /*9b6f0*/  STL.64 [R1+0xf0], R136 ;  /* 0x0000f08801007387 */ /* 0x0003e80000100a00 */
[----:B------:R2:W-:Y:S04]  /*9b700*/  STL.64 [R1+0xf8], R138 ;  /* 0x0000f88a01007387 */ /* 0x0005e80000100a00 */
[----:B-1----:R-:W3:Y:S04]  /*9b710*/  LDL.LU R136, [R1+0x160] ;  /* 0x0001600001887983 */ /* 0x002ee80000300800 */
[----:B------:R1:W-:Y:S04]  /*9b720*/  STL.64 [R1+0x7c0], R140 ;  /* 0x0007c08c01007387 */ /* 0x0003e80000100a00 */
[----:B------:R4:W-:Y:S04]  /*9b730*/  STL.64 [R1+0x7c8], R142 ;  /* 0x0007c88e01007387 */ /* 0x0009e80000100a00 */
[----:B------:R-:W-:Y:S04]  /*9b740*/  STL.64 [R1+0x7b0], R132 ;  /* 0x0007b08401007387 */ /* 0x000fe80000100a00 */
[----:B------:R1:W-:Y:S01]  /*9b750*/  STL.64 [R1+0x7b8], R134 ;  /* 0x0007b88601007387 */ /* 0x0003e20000100a00 */
[----:B------:R-:W-:-:S03]  /*9b760*/  MOV R137, R151 ;  /* 0x0000009700897202 */ /* 0x000fc60000000f00 */
[----:B------:R-:W3:Y:S01]  /*9b770*/  LDL.LU R151, [R1+0x4d44] ;  /* 0x004d440001977983 */ /* 0x000ee20000300800 */
[----:B--2---:R-:W-:Y:S01]  /*9b780*/  IMAD.MOV.U32 R138, RZ, RZ, R149 ;  /* 0x000000ffff8a7224 */ /* 0x004fe200078e0095 */
[----:B------:R-:W-:Y:S02]  /*9b790*/  MOV R139, R150 ;  /* 0x00000096008b7202 */ /* 0x000fe40000000f00 */
[----:B------:R-:W2:Y:S04]  /*9b7a0*/  LDL.LU R149, [R1+0x4d40] ;  /* 0x004d400001957983 */ /* 0x000ea80000300800 */
[----:B------:R-:W2:Y:S04]  /*9b7b0*/  LDL.LU R150, [R1+0x4d3c] ;  /* 0x004d3c0001967983 */ /* 0x000ea80000300800 */
[----:B-1----:R-:W2:Y:S04]  /*9b7c0*/  LDL.LU R140, [R1+0x170] ;  /* 0x00017000018c7983 */ /* 0x002ea80000300800 */
[----:B------:R-:W2:Y:S01]  /*9b7d0*/  LDL.LU R141, [R1+0x174] ;  /* 0x00017400018d7983 */ /* 0x000ea20000300800 */
[----:B----4-:R-:W-:Y:S01]  /*9b7e0*/  IMAD.MOV.U32 R142, RZ, RZ, R155 ;  /* 0x000000ffff8e7224 */ /* 0x010fe200078e009b */
[----:B------:R-:W-:-:S02]  /*9b7f0*/  MOV R143, R148 ;  /* 0x00000094008f7202 */ /* 0x000fc40000000f00 */
[----:B------:R-:W4:Y:S04]  /*9b800*/  LDL.LU R155, [R1+0x4d38] ;  /* 0x004d3800019b7983 */ /* 0x000f280000300800 */
[----:B------:R-:W4:Y:S01]  /*9b810*/  LDL.LU R148, [R1+0x4d34] ;  /* 0x004d340001947983 */ /* 0x000f220000300800 */
[----:B------:R-:W-:Y:S01]  /*9b820*/  MOV R244, R154 ;  /* 0x0000009a00f47202 */ /* 0x000fe20000000f00 */
[----:B------:R-:W-:Y:S01]  /*9b830*/  IMAD.MOV.U32 R245, RZ, RZ, R153 ;  /* 0x000000fffff57224 */ /* 0x000fe200078e0099 */
[----:B------:R-:W-:Y:S01]  /*9b840*/  MOV R246, R152 ;  /* 0x0000009800f67202 */ /* 0x000fe20000000f00 */
[----:B---3--:R-:W-:Y:S02]  /*9b850*/  IMAD.MOV.U32 R146, RZ, RZ, R151 ;  /* 0x000000ffff927224 */ /* 0x008fe400078e0097 */
[----:B--2---:R-:W-:Y:S01]  /*9b860*/  IMAD.MOV.U32 R144, RZ, RZ, R149 ;  /* 0x000000ffff907224 */ /* 0x004fe200078e0095 */
[----:B------:R-:W-:Y:S01]  /*9b870*/  MOV R145, R150 ;  /* 0x0000009600917202 */ /* 0x000fe20000000f00 */
[----:B------:R-:W4:Y:S04]  /*9b880*/  LDL.LU R149, [R1+0x4d30] ;  /* 0x004d300001957983 */ /* 0x000f280000300800 */
[----:B------:R-:W4:Y:S04]  /*9b890*/  LDL.LU R150, [R1+0x4d2c] ;  /* 0x004d2c0001967983 */ /* 0x000f280000300800 */
[----:B------:R-:W4:Y:S04]  /*9b8a0*/  LDL.LU R151, [R1+0x4d28] ;  /* 0x004d280001977983 */ /* 0x000f280000300800 */
[----:B------:R-:W2:Y:S04]  /*9b8b0*/  LDL.LU R147, [R1+0x18c] ;  /* 0x00018c0001937983 */ /* 0x000ea80000300800 */
[----:B------:R-:W3:Y:S04]  /*9b8c0*/  LDL.LU R154, [R1+0x4d24] ;  /* 0x004d2400019a7983 */ /* 0x000ee80000300800 */
[----:B------:R-:W2:Y:S04]  /*9b8d0*/  LDL.LU R153, [R1+0x4d20] ;  /* 0x004d200001997983 */ /* 0x000ea80000300800 */
[----:B------:R-:W2:Y:S04]  /*9b8e0*/  LDL.LU R152, [R1+0x4d1c] ;  /* 0x004d1c0001987983 */ /* 0x000ea80000300800 */
[----:B------:R-:W2:Y:S01]  /*9b8f0*/  LDL.LU R247, [R1+0x15c] ;  /* 0x00015c0001f77983 */ /* 0x000ea20000300800 */
[----:B----4-:R-:W-:Y:S01]  /*9b900*/  HMMA.1688.F32.TF32 R132, R240, R22, R148 ;  /* 0x00000016f084723c */ /* 0x010fe20000081094 */
[----:B------:R-:W-:-:S02]  /*9b910*/  IMAD.MOV.U32 R240, RZ, RZ, R155 ;  /* 0x000000fffff07224 */ /* 0x000fc400078e009b */
[----:B------:R-:W4:Y:S01]  /*9b920*/  LDL.LU R155, [R1+0x4d18] ;  /* 0x004d1800019b7983 */ /* 0x000f220000300800 */
[----:B---3--:R-:W-:Y:S01]  /*9b930*/  MOV R241, R154 ;  /* 0x0000009a00f17202 */ /* 0x008fe20000000f00 */
[----:B--2---:R-:W-:Y:S01]  /*9b940*/  IMAD.MOV.U32 R242, RZ, RZ, R153 ;  /* 0x000000fffff27224 */ /* 0x004fe200078e0099 */
[----:B------:R-:W-:-:S13]  /*9b950*/  MOV R243, R152 ;  /* 0x0000009800f37202 */ /* 0x000fda0000000f00 */
[----:B------:R1:W-:Y:S04]  /*9b960*/  STL.64 [R1+0x2f0], R132 ;  /* 0x0002f08401007387 */ /* 0x0003e80000100a00 */
[----:B------:R2:W-:Y:S04]  /*9b970*/  STL.64 [R1+0x2f8], R134 ;  /* 0x0002f88601007387 */ /* 0x0005e80000100a00 */
[----:B------:R-:W3:Y:S04]  /*9b980*/  LDL.LU R154, [R1+0x4d14] ;  /* 0x004d1400019a7983 */ /* 0x000ee80000300800 */
        /* <DEDUP_REMOVED lines=71> */
[----:B---3--:R-:W-:Y:S01]  /*9be00*/  MOV R157, R154 ;  /* 0x0000009a009d7202 */ /* 0x008fe20000000f00 */
[----:B----4-:R-:W-:Y:S01]  /*9be10*/  IMAD.MOV.U32 R158, RZ, RZ, R155 ;  /* 0x000000ffff9e7224 */ /* 0x010fe200078e009b */
[----:B--2---:R-:W-:-:S02]  /*9be20*/  MOV R175, R152 ;  /* 0x0000009800af7202 */ /* 0x004fc40000000f00 */
[----:B------:R-:W2:Y:S04]  /*9be30*/  LDL.LU R152, [R1+0x4d04] ;  /* 0x004d040001987983 */ /* 0x000ea80000300800 */
[----:B------:R-:W2:Y:S04]  /*9be40*/  LDL.LU R153, [R1+0x4d00] ;  /* 0x004d000001997983 */ /* 0x000ea80000300800 */
[----:B------:R-:W2:Y:S04]  /*9be50*/  LDL.LU R154, [R1+0x4cfc] ;  /* 0x004cfc00019a7983 */ /* 0x000ea80000300800 */
[----:B------:R-:W2:Y:S04]  /*9be60*/  LDL.LU R155, [R1+0x4cf8] ;  /* 0x004cf800019b7983 */ /* 0x000ea80000300800 */
[----:B------:R-:W3:Y:S04]  /*9be70*/  LDL.LU R159, [R1+0x1cc] ;  /* 0x0001cc00019f7983 */ /* 0x000ee80000300800 */
        /* <DEDUP_REMOVED lines=31> */
[C---:B---3--:R-:W-:Y:S08]  /*9c070*/  HMMA.1688.F32.TF32 R156, R236.reuse, R74, R156 ;  /* 0x0000004aec9c723c */ /* 0x048ff0000008109c */
[C---:B------:R-:W-:Y:S01]  /*9c080*/  HMMA.1688.F32.TF32 R240, R236.reuse, R66, R240 ;  /* 0x00000042ecf0723c */ /* 0x040fe200000810f0 */
[----:B------:R-:W-:Y:S04]  /*9c090*/  LDS R248, [R16+UR11+0x86880] ;  /* 0x0868800b10f87984 */ /* 0x000fe80008000800 */
[----:B------:R-:W-:Y:S04]  /*9c0a0*/  LDS R250, [R16+UR11+0x86c80] ;  /* 0x086c800b10fa7984 */ /* 0x000fe80008000800 */
[----:B------:R-:W-:Y:S04]  /*9c0b0*/  LDS R249, [R17+UR11+0x86880] ;  /* 0x0868800b11f97984 */ /* 0x000fe80008000800 */
[----:B------:R-:W3:Y:S04]  /*9c0c0*/  LDS R251, [R17+UR11+0x86c80] ;  /* 0x086c800b11fb7984 */ /* 0x000ee80008000800 */
        /* <DEDUP_REMOVED lines=78> */
[----:B------:R-:W-:Y:S01]  /*9c5b0*/  HMMA.1688.F32.TF32 R136, R236, R46, R244 ;  /* 0x0000002eec88723c */ /* 0x000fe200000810f4 */
        /* <DEDUP_REMOVED lines=12> */
[C---:B---3--:R-:W-:Y:S08]  /*9c680*/  HMMA.1688.F32.TF32 R244, R248.reuse, R110, R200 ;  /* 0x0000006ef8f4723c */ /* 0x048ff000000810c8 */
[----:B-1----:R-:W-:Y:S08]  /*9c690*/  HMMA.1688.F32.TF32 R240, R248, R126, R184 ;  /* 0x0000007ef8f0723c */ /* 0x002ff000000810b8 */
[C---:B--2---:R-:W-:Y:S08]  /*9c6a0*/  HMMA.1688.F32.TF32 R136, R236.reuse, R34, R164 ;  /* 0x00000022ec88723c */ /* 0x044ff000000810a4 */
[C---:B------:R-:W-:Y:S08]  /*9c6b0*/  HMMA.1688.F32.TF32 R140, R236.reuse, R38, R160 ;  /* 0x00000026ec8c723c */ /* 0x040ff000000810a0 */
[----:B------:R-:W-:-:S15]  /*9c6c0*/  HMMA.1688.F32.TF32 R144, R236, R42, R156 ;  /* 0x0000002aec90723c */ /* 0x000fde000008109c */
[----:B------:R-:W-:-:S04]  /*9c6d0*/  NOP ;  /* 0x0000000000007918 */ /* 0x000fc80000000000 */
[----:B------:R-:W-:Y:S04]  /*9c6e0*/  STL.64 [R1+0x300], R144 ;  /* 0x0003009001007387 */ /* 0x000fe80000100a00 */
[----:B------:R1:W-:Y:S04]  /*9c6f0*/  STL.64 [R1+0x308], R146 ;  /* 0x0003089201007387 */ /* 0x0003e80000100a00 */
[----:B------:R-:W-:Y:S04]  /*9c700*/  STL.64 [R1+0x770], R140 ;  /* 0x0007708c01007387 */ /* 0x000fe80000100a00 */
[----:B------:R2:W-:Y:S04]  /*9c710*/  STL.64 [R1+0x778], R142 ;  /* 0x0007788e01007387 */ /* 0x0005e80000100a00 */
[----:B------:R-:W-:Y:S04]  /*9c720*/  STL.64 [R1+0x760], R136 ;  /* 0x0007608801007387 */ /* 0x000fe80000100a00 */
[----:B------:R3:W-:Y:S01]  /*9c730*/  STL.64 [R1+0x768], R138 ;  /* 0x0007688a01007387 */ /* 0x0007e20000100a00 */
[C---:B-1----:R-:W-:Y:S08]  /*9c740*/  HMMA.1688.F32.TF32 R144, R236.reuse, R30, R168 ;  /* 0x0000001eec90723c */ /* 0x042ff000000810a8 */
[C---:B--2---:R-:W-:Y:S08]  /*9c750*/  HMMA.1688.F32.TF32 R140, R236.reuse, R26, R172 ;  /* 0x0000001aec8c723c */ /* 0x044ff000000810ac */
[----:B---3--:R-:W-:Y:S08]  /*9c760*/  HMMA.1688.F32.TF32 R136, R236, R22, R176 ;  /* 0x00000016ec88723c */ /* 0x008ff000000810b0 */
[C---:B------:R-:W-:Y:S01]  /*9c770*/  HMMA.1688.F32.TF32 R236, R248.reuse, R130, R180 ;  /* 0x00000082f8ec723c */ /* 0x040fe200000810b4 */
[----:B------:R-:W-:Y:S04]  /*9c780*/  STL.64 [R1+0x2d0], R144 ;  /* 0x0002d09001007387 */ /* 0x000fe80000100a00 */
[----:B------:R1:W-:Y:S04]  /*9c790*/  STL.64 [R1+0x2d8], R146 ;  /* 0x0002d89201007387 */ /* 0x0003e80000100a00 */
[----:B------:R-:W-:Y:S04]  /*9c7a0*/  STL.64 [R1+0x2c0], R140 ;  /* 0x0002c08c01007387 */ /* 0x000fe80000100a00 */
[----:B------:R2:W-:Y:S06]  /*9c7b0*/  STL.64 [R1+0x2c8], R142 ;  /* 0x0002c88e01007387 */ /* 0x0005ec0000100a00 */
[----:B------:R-:W-:Y:S04]  /*9c7c0*/  STL [R1+0x4a2c], R236 ;  /* 0x004a2cec01007387 */ /* 0x000fe80000100800 */
[----:B------:R-:W-:Y:S04]  /*9c7d0*/  STL.64 [R1+0x750], R136 ;  /* 0x0007508801007387 */ /* 0x000fe80000100a00 */
[----:B------:R3:W-:Y:S01]  /*9c7e0*/  STL.64 [R1+0x758], R138 ;  /* 0x0007588a01007387 */ /* 0x0007e20000100a00 */
[C---:B-1----:R-:W-:Y:S08]  /*9c7f0*/  HMMA.1688.F32.TF32 R144, R248.reuse, R122, R188 ;  /* 0x0000007af890723c */ /* 0x042ff000000810bc */
[C---:B--2---:R-:W-:Y:S08]  /*9c800*/  HMMA.1688.F32.TF32 R140, R248.reuse, R118, R192 ;  /* 0x00000076f88c723c */ /* 0x044ff000000810c0 */
[C---:B---3--:R-:W-:Y:S01]  /*9c810*/  HMMA.1688.F32.TF32 R136, R248.reuse, R114, R196 ;  /* 0x00000072f888723c */ /* 0x048fe200000810c4 */
[----:B------:R-:W-:Y:S04]  /*9c820*/  STL [R1+0x4a28], R237 ;  /* 0x004a28ed01007387 */ /* 0x000fe80000100800 */
[----:B------:R-:W-:Y:S04]  /*9c830*/  STL [R1+0x4a24], R238 ;  /* 0x004a24ee01007387 */ /* 0x000fe80000100800 */
[----:B------:R-:W-:Y:S04]  /*9c840*/  STL [R1+0x4a20], R239 ;  /* 0x004a20ef01007387 */ /* 0x000fe80000100800 */
[----:B------:R-:W-:Y:S04]  /*9c850*/  STL [R1+0x4a38], R240 ;  /* 0x004a38f001007387 */ /* 0x000fe80000100800 */
[----:B------:R-:W-:Y:S04]  /*9c860*/  STL [R1+0x4a34], R241 ;  /* 0x004a34f101007387 */ /* 0x000fe80000100800 */
[----:B------:R-:W-:Y:S04]  /*9c870*/  STL [R1+0x4a30], R242 ;  /* 0x004a30f201007387 */ /* 0x000fe80000100800 */
[----:B------:R-:W-:Y:S01]  /*9c880*/  STL [R1+0x4a1c], R243 ;  /* 0x004a1cf301007387 */ /* 0x000fe20000100800 */
[C---:B------:R-:W-:Y:S08]  /*9c890*/  HMMA.1688.F32.TF32 R132, R248.reuse, R102, R132 ;  /* 0x00000066f884723c */ /* 0x040ff00000081084 */
        /* <DEDUP_REMOVED lines=8> */
[----:B------:R-:W-:Y:S04]  /*9c920*/  STL.64 [R1+0x740], R144 ;  /* 0x0007409001007387 */ /* 0x000fe80000100a00 */
[----:B------:R-:W-:Y:S04]  /*9c930*/  STL.64 [R1+0x748], R146 ;  /* 0x0007489201007387 */ /* 0x000fe80000100a00 */
[----:B------:R-:W-:Y:S04]  /*9c940*/  STL.64 [R1+0x730], R140 ;  /* 0x0007308c01007387 */ /* 0x000fe80000100a00 */
[----:B------:R-:W-:Y:S04]  /*9c950*/  STL.64 [R1+0x738], R142 ;  /* 0x0007388e01007387 */ /* 0x000fe80000100a00 */
[----:B------:R-:W-:Y:S04]  /*9c960*/  STL [R1+0x4a3c], R244 ;  /* 0x004a3cf401007387 */ /* 0x000fe80000100800 */
[----:B------:R-:W-:Y:S04]  /*9c970*/  STL.64 [R1+0x720], R136 ;  /* 0x0007208801007387 */ /* 0x000fe80000100a00 */
[----:B------:R1:W-:Y:S01]  /*9c980*/  STL.64 [R1+0x728], R138 ;  /* 0x0007288a01007387 */ /* 0x0003e20000100a00 */
        /* <DEDUP_REMOVED lines=11> */
[----:B-1----:R-:W-:Y:S01]  /*9ca40*/  HMMA.1688.F32.TF32 R136, R248, R106, R204 ;  /* 0x0000006af888723c */ /* 0x002fe200000810cc */
[----:B------:R-:W-:Y:S04]  /*9ca50*/  STL [R1+0x4a18], R245 ;  /* 0x004a18f501007387 */ /* 0x000fe80000100800 */
[----:B------:R-:W-:Y:S04]  /*9ca60*/  STL [R1+0x4a14], R246 ;  /* 0x004a14f601007387 */ /* 0x000fe80000100800 */
[----:B------:R-:W-:Y:S01]  /*9ca70*/  STL [R1+0x4a10], R247 ;  /* 0x004a10f701007387 */ /* 0x000fe20000100800 */
        /* <DEDUP_REMOVED lines=18> */
[----:B------:R-:W-:Y:S04]  /*9cba0*/  STL [R1+0x710], R136 ;  /* 0x0007108801007387 */ /* 0x000fe80000100800 */
[----:B------:R-:W-:Y:S04]  /*9cbb0*/  STL [R1+0x4a48], R240 ;  /* 0x004a48f001007387 */ /* 0x000fe80000100800 */
[----:B------:R1:W-:Y:S01]  /*9cbc0*/  STL [R1+0x4a44], R241 ;  /* 0x004a44f101007387 */ /* 0x0003e20000100800 */
[----:B------:R-:W-:-:S03]  /*9cbd0*/  MOV R149, R56 ;  /* 0x0000003800957202 */ /* 0x000fc60000000f00 */
[----:B------:R2:W-:Y:S04]  /*9cbe0*/  STL [R1+0x4a40], R242 ;  /* 0x004a40f201007387 */ /* 0x0005e80000100800 */
[----:B------:R-:W3:Y:S01]  /*9cbf0*/  LDL.LU R147, [R1+0xc5c] ;  /* 0x000c5c0001937983 */ /* 0x000ee20000300800 */
[----:B------:R-:W-:Y:S01]  /*9cc00*/  IMAD.MOV.U32 R236, RZ, RZ, R132 ;  /* 0x000000ffffec7224 */ /* 0x000fe200078e0084 */
[----:B------:R-:W-:Y:S01]  /*9cc10*/  MOV R237, R133 ;  /* 0x0000008500ed7202 */ /* 0x000fe20000000f00 */
[----:B------:R-:W-:Y:S01]  /*9cc20*/  IMAD.MOV.U32 R238, RZ, RZ, R134 ;  /* 0x000000ffffee7224 */ /* 0x000fe200078e0086 */
[----:B------:R-:W-:Y:S01]  /*9cc30*/  MOV R239, R135 ;  /* 0x0000008700ef7202 */ /* 0x000fe20000000f00 */
[----:B------:R-:W-:Y:S01]  /*9cc40*/  IMAD.MOV.U32 R172, RZ, RZ, R81 ;  /* 0x000000ffffac7224 */ /* 0x000fe200078e0051 */
[----:B------:R-:W-:Y:S01]  /*9cc50*/  HMMA.1688.F32.TF32 R132, R248, R98, R208 ;  /* 0x00000062f884723c */ /* 0x000fe200000810d0 */
[----:B------:R-:W-:Y:S01]  /*9cc60*/  MOV R173, R80 ;  /* 0x0000005000ad7202 */ /* 0x000fe20000000f00 */
[----:B------:R-:W-:Y:S04]  /*9cc70*/  STL [R1+0x4a54], R238 ;  /* 0x004a54ee01007387 */ /* 0x000fe80000100800 */
[----:B------:R-:W-:Y:S04]  /*9cc80*/  STL [R1+0x4a50], R237 ;  /* 0x004a50ed01007387 */ /* 0x000fe80000100800 */
[----:B------:R-:W-:Y:S01]  /*9cc90*/  STL [R1+0x4a4c], R236 ;  /* 0x004a4cec01007387 */ /* 0x000fe20000100800 */
[----:B------:R-:W-:Y:S01]  /*9cca0*/  IMAD.MOV.U32 R150, RZ, RZ, R53 ;  /* 0x000000ffff967224 */ /* 0x000fe200078e0035 */
[----:B------:R-:W-:-:S02]  /*9ccb0*/  MOV R151, R52 ;  /* 0x0000003400977202 */ /* 0x000fc40000000f00 */
[----:B------:R-:W-:Y:S04]  /*9ccc0*/  LDS R196, [R252+UR11+0x87000] ;  /* 0x0870000bfcc47984 */ /* 0x000fe80008000800 */
[----:B------:R-:W-:Y:S01]  /*9ccd0*/  LDS R198, [R252+UR11+0x87400] ;  /* 0x0874000bfcc67984 */ /* 0x000fe20008000800 */
[----:B-1----:R-:W-:Y:S01]  /*9cce0*/  IMAD.MOV.U32 R241, RZ, RZ, R132 ;  /* 0x000000fffff17224 */ /* 0x002fe200078e0084 */
[----:B--2---:R-:W-:Y:S02]  /*9ccf0*/  MOV R242, R133 ;  /* 0x0000008500f27202 */ /* 0x004fe40000000f00 */
[----:B------:R1:W-:Y:S01]  /*9cd00*/  STL [R1+0x6f8], R134 ;  /* 0x0006f88601007387 */ /* 0x0003e20000100800 */
[----:B------:R-:W-:Y:S02]  /*9cd10*/  IMAD.MOV.U32 R244, RZ, RZ, R135 ;  /* 0x000000fffff47224 */ /* 0x000fe400078e0087 */
[----:B-1----:R-:W-:Y:S01]  /*9cd20*/  HMMA.1688.F32.TF32 R132, R248, R94, R212 ;  /* 0x0000005ef884723c */ /* 0x002fe200000810d4 */
[----:B------:R-:W-:-:S07]  /*9cd30*/  MOV R136, R12 ;  /* 0x0000000c00887202 */ /* 0x000fce0000000f00 */
[----:B------:R-:W-:Y:S01]  /*9cd40*/  HMMA.1688.F32.TF32 R12, R248, R14, R224 ;  /* 0x0000000ef80c723c */ /* 0x000fe200000810e0 */
[----:B------:R-:W-:Y:S01]  /*9cd50*/  IMAD.MOV.U32 R137, RZ, RZ, R9 ;  /* 0x000000ffff897224 */ /* 0x000fe200078e0009 */
[----:B------:R-:W-:Y:S01]  /*9cd60*/  MOV R138, R8 ;  /* 0x00000008008a7202 */ /* 0x000fe20000000f00 */
[----:B------:R-:W-:-:S08]  /*9cd70*/  IMAD.MOV.U32 R139, RZ, RZ, R5 ;  /* 0x000000ffff8b7224 */ /* 0x000fd000078e0005 */
[----:B------:R-:W-:Y:S01]  /*9cd80*/  MOV R238, R132 ;  /* 0x0000008400ee7202 */ /* 0x000fe20000000f00 */
[----:B------:R-:W-:Y:S01]  /*9cd90*/  IMAD.MOV.U32 R237, RZ, RZ, R133 ;  /* 0x000000ffffed7224 */ /* 0x000fe200078e0085 */
[----:B------:R-:W-:Y:S01]  /*9cda0*/  MOV R236, R134 ;  /* 0x0000008600ec7202 */ /* 0x000fe20000000f00 */
[----:B------:R-:W-:Y:S02]  /*9cdb0*/  IMAD.MOV.U32 R240, RZ, RZ, R135 ;  /* 0x000000fffff07224 */ /* 0x000fe400078e0087 */
[----:B------:R-:W-:Y:S01]  /*9cdc0*/  HMMA.1688.F32.TF32 R132, R248, R90, R216 ;  /* 0x0000005af884723c */ /* 0x000fe200000810d8 */
[----:B------:R-:W-:-:S07]  /*9cdd0*/  MOV R140, R4 ;  /* 0x00000004008c7202 */ /* 0x000fce0000000f00 */
[C---:B------:R-:W-:Y:S08]  /*9cde0*/  HMMA.1688.F32.TF32 R8, R248.reuse, R10, R228 ;  /* 0x0000000af808723c */ /* 0x040ff000000810e4 */
[----:B------:R-:W-:Y:S01]  /*9cdf0*/  HMMA.1688.F32.TF32 R4, R248, R6, R232 ;  /* 0x00000006f804723c */ /* 0x000fe200000810e8 */
[----:B------:R-:W-:Y:S04]  /*9ce00*/  STL.64 [R1+0x4a60], R238 ;  /* 0x004a60ee01007387 */ /* 0x000fe80000100a00 */
[----:B------:R-:W-:Y:S01]  /*9ce10*/  STL.64 [R1+0x4a58], R236 ;  /* 0x004a58ec01007387 */ /* 0x000fe20000100a00 */
[----:B------:R-:W-:Y:S01]  /*9ce20*/  IMAD.MOV.U32 R141, RZ, RZ, R3 ;  /* 0x000000ffff8d7224 */ /* 0x000fe200078e0003 */
[----:B------:R-:W-:Y:S01]  /*9ce30*/  MOV R142, R2 ;  /* 0x00000002008e7202 */ /* 0x000fe20000000f00 */
[----:B------:R-:W-:Y:S01]  /*9ce40*/  IMAD.MOV.U32 R143, RZ, RZ, R0 ;  /* 0x000000ffff8f7224 */ /* 0x000fe200078e0000 */
[----:B------:R-:W-:-:S02]  /*9ce50*/  LOP3.LUT R223, R252, 0x20, RZ, 0x3c, !PT ;  /* 0x00000020fcdf7812 */ /* 0x000fc400078e3cff */
[C---:B------:R-:W-:Y:S02]  /*9ce60*/  LOP3.LUT R226, R252.reuse, 0x40, RZ, 0x3c, !PT ;  /* 0x00000040fce27812 */ /* 0x040fe400078e3cff */
[----:B------:R-:W-:Y:S01]  /*9ce70*/  LOP3.LUT R227, R252, 0x60, RZ, 0x3c, !PT ;  /* 0x00000060fce37812 */ /* 0x000fe200078e3cff */
[----:B------:R-:W-:Y:S04]  /*9ce80*/  LDS R232, [R252+UR11+0x87080] ;  /* 0x0870800bfce87984 */ /* 0x000fe80008000800 */
[----:B------:R-:W-:Y:S04]  /*9ce90*/  LDS R197, [R223+UR11+0x87000] ;  /* 0x0870000bdfc57984 */ /* 0x000fe80008000800 */
[----:B------:R-:W-:Y:S04]  /*9cea0*/  LDS R199, [R223+UR11+0x87400] ;  /* 0x0874000bdfc77984 */ /* 0x000fe80008000800 */
[----:B------:R-:W-:Y:S01]  /*9ceb0*/  LDS R234, [R252+UR11+0x87480] ;  /* 0x0874800bfcea7984 */ /* 0x000fe20008000800 */
[----:B------:R-:W-:Y:S01]  /*9cec0*/  MOV R246, R134 ;  /* 0x0000008600f67202 */ /* 0x000fe20000000f00 */
[----:B------:R-:W-:-:S02]  /*9ced0*/  IMAD.MOV.U32 R247, RZ, RZ, R135 ;  /* 0x000000fffff77224 */ /* 0x000fc400078e0087 */
[----:B------:R-:W-:Y:S01]  /*9cee0*/  IMAD.MOV.U32 R245, RZ, RZ, R133 ;  /* 0x000000fffff57224 */ /* 0x000fe200078e0085 */
[----:B------:R-:W-:Y:S02]  /*9cef0*/  MOV R243, R132 ;  /* 0x0000008400f37202 */ /* 0x000fe40000000f00 */
[----:B------:R-:W-:Y:S01]  /*9cf00*/  MOV R3, R9 ;  /* 0x0000000900037202 */ /* 0x000fe20000000f00 */
[----:B------:R-:W-:Y:S01]  /*9cf10*/  IMAD.MOV.U32 R2, RZ, RZ, R10 ;  /* 0x000000ffff027224 */ /* 0x000fe200078e000a */
        /* <DEDUP_REMOVED lines=9> */
[----:B------:R-:W-:Y:S04]  /*9cfb0*/  STL.64 [R1+0x4c0], R4 ;  /* 0x0004c00401007387 */ /* 0x000fe80000100a00 */
[----:B------:R-:W-:Y:S01]  /*9cfc0*/  STL.64 [R1+0x4c8], R6 ;  /* 0x0004c80601007387 */ /* 0x000fe20000100a00 */
[----:B------:R-:W-:Y:S01]  /*9cfd0*/  MOV R0, R11 ;  /* 0x0000000b00007202 */ /* 0x000fe20000000f00 */
[C---:B------:R-:W-:Y:S08]  /*9cfe0*/  HMMA.1688.F32.TF32 R140, R248.reuse, R86, R140 ;  /* 0x00000056f88c723c */ /* 0x040ff0000008108c */
[----:B------:R-:W-:Y:S01]  /*9cff0*/  HMMA.1688.F32.TF32 R132, R248, R82, R136 ;  /* 0x00000052f884723c */ /* 0x000fe20000081088 */
[----:B------:R-:W-:Y:S04]  /*9d000*/  LDS R216, [R226+UR11+0x87000] ;  /* 0x0870000be2d87984 */ /* 0x000fe80008000800 */
        /* <DEDUP_REMOVED lines=9> */
[----:B---3--:R-:W1:Y:S04]  /*9d0a0*/  LDSM.16.M88.4 R4, [R147+UR12+0x180] ;  /* 0x0001800c9304783b */ /* 0x008e680008000200 */
[----:B------:R-:W2:Y:S04]  /*9d0b0*/  LDSM.16.M88.4 R8, [R147+UR12+0x2180] ;  /* 0x0021800c9308783b */ /* 0x000ea80008000200 */
[----:B------:R-:W3:Y:S04]  /*9d0c0*/  LDSM.16.M88.4 R12, [R147+UR12+0x4180] ;  /* 0x0041800c930c783b */ /* 0x000ee80008000200 */
[----:B------:R-:W4:Y:S04]  /*9d0d0*/  LDSM.16.M88.4 R16, [R147+UR12+0x6180] ;  /* 0x0061800c9310783b */ /* 0x000f280008000200 */
[----:B------:R-:W-:Y:S04]  /*9d0e0*/  LDSM.16.M88.4 R80, [R147+UR12+0x24180] ;  /* 0x0241800c9350783b */ /* 0x000fe80008000200 */
        /* <DEDUP_REMOVED lines=8> */
[----:B------:R1:W-:Y:S04]  /*9d170*/  STL.64 [R1+0x4b0], R140 ;  /* 0x0004b08c01007387 */ /* 0x0003e80000100a00 */
[----:B------:R2:W-:Y:S04]  /*9d180*/  STL.64 [R1+0x4b8], R142 ;  /* 0x0004b88e01007387 */ /* 0x0005e80000100a00 */
[----:B------:R-:W3:Y:S04]  /*9d190*/  LDL.LU R84, [R1+0x4bd4] ;  /* 0x004bd40001547983 */ /* 0x000ee80000300800 */
[----:B------:R-:W-:Y:S04]  /*9d1a0*/  STL.64 [R1+0x5a0], R132 ;  /* 0x0005a08401007387 */ /* 0x000fe80000100a00 */
[----:B------:R-:W-:Y:S04]  /*9d1b0*/  STL.64 [R1+0x5a8], R134 ;  /* 0x0005a88601007387 */ /* 0x000fe80000100a00 */
[----:B------:R-:W4:Y:S04]  /*9d1c0*/  LDL.LU R85, [R1+0x4bd0] ;  /* 0x004bd00001557983 */ /* 0x000f280000300800 */
        /* <DEDUP_REMOVED lines=22> */
[----:B--2---:R-:W2:Y:S04]  /*9d330*/  LDL.LU R142, [R1+0x598] ;  /* 0x00059800018e7983 */ /* 0x004ea80000300800 */
[----:B------:R-:W2:Y:S04]  /*9d340*/  LDL.LU R143, [R1+0x59c] ;  /* 0x00059c00018f7983 */ /* 0x000ea80000300800 */
[----:B------:R-:W-:Y:S01]  /*9d350*/  LDSM.16.M88.4 R132, [R147+UR12+0x3e180] ;  /* 0x03e1800c9384783b */ /* 0x000fe20008000200 */
[----:B---3--:R-:W-:Y:S01]  /*9d360*/  MOV R127, R97 ;  /* 0x00000061007f7202 */ /* 0x008fe20000000f00 */
[----:B----4-:R-:W-:-:S02]  /*9d370*/  IMAD.MOV.U32 R126, RZ, RZ, R96 ;  /* 0x000000ffff7e7224 */ /* 0x010fc400078e0060 */
[----:B------:R-:W3:Y:S04]  /*9d380*/  LDL.LU R96, [R1+0x4b7c] ;  /* 0x004b7c0001607983 */ /* 0x000ee80000300800 */
[----:B------:R-:W4:Y:S01]  /*9d390*/  LDL.LU R97, [R1+0x4b78] ;  /* 0x004b780001617983 */ /* 0x000f220000300800 */
[----:B------:R-:W-:Y:S01]  /*9d3a0*/  MOV R139, R108 ;  /* 0x0000006c008b7202 */ /* 0x000fe20000000f00 */
[----:B------:R-:W-:Y:S01]  /*9d3b0*/  IMAD.MOV.U32 R138, RZ, RZ, R109 ;  /* 0x000000ffff8a7224 */ /* 0x000fe200078e006d */
[----:B------:R-:W-:Y:S01]  /*9d3c0*/  MOV R137, R112 ;  /* 0x0000007000897202 */ /* 0x000fe20000000f00 */
[----:B------:R-:W-:Y:S02]  /*9d3d0*/  IMAD.MOV.U32 R136, RZ, RZ, R113 ;  /* 0x000000ffff887224 */ /* 0x000fe400078e0071 */
[----:B------:R-:W-:Y:S01]  /*9d3e0*/  IMAD.MOV.U32 R194, RZ, RZ, R93 ;  /* 0x000000ffffc27224 */ /* 0x000fe200078e005d */
[----:B------:R-:W-:Y:S01]  /*9d3f0*/  MOV R195, R92 ;  /* 0x0000005c00c37202 */ /* 0x000fe20000000f00 */
[----:B------:R-:W-:Y:S01]  /*9d400*/  IMAD.MOV.U32 R188, RZ, RZ, R121 ;  /* 0x000000ffffbc7224 */ /* 0x000fe200078e0079 */
[C---:B--2---:R-:W-:Y:S08]  /*9d410*/  HMMA.1688.F32.TF32 R76, R248.reuse, R78, R140 ;  /* 0x0000004ef84c723c */ /* 0x044ff0000008108c */
[----:B------:R-:W-:Y:S01]  /*9d420*/  HMMA.1688.F32.TF32 R72, R248, R74, R136 ;  /* 0x0000004af848723c */ /* 0x000fe20000081088 */
        /* <DEDUP_REMOVED lines=11> */
[----:B------:R-:W-:Y:S04]  /*9d4e0*/  LDSM.16.M88.4 R92, [R147+UR12+0x2a180] ;  /* 0x02a1800c935c783b */ /* 0x000fe80008000200 */
[----:B------:R-:W-:Y:S04]  /*9d4f0*/  LDSM.16.M88.4 R108, [R147+UR12+0x32180] ;  /* 0x0321800c936c783b */ /* 0x000fe80008000200 */
[----:B------:R-:W-:Y:S04]  /*9d500*/  LDSM.16.M88.4 R112, [R147+UR12+0x34180] ;  /* 0x0341800c9370783b */ /* 0x000fe80008000200 */
[----:B------:R-:W-:Y:S04]  /*9d510*/  STL.64 [R1+0x6b0], R76 ;  /* 0x0006b04c01007387 */ /* 0x000fe80000100a00 */
[----:B------:R-:W-:Y:S04]  /*9d520*/  STL.64 [R1+0x6b8], R78 ;  /* 0x0006b84e01007387 */ /* 0x000fe80000100a00 */
[----:B------:R-:W-:Y:S04]  /*9d530*/  STL.64 [R1+0x6a0], R72 ;  /* 0x0006a04801007387 */ /* 0x000fe80000100a00 */
[----:B------:R1:W-:Y:S01]  /*9d540*/  STL.64 [R1+0x6a8], R74 ;  /* 0x0006a84a01007387 */ /* 0x0003e20000100a00 */
        /* <DEDUP_REMOVED lines=11> */
[----:B------:R-:W-:Y:S04]  /*9d600*/  LDSM.16.M88.4 R88, [R147+UR12+0x28180] ;  /* 0x0281800c9358783b */ /* 0x000fe80008000200 */
[----:B------:R-:W-:Y:S04]  /*9d610*/  LDSM.16.M88.4 R100, [R147+UR12+0x2e180] ;  /* 0x02e1800c9364783b */ /* 0x000fe80008000200 */
[----:B------:R-:W-:Y:S01]  /*9d620*/  LDSM.16.M88.4 R104, [R147+UR12+0x30180] ;  /* 0x0301800c9368783b */ /* 0x000fe20008000200 */
[----:B---3--:R-:W-:Y:S01]  /*9d630*/  MOV R193, R96 ;  /* 0x0000006000c17202 */ /* 0x008fe20000000f00 */
[----:B----4-:R-:W-:-:S02]  /*9d640*/  IMAD.MOV.U32 R192, RZ, RZ, R97 ;  /* 0x000000ffffc07224 */ /* 0x010fc400078e0061 */
[----:B------:R-:W-:Y:S05]  /*9d650*/  LDSM.16.M88.4 R96, [R147+UR12+0x2c180] ;  /* 0x02c1800c9360783b */ /* 0x000fea0008000200 */
[C---:B-1----:R-:W-:Y:S08]  /*9d660*/  HMMA.1688.F32.TF32 R72, R248.reuse, R70, R192 ;  /* 0x00000046f848723c */ /* 0x042ff000000810c0 */
[C---:B------:R-:W-:Y:S08]  /*9d670*/  HMMA.1688.F32.TF32 R68, R248.reuse, R66, R120 ;  /* 0x00000042f844723c */ /* 0x040ff00000081078 */
[C---:B------:R-:W-:Y:S08]  /*9d680*/  HMMA.1688.F32.TF32 R64, R248.reuse, R62, R188 ;  /* 0x0000003ef840723c */ /* 0x040ff000000810bc */
[C---:B------:R-:W-:Y:S08]  /*9d690*/  HMMA.1688.F32.TF32 R60, R248.reuse, R58, R124 ;  /* 0x0000003af83c723c */ /* 0x040ff0000008107c */
[C---:B------:R-:W-:Y:S08]  /*9d6a0*/  HMMA.1688.F32.TF32 R56, R248.reuse, R54, R184 ;  /* 0x00000036f838723c */ /* 0x040ff000000810b8 */
[C---:B------:R-:W-:Y:S08]  /*9d6b0*/  HMMA.1688.F32.TF32 R52, R248.reuse, R50, R128 ;  /* 0x00000032f834723c */ /* 0x040ff00000081080 */
[C---:B------:R-:W-:Y:S08]  /*9d6c0*/  HMMA.1688.F32.TF32 R48, R248.reuse, R46, R180 ;  /* 0x0000002ef830723c */ /* 0x040ff000000810b4 */
[C---:B------:R-:W-:Y:S08]  /*9d6d0*/  HMMA.1688.F32.TF32 R44, R248.reuse, R42, R176 ;  /* 0x0000002af82c723c */ /* 0x040ff000000810b0 */
[C---:B------:R-:W-:Y:S01]  /*9d6e0*/  HMMA.1688.F32.TF32 R40, R248.reuse, R38, R172 ;  /* 0x00000026f828723c */ /* 0x040fe200000810ac */
[----:B------:R-:W-:Y:S04]  /*9d6f0*/  LDSM.16.M88.4 R120, [R147+UR12+0x38180] ;  /* 0x0381800c9378783b */ /* 0x000fe80008000200 */
[----:B------:R-:W-:Y:S04]  /*9d700*/  LDSM.16.M88.4 R124, [R147+UR12+0x3a180] ;  /* 0x03a1800c937c783b */ /* 0x000fe80008000200 */
[----:B------:R-:W-:Y:S04]  /*9d710*/  LDSM.16.M88.4 R128, [R147+UR12+0x3c180] ;  /* 0x03c1800c9380783b */ /* 0x000fe80008000200 */
        /* <DEDUP_REMOVED lines=18> */
[----:B------:R-:W-:Y:S04]  /*9d840*/  LDSM.16.M88.4 R52, [R147+UR12+0x16180] ;  /* 0x0161800c9334783b */ /* 0x000fe80008000200 */
[----:B------:R-:W-:Y:S04]  /*9d850*/  LDSM.16.M88.4 R56, [R147+UR12+0x18180] ;  /* 0x0181800c9338783b */ /* 0x000fe80008000200 */
[----:B------:R-:W-:Y:S04]  /*9d860*/  LDSM.16.M88.4 R60, [R147+UR12+0x1a180] ;  /* 0x01a1800c933c783b */ /* 0x000fe80008000200 */
[----:B------:R-:W-:Y:S04]  /*9d870*/  LDSM.16.M88.4 R64, [R147+UR12+0x1c180] ;  /* 0x01c1800c9340783b */ /* 0x000fe80008000200 */
[----:B------:R-:W-:Y:S04]  /*9d880*/  LDSM.16.M88.4 R68, [R147+UR12+0x1e180] ;  /* 0x01e1800c9344783b */ /* 0x000fe80008000200 */
[----:B------:R-:W-:Y:S01]  /*9d890*/  LDSM.16.M88.4 R72, [R147+UR12+0x20180] ;  /* 0x0201800c9348783b */ /* 0x000fe20008000200 */
[C---:B-1----:R-:W-:Y:S08]  /*9d8a0*/  HMMA.1688.F32.TF32 R48, R248.reuse, R34, R168 ;  /* 0x00000022f830723c */ /* 0x042ff000000810a8 */
[C---:B--2---:R-:W-:Y:S08]  /*9d8b0*/  HMMA.1688.F32.TF32 R44, R248.reuse, R30, R164 ;  /* 0x0000001ef82c723c */ /* 0x044ff000000810a4 */
[C---:B---3--:R-:W-:Y:S08]  /*9d8c0*/  HMMA.1688.F32.TF32 R40, R248.reuse, R26, R160 ;  /* 0x0000001af828723c */ /* 0x048ff000000810a0 */
[----:B------:R-:W-:Y:S08]  /*9d8d0*/  HMMA.1688.F32.TF32 R248, R248, R22, R156 ;  /* 0x00000016f8f8723c */ /* 0x000ff0000008109c */
[C---:B------:R-:W-:Y:S01]  /*9d8e0*/  HMMA.1688.F32.TF32 R20, R196.reuse, R4, R152 ;  /* 0x00000004c414723c */ /* 0x040fe20000081098 */
[----:B------:R-:W-:Y:S04]  /*9d8f0*/  STL.64 [R1+0x310], R48 ;  /* 0x0003103001007387 */ /* 0x000fe80000100a00 */
[----:B------:R-:W-:Y:S04]  /*9d900*/  STL.64 [R1+0x318], R50 ;  /* 0x0003183201007387 */ /* 0x000fe80000100a00 */
[----:B------:R-:W-:Y:S04]  /*9d910*/  STL.64 [R1+0x2b0], R44 ;  /* 0x0002b02c01007387 */ /* 0x000fe80000100a00 */
[----:B------:R-:W-:Y:S04]  /*9d920*/  STL.64 [R1+0x2b8], R46 ;  /* 0x0002b82e01007387 */ /* 0x000fe80000100a00 */
[----:B------:R-:W-:Y:S04]  /*9d930*/  STL [R1+0x497c], R248 ;  /* 0x00497cf801007387 */ /* 0x000fe80000100800 */
[----:B------:R-:W-:Y:S04]  /*9d940*/  STL.64 [R1+0x260], R40 ;  /* 0x0002602801007387 */ /* 0x000fe80000100a00 */
[----:B------:R1:W-:Y:S04]  /*9d950*/  STL.64 [R1+0x268], R42 ;  /* 0x0002682a01007387 */ /* 0x0003e80000100a00 */
[----:B------:R-:W-:Y:S04]  /*9d960*/  LDSM.16.M88.4 R44, [R147+UR12+0x12180] ;  /* 0x0121800c932c783b */ /* 0x000fe80008000200 */
[----:B------:R-:W-:Y:S01]  /*9d970*/  LDSM.16.M88.4 R48, [R147+UR12+0x14180] ;  /* 0x0141800c9330783b */ /* 0x000fe20008000200 */
[----:B-1----:R-:W-:Y:S03]  /*9d980*/  HMMA.1688.F32.TF32 R40, R196, R8, R148 ;  /* 0x00000008c428723c */ /* 0x002fe60000081094 */
        /* <DEDUP_REMOVED lines=8> */
[----:B------:R1:W-:Y:S01]  /*9da10*/  STL [R1+0xe8], R42 ;  /* 0x0000e82a01007387 */ /* 0x0003e20000100800 */
[----:B------:R-:W-:-:S02]  /*9da20*/  IMAD.MOV.U32 R10, RZ, RZ, R43 ;  /* 0x000000ffff0a7224 */ /* 0x000fc400078e002b */
[----:B-1----:R-:W-:Y:S03]  /*9da30*/  HMMA.1688.F32.TF32 R40, R196, R12, R140 ;  /* 0x0000000cc428723c */ /* 0x002fe6000008108c */
[----:B------:R-:W-:Y:S01]  /*9da40*/  STL [R1+0x4984], R10 ;  /* 0x0049840a01007387 */ /* 0x000fe20000100800 */
[----:B------:R-:W-:Y:S01]  /*9da50*/  MOV R142, R25 ;  /* 0x00000019008e7202 */ /* 0x000fe20000000f00 */
[----:B------:R-:W-:Y:S01]  /*9da60*/  IMAD.MOV.U32 R143, RZ, RZ, R24 ;  /* 0x000000ffff8f7224 */ /* 0x000fe200078e0018 */
[----:B------:R-:W-:Y:S01]  /*9da70*/  MOV R140, R29 ;  /* 0x0000001d008c7202 */ /* 0x000fe20000000f00 */
[----:B------:R-:W1:-:S12]  /*9da80*/  LDSM.16.M88.4 R24, [R147+UR12+0x8180] ;  /* 0x0081800c9318783b */ /* 0x000e580008000200 */
[----:B------:R-:W-:Y:S01]  /*9da90*/  MOV R20, R42 ;  /* 0x0000002a00147202 */ /* 0x000fe20000000f00 */
[----:B------:R2:W-:Y:S01]  /*9daa0*/  STL.64 [R1+0xd0], R40 ;  /* 0x0000d02801007387 */ /* 0x0005e20000100a00 */
[----:B------:R-:W-:Y:S02]  /*9dab0*/  IMAD.MOV.U32 R248, RZ, RZ, R43 ;  /* 0x000000fffff87224 */ /* 0x000fe400078e002b */
[----:B--2---:R-:W-:Y:S01]  /*9dac0*/  HMMA.1688.F32.TF32 R40, R196, R16, R136 ;  /* 0x00000010c428723c */ /* 0x004fe20000081088 */
[----:B------:R-:W-:Y:S01]  /*9dad0*/  IMAD.MOV.U32 R141, RZ, RZ, R28 ;  /* 0x000000ffff8d7224 */ /* 0x000fe200078e001c */
[----:B------:R-:W-:Y:S01]  /*9dae0*/  MOV R138, R33 ;  /* 0x00000021008a7202 */ /* 0x000fe20000000f00 */
[----:B------:R-:W2:Y:S01]  /*9daf0*/  LDSM.16.M88.4 R28, [R147+UR12+0xa180] ;  /* 0x00a1800c931c783b */ /* 0x000ea20008000200 */
[----:B------:R-:W-:-:S03]  /*9db00*/  IMAD.MOV.U32 R139, RZ, RZ, R32 ;  /* 0x000000ffff8b7224 */ /* 0x000fc600078e0020 */
[----:B------:R-:W3:Y:S01]  /*9db10*/  LDSM.16.M88.4 R32, [R147+UR12+0xc180] ;  /* 0x00c1800c9320783b */ /* 0x000ee20008000200 */
[----:B------:R-:W-:Y:S01]  /*9db20*/  MOV R136, R37 ;  /* 0x0000002500887202 */ /* 0x000fe20000000f00 */
[----:B------:R-:W-:Y:S02]  /*9db30*/  IMAD.MOV.U32 R137, RZ, RZ, R36 ;  /* 0x000000ffff897224 */ /* 0x000fe400078e0024 */
[----:B------:R-:W4:Y:S08]  /*9db40*/  LDSM.16.M88.4 R36, [R147+UR12+0xe180] ;  /* 0x00e1800c9324783b */ /* 0x000f300008000200 */
[----:B------:R-:W-:Y:S01]  /*9db50*/  MOV R249, R40 ;  /* 0x0000002800f97202 */ /* 0x000fe20000000f00 */
[----:B------:R-:W-:Y:S01]  /*9db60*/  IMAD.MOV.U32 R250, RZ, RZ, R41 ;  /* 0x000000fffffa7224 */ /* 0x000fe200078e0029 */
[----:B------:R-:W-:Y:S01]  /*9db70*/  MOV R251, R42 ;  /* 0x0000002a00fb7202 */ /* 0x000fe20000000f00 */
[----:B------:R-:W-:-:S02]  /*9db80*/  IMAD.MOV.U32 R21, RZ, RZ, R43 ;  /* 0x000000ffff157224 */ /* 0x000fc400078e002b */
[----:B------:R-:W3:Y:S04]  /*9db90*/  LDSM.16.M88.4 R40, [R147+UR12+0x10180] ;  /* 0x0101800c9328783b */ /* 0x000ee80008000200 */
[----:B------:R1:W-:Y:S04]  /*9dba0*/  STL [R1+0x498c], R20 ;  /* 0x00498c1401007387 */ /* 0x0003e80000100800 */
[----:B------:R1:W-:Y:S04]  /*9dbb0*/  STL [R1+0x4988], R248 ;  /* 0x004988f801007387 */ /* 0x0003e80000100800 */
[----:B------:R-:W-:Y:S04]  /*9dbc0*/  STL [R1+0x499c], R21 ;  /* 0x00499c1501007387 */ /* 0x000fe80000100800 */
[----:B------:R-:W-:Y:S04]  /*9dbd0*/  STL [R1+0x4998], R251 ;  /* 0x004998fb01007387 */ /* 0x000fe80000100800 */
[----:B------:R-:W-:Y:S04]  /*9dbe0*/  STL [R1+0x4994], R250 ;  /* 0x004994fa01007387 */ /* 0x000fe80000100800 */
[----:B------:R-:W-:Y:S04]  /*9dbf0*/  STL [R1+0x4990], R249 ;  /* 0x004990f901007387 */ /* 0x000fe80000100800 */
        /* <DEDUP_REMOVED lines=48> */
[----:B------:R-:W-:Y:S04]  /*9df00*/  STL [R1+0x484c], R134 ;  /* 0x00484c8601007387 */ /* 0x000fe80000100800 */
[----:B------:R-:W-:Y:S04]  /*9df10*/  STL [R1+0x4828], R135 ;  /* 0x0048288701007387 */ /* 0x000fe80000100800 */
[----:B------:R1:W-:Y:S04]  /*9df20*/  STL [R1+0xb8], R142 ;  /* 0x0000b88e01007387 */ /* 0x0003e80000100800 */
[----:B------:R-:W4:Y:S04]  /*9df30*/  LDL.LU R148, [R1+0xa90] ;  /* 0x000a900001947983 */ /* 0x000f280000300800 */
[----:B------:R-:W4:Y:S04]  /*9df40*/  LDL.LU R149, [R1+0xa94] ;  /* 0x000a940001957983 */ /* 0x000f280000300800 */
[----:B------:R-:W4:Y:S04]  /*9df50*/  LDL.LU R150, [R1+0xa98] ;  /* 0x000a980001967983 */ /* 0x000f280000300800 */
[----:B------:R-:W4:Y:S04]  /*9df60*/  LDL.LU R151, [R1+0xa9c] ;  /* 0x000a9c0001977983 */ /* 0x000f280000300800 */
[----:B------:R-:W2:Y:S04]  /*9df70*/  LDL.LU R144, [R1+0xa80] ;  /* 0x000a800001907983 */ /* 0x000ea80000300800 */
[----:B------:R-:W2:Y:S04]  /*9df80*/  LDL.LU R145, [R1+0xa84] ;  /* 0x000a840001917983 */ /* 0x000ea80000300800 */
[----:B------:R-:W2:Y:S04]  /*9df90*/  LDL.LU R146, [R1+0xa88] ;  /* 0x000a880001927983 */ /* 0x000ea80000300800 */
[----:B------:R-:W2:Y:S01]  /*9dfa0*/  LDL.LU R147, [R1+0xa8c] ;  /* 0x000a8c0001937983 */ /* 0x000ea20000300800 */
[----:B------:R-:W-:Y:S01]  /*9dfb0*/  MOV R20, R140 ;  /* 0x0000008c00147202 */ /* 0x000fe20000000f00 */
[----:B------:R-:W-:Y:S01]  /*9dfc0*/  IMAD.MOV.U32 R248, RZ, RZ, R141 ;  /* 0x000000fffff87224 */ /* 0x000fe200078e008d */
[----:B------:R-:W-:Y:S01]  /*9dfd0*/  HMMA.1688.F32.TF32 R136, R196, R28, R136 ;  /* 0x0000001cc488723c */ /* 0x000fe20000081088 */
[----:B------:R-:W2:Y:S04]  /*9dfe0*/  LDL.LU R140, [R1+0xa70] ;  /* 0x000a7000018c7983 */ /* 0x000ea80000300800 */
[----:B------:R-:W2:Y:S01]  /*9dff0*/  LDL.LU R141, [R1+0xa74] ;  /* 0x000a7400018d7983 */ /* 0x000ea20000300800 */
[----:B------:R-:W-:-:S03]  /*9e000*/  MOV R10, R143 ;  /* 0x0000008f000a7202 */ /* 0x000fc60000000f00 */
[----:B-1----:R-:W2:Y:S04]  /*9e010*/  LDL.LU R142, [R1+0xa78] ;  /* 0x000a7800018e7983 */ /* 0x002ea80000300800 */
[----:B------:R-:W2:Y:S06]  /*9e020*/  LDL.LU R143, [R1+0xa7c] ;  /* 0x000a7c00018f7983 */ /* 0x000eac0000300800 */
[----:B------:R-:W-:Y:S01]  /*9e030*/  IMAD.MOV.U32 R21, RZ, RZ, R136 ;  /* 0x000000ffff157224 */ /* 0x000fe200078e0088 */
[----:B------:R-:W-:Y:S01]  /*9e040*/  MOV R251, R137 ;  /* 0x0000008900fb7202 */ /* 0x000fe20000000f00 */
[----:B------:R-:W2:Y:S01]  /*9e050*/  LDL.LU R136, [R1+0xa60] ;  /* 0x000a600001887983 */ /* 0x000ea20000300800 */
[----:B------:R-:W-:-:S03]  /*9e060*/  IMAD.MOV.U32 R250, RZ, RZ, R138 ;  /* 0x000000fffffa7224 */ /* 0x000fc600078e008a */
[----:B------:R-:W2:Y:S01]  /*9e070*/  LDL.LU R137, [R1+0xa64] ;  /* 0x000a640001897983 */ /* 0x000ea20000300800 */
[----:B------:R-:W-:-:S03]  /*9e080*/  MOV R249, R139 ;  /* 0x0000008b00f97202 */ /* 0x000fc60000000f00 */
[----:B------:R-:W2:Y:S04]  /*9e090*/  LDL.LU R138, [R1+0xa68] ;  /* 0x000a6800018a7983 */ /* 0x000ea80000300800 */
[----:B------:R-:W2:Y:S04]  /*9e0a0*/  LDL.LU R139, [R1+0xa6c] ;  /* 0x000a6c00018b7983 */ /* 0x000ea80000300800 */
[----:B------:R-:W-:Y:S04]  /*9e0b0*/  STL.64 [R1+0x4a90], R250 ;  /* 0x004a90fa01007387 */ /* 0x000fe80000100a00 */
[----:B------:R-:W-:Y:S01]  /*9e0c0*/  STL.64 [R1+0x4a88], R248 ;  /* 0x004a88f801007387 */ /* 0x000fe20000100a00 */
[C---:B---3--:R-:W-:Y:S08]  /*9e0d0*/  HMMA.1688.F32.TF32 R152, R196.reuse, R36, R152 ;  /* 0x00000024c498723c */ /* 0x048ff00000081098 */
[----:B----4-:R-:W-:Y:S11]  /*9e0e0*/  HMMA.1688.F32.TF32 R148, R196, R40, R148 ;  /* 0x00000028c494723c */ /* 0x010ff60000081094 */
[----:B------:R-:W-:Y:S01]  /*9e0f0*/  IMAD.MOV.U32 R22, RZ, RZ, R152 ;  /* 0x000000ffff167224 */ /* 0x000fe200078e0098 */
[----:B------:R-:W-:-:S07]  /*9e100*/  MOV R23, R153 ;  /* 0x0000009900177202 */ /* 0x000fce0000000f00 */
[----:B------:R-:W-:Y:S01]  /*9e110*/  IMAD.MOV.U32 R47, RZ, RZ, R148 ;  /* 0x000000ffff2f7224 */ /* 0x000fe200078e0094 */
[----:B------:R-:W-:Y:S01]  /*9e120*/  MOV R42, R149 ;  /* 0x00000095002a7202 */ /* 0x000fe20000000f00 */
[----:B------:R-:W-:Y:S04]  /*9e130*/  STL.64 [R1+0x4aa0], R22 ;  /* 0x004aa01601007387 */ /* 0x000fe80000100a00 */
[----:B------:R1:W-:Y:S04]  /*9e140*/  STL.64 [R1+0x4a98], R20 ;  /* 0x004a981401007387 */ /* 0x0003e80000100a00 */
[----:B------:R-:W3:Y:S01]  /*9e150*/  LDL.LU R148, [R1+0xa50] ;  /* 0x000a500001947983 */ /* 0x000ee20000300800 */
[----:B------:R-:W-:-:S03]  /*9e160*/  IMAD.MOV.U32 R43, RZ, RZ, R150 ;  /* 0x000000ffff2b7224 */ /* 0x000fc600078e0096 */
[----:B------:R-:W3:Y:S01]  /*9e170*/  LDL.LU R149, [R1+0xa54] ;  /* 0x000a540001957983 */ /* 0x000ee20000300800 */
[----:B------:R-:W-:-:S03]  /*9e180*/  MOV R38, R151 ;  /* 0x0000009700267202 */ /* 0x000fc60000000f00 */
[----:B------:R-:W3:Y:S04]  /*9e190*/  LDL.LU R150, [R1+0xa58] ;  /* 0x000a580001967983 */ /* 0x000ee80000300800 */
[----:B------:R-:W3:Y:S01]  /*9e1a0*/  LDL.LU R151, [R1+0xa5c] ;  /* 0x000a5c0001977983 */ /* 0x000ee20000300800 */
[C---:B--2---:R-:W-:Y:S08]  /*9e1b0*/  HMMA.1688.F32.TF32 R156, R196.reuse, R32, R156 ;  /* 0x00000020c49c723c */ /* 0x044ff0000008109c */
[----:B-1----:R-:W-:Y:S01]  /*9e1c0*/  HMMA.1688.F32.TF32 R20, R196, R44, R144 ;  /* 0x0000002cc414723c */ /* 0x002fe20000081090 */
        /* <DEDUP_REMOVED lines=16> */
[----:B------:R-:W-:Y:S01]  /*9e2d0*/  HMMA.1688.F32.TF32 R20, R196, R48, R140 ;  /* 0x00000030c414723c */ /* 0x000fe2000008108c */
[----:B------:R-:W-:Y:S01]  /*9e2e0*/  IMAD.MOV.U32 R39, RZ, RZ, R156 ;  /* 0x000000ffff277224 */ /* 0x000fe200078e009c */
[----:B------:R-:W-:Y:S01]  /*9e2f0*/  MOV R34, R157 ;  /* 0x0000009d00227202 */ /* 0x000fe20000000f00 */
[----:B------:R-:W4:Y:S01]  /*9e300*/  LDL.LU R156, [R1+0xa20] ;  /* 0x000a2000019c7983 */ /* 0x000f220000300800 */
[----:B------:R-:W-:-:S03]  /*9e310*/  IMAD.MOV.U32 R35, RZ, RZ, R158 ;  /* 0x000000ffff237224 */ /* 0x000fc600078e009e */
[----:B------:R-:W4:Y:S01]  /*9e320*/  LDL.LU R157, [R1+0xa24] ;  /* 0x000a2400019d7983 */ /* 0x000f220000300800 */
[----:B------:R-:W-:-:S03]  /*9e330*/  MOV R30, R159 ;  /* 0x0000009f001e7202 */ /* 0x000fc60000000f00 */
[----:B------:R-:W4:Y:S04]  /*9e340*/  LDL.LU R158, [R1+0xa28] ;  /* 0x000a2800019e7983 */ /* 0x000f280000300800 */
[----:B------:R-:W4:Y:S04]  /*9e350*/  LDL.LU R159, [R1+0xa2c] ;  /* 0x000a2c00019f7983 */ /* 0x000f280000300800 */
[----:B------:R-:W-:Y:S01]  /*9e360*/  IMAD.MOV.U32 R63, RZ, RZ, R20 ;  /* 0x000000ffff3f7224 */ /* 0x000fe200078e0014 */
[----:B------:R-:W-:Y:S01]  /*9e370*/  MOV R58, R21 ;  /* 0x00000015003a7202 */ /* 0x000fe20000000f00 */
[----:B------:R-:W-:Y:S01]  /*9e380*/  IMAD.MOV.U32 R59, RZ, RZ, R22 ;  /* 0x000000ffff3b7224 */ /* 0x000fe200078e0016 */
[----:B------:R-:W-:-:S02]  /*9e390*/  MOV R54, R23 ;  /* 0x0000001700367202 */ /* 0x000fc40000000f00 */
[C---:B------:R-:W-:Y:S01]  /*9e3a0*/  HMMA.1688.F32.TF32 R20, R196.reuse, R52, R136 ;  /* 0x00000034c414723c */ /* 0x040fe20000081088 */
        /* <DEDUP_REMOVED lines=14> */
[----:B---3--:R-:W-:Y:S01]  /*9e490*/  HMMA.1688.F32.TF32 R20, R196, R56, R148 ;  /* 0x00000038c414723c */ /* 0x008fe20000081094 */
        /* <DEDUP_REMOVED lines=12> */
[C---:B--2---:R-:W-:Y:S08]  /*9e560*/  HMMA.1688.F32.TF32 R20, R196.reuse, R60, R164 ;  /* 0x0000003cc414723c */ /* 0x044ff000000810a4 */
[----:B----4-:R-:W-:Y:S11]  /*9e570*/  HMMA.1688.F32.TF32 R144, R196, R80, R144 ;  /* 0x00000050c490723c */ /* 0x010ff60000081090 */
[----:B------:R-:W-:Y:S01]  /*9e580*/  IMAD.MOV.U32 R11, RZ, RZ, R20 ;  /* 0x000000ffff0b7224 */ /* 0x000fe200078e0014 */
[----:B------:R-:W-:Y:S01]  /*9e590*/  MOV R18, R21 ;  /* 0x0000001500127202 */ /* 0x000fe20000000f00 */
[----:B------:R-:W-:Y:S01]  /*9e5a0*/  IMAD.MOV.U32 R14, RZ, RZ, R22 ;  /* 0x000000ffff0e7224 */ /* 0x000fe200078e0016 */
[----:B------:R-:W-:-:S02]  /*9e5b0*/  MOV R15, R23 ;  /* 0x00000017000f7202 */ /* 0x000fc40000000f00 */
[C---:B------:R-:W-:Y:S08]  /*9e5c0*/  HMMA.1688.F32.TF32 R20, R196.reuse, R64, R160 ;  /* 0x00000040c414723c */ /* 0x040ff000000810a0 */
[C---:B------:R-:W-:Y:S08]  /*9e5d0*/  HMMA.1688.F32.TF32 R136, R196.reuse, R72, R136 ;  /* 0x00000048c488723c */ /* 0x040ff00000081088 */
[----:B------:R-:W-:Y:S11]  /*9e5e0*/  HMMA.1688.F32.TF32 R140, R196, R76, R140 ;  /* 0x0000004cc48c723c */ /* 0x000ff6000008108c */
[----:B------:R-:W-:Y:S04]  /*9e5f0*/  STL.64 [R1+0x48a0], R138 ;  /* 0x0048a08a01007387 */ /* 0x000fe80000100a00 */
[----:B------:R-:W-:Y:S01]  /*9e600*/  STL.64 [R1+0x4898], R136 ;  /* 0x0048988801007387 */ /* 0x000fe20000100a00 */
[----:B------:R-:W-:Y:S01]  /*9e610*/  IMAD.MOV.U32 R87, RZ, RZ, R20 ;  /* 0x000000ffff577224 */ /* 0x000fe200078e0014 */
[----:B------:R-:W-:Y:S01]  /*9e620*/  MOV R82, R21 ;  /* 0x0000001500527202 */ /* 0x000fe20000000f00 */
[----:B------:R-:W-:Y:S01]  /*9e630*/  IMAD.MOV.U32 R83, RZ, RZ, R22 ;  /* 0x000000ffff537224 */ /* 0x000fe200078e0016 */
[----:B------:R-:W-:-:S02]  /*9e640*/  MOV R78, R23 ;  /* 0x00000017004e7202 */ /* 0x000fc40000000f00 */
[C---:B------:R-:W-:Y:S01]  /*9e650*/  HMMA.1688.F32.TF32 R20, R196.reuse, R68, R156 ;  /* 0x00000044c414723c */ /* 0x040fe2000008109c */
[----:B------:R-:W-:Y:S04]  /*9e660*/  STL.64 [R1+0x48b0], R142 ;  /* 0x0048b08e01007387 */ /* 0x000fe80000100a00 */
[----:B------:R-:W-:Y:S04]  /*9e670*/  STL.64 [R1+0x48a8], R140 ;  /* 0x0048a88c01007387 */ /* 0x000fe80000100a00 */
[----:B------:R-:W2:Y:S04]  /*9e680*/  LDL.LU R156, [R1+0x9c0] ;  /* 0x0009c000019c7983 */ /* 0x000ea80000300800 */
[----:B------:R-:W2:Y:S04]  /*9e690*/  LDL.LU R157, [R1+0x9c4] ;  /* 0x0009c400019d7983 */ /* 0x000ea80000300800 */
[----:B------:R-:W2:Y:S04]  /*9e6a0*/  LDL.LU R158, [R1+0x9c8] ;  /* 0x0009c800019e7983 */ /* 0x000ea80000300800 */
[----:B------:R-:W2:Y:S04]  /*9e6b0*/  LDL.LU R159, [R1+0x9cc] ;  /* 0x0009cc00019f7983 */ /* 0x000ea80000300800 */
[----:B------:R-:W-:Y:S04]  /*9e6c0*/  STL.64 [R1+0x48c0], R146 ;  /* 0x0048c09201007387 */ /* 0x000fe80000100a00 */
[----:B------:R-:W-:Y:S01]  /*9e6d0*/  STL.64 [R1+0x48b8], R144 ;  /* 0x0048b89001007387 */ /* 0x000fe20000100a00 */
[C---:B---3--:R-:W-:Y:S08]  /*9e6e0*/  HMMA.1688.F32.TF32 R148, R196.reuse, R84, R148 ;  /* 0x00000054c494723c */ /* 0x048ff00000081094 */
[C---:B------:R-:W-:Y:S11]  /*9e6f0*/  HMMA.1688.F32.TF32 R152, R196.reuse, R88, R152 ;  /* 0x00000058c498723c */ /* 0x040ff60000081098 */
[----:B------:R-:W-:Y:S04]  /*9e700*/  STL.64 [R1+0x48d0], R150 ;  /* 0x0048d09601007387 */ /* 0x000fe80000100a00 */
[----:B------:R-:W-:Y:S04]  /*9e710*/  STL.64 [R1+0x48c8], R148 ;  /* 0x0048c89401007387 */ /* 0x000fe80000100a00 */
        /* <DEDUP_REMOVED lines=37> */
[----:B------:R-:W-:Y:S01]  /*9e970*/  STL.64 [R1+0x48e8], R156 ;  /* 0x0048e89c01007387 */ /* 0x000fe20000100a00 */
[C---:B---3--:R-:W-:Y:S08]  /*9e980*/  HMMA.1688.F32.TF32 R160, R196.reuse, R96, R160 ;  /* 0x00000060c4a0723c */ /* 0x048ff000000810a0 */
        /* <DEDUP_REMOVED lines=9> */
[----:B------:R-:W2:Y:S04]  /*9ea20*/  LDL.LU R192, [R1+0x930] ;  /* 0x0009300001c07983 */ /* 0x000ea80000300800 */
[----:B------:R-:W2:Y:S04]  /*9ea30*/  LDL.LU R193, [R1+0x934] ;  /* 0x0009340001c17983 */ /* 0x000ea80000300800 */
[----:B------:R-:W2:Y:S01]  /*9ea40*/  LDL.LU R194, [R1+0x938] ;  /* 0x0009380001c27983 */ /* 0x000ea20000300800 */
[C---:B------:R-:W-:Y:S03]  /*9ea50*/  HMMA.1688.F32.TF32 R184, R196.reuse, R120, R184 ;  /* 0x00000078c4b8723c */ /* 0x040fe600000810b8 */
[----:B------:R-:W2:Y:S04]  /*9ea60*/  LDL.LU R195, [R1+0x93c] ;  /* 0x00093c0001c37983 */ /* 0x000ea80000300800 */
        /* <DEDUP_REMOVED lines=8> */
[----:B------:R-:W-:Y:S04]  /*9eaf0*/  STL [R1+0x4854], R182 ;  /* 0x004854b601007387 */ /* 0x000fe80000100800 */
[----:B------:R-:W-:Y:S04]  /*9eb00*/  STL [R1+0x4850], R183 ;  /* 0x004850b701007387 */ /* 0x000fe80000100800 */
        /* <DEDUP_REMOVED lines=8> */
[C---:B------:R-:W-:Y:S03]  /*9eb90*/  HMMA.1688.F32.TF32 R188, R196.reuse, R124, R188 ;  /* 0x0000007cc4bc723c */ /* 0x040fe600000810bc */
[----:B------:R-:W3:Y:S04]  /*9eba0*/  LDL.LU R200, [R1+0x370] ;  /* 0x0003700001c87983 */ /* 0x000ee80000300800 */
[----:B------:R-:W3:Y:S04]  /*9ebb0*/  LDL.LU R201, [R1+0x374] ;  /* 0x0003740001c97983 */ /* 0x000ee80000300800 */
[----:B------:R-:W3:Y:S04]  /*9ebc0*/  LDL.LU R202, [R1+0x378] ;  /* 0x0003780001ca7983 */ /* 0x000ee80000300800 */
[----:B------:R-:W3:Y:S04]  /*9ebd0*/  LDL.LU R203, [R1+0x37c] ;  /* 0x00037c0001cb7983 */ /* 0x000ee80000300800 */
[----:B------:R-:W-:Y:S04]  /*9ebe0*/  STL [R1+0x487c], R188 ;  /* 0x00487cbc01007387 */ /* 0x000fe80000100800 */
[----:B------:R-:W-:Y:S04]  /*9ebf0*/  STL [R1+0x4878], R189 ;  /* 0x004878bd01007387 */ /* 0x000fe80000100800 */
        /* <DEDUP_REMOVED lines=24> */
[----:B------:R-:W-:Y:S04]  /*9ed80*/  STL [R1+0x488c], R192 ;  /* 0x00488cc001007387 */ /* 0x000fe80000100800 */
[----:B------:R-:W-:Y:S04]  /*9ed90*/  STL [R1+0x4888], R193 ;  /* 0x004888c101007387 */ /* 0x000fe80000100800 */
[----:B------:R2:W-:Y:S04]  /*9eda0*/  STL [R1+0x4884], R194 ;  /* 0x004884c201007387 */ /* 0x0005e80000100800 */
[----:B------:R4:W-:Y:S04]  /*9edb0*/  STL [R1+0x4880], R195 ;  /* 0x004880c301007387 */ /* 0x0009e80000100800 */
[----:B------:R-:W-:Y:S04]  /*9edc0*/  STL [R1+0x4894], R198 ;  /* 0x004894c601007387 */ /* 0x000fe80000100800 */
[----:B------:R-:W-:Y:S04]  /*9edd0*/  STL [R1+0x4890], R199 ;  /* 0x004890c701007387 */ /* 0x000fe80000100800 */
        /* <DEDUP_REMOVED lines=8> */
[C---:B---3--:R-:W-:Y:S08]  /*9ee60*/  HMMA.1688.F32.TF32 R20, R216.reuse, R16, R244 ;  /* 0x00000010d814723c */ /* 0x048ff000000810f4 */
[C---:B------:R-:W-:Y:S08]  /*9ee70*/  HMMA.1688.F32.TF32 R200, R216.reuse, R4, R200 ;  /* 0x00000004d8c8723c */ /* 0x040ff000000810c8 */
[----:B------:R-:W-:Y:S03]  /*9ee80*/  HMMA.1688.F32.TF32 R204, R216, R8, R204 ;  /* 0x00000008d8cc723c */ /* 0x000fe600000810cc */
[----:B-1----:R-:W-:Y:S01]  /*9ee90*/  IMAD.MOV.U32 R186, RZ, RZ, R20 ;  /* 0x000000ffffba7224 */ /* 0x002fe200078e0014 */
[----:B------:R-:W-:Y:S01]  /*9eea0*/  MOV R187, R21 ;  /* 0x0000001500bb7202 */ /* 0x000fe20000000f00 */
[----:B------:R-:W-:Y:S01]  /*9eeb0*/  IMAD.MOV.U32 R180, RZ, RZ, R22 ;  /* 0x000000ffffb47224 */ /* 0x000fe200078e0016 */
[----:B------:R-:W-:-:S02]  /*9eec0*/  MOV R181, R23 ;  /* 0x0000001700b57202 */ /* 0x000fc40000000f00 */
[C---:B------:R-:W-:Y:S08]  /*9eed0*/  HMMA.1688.F32.TF32 R20, R216.reuse, R24, R236 ;  /* 0x00000018d814723c */ /* 0x040ff000000810ec */
[----:B------:R-:W-:Y:S01]  /*9eee0*/  HMMA.1688.F32.TF32 R136, R216, R12, R240 ;  /* 0x0000000cd888723c */ /* 0x000fe200000810f0 */
[----:B------:R-:W-:Y:S04]  /*9eef0*/  STL.64 [R1+0x4ac0], R202 ;  /* 0x004ac0ca01007387 */ /* 0x000fe80000100a00 */
[----:B------:R-:W-:Y:S06]  /*9ef00*/  STL.64 [R1+0x4ab8], R200 ;  /* 0x004ab8c801007387 */ /* 0x000fec0000100a00 */
[----:B------:R-:W-:Y:S01]  /*9ef10*/  IMAD.MOV.U32 R190, RZ, RZ, R20 ;  /* 0x000000ffffbe7224 */ /* 0x000fe200078e0014 */
[----:B------:R-:W-:Y:S01]  /*9ef20*/  MOV R191, R21 ;  /* 0x0000001500bf7202 */ /* 0x000fe20000000f00 */
[----:B------:R-:W-:Y:S01]  /*9ef30*/  IMAD.MOV.U32 R184, RZ, RZ, R22 ;  /* 0x000000ffffb87224 */ /* 0x000fe200078e0016 */
[----:B------:R-:W-:-:S02]  /*9ef40*/  MOV R185, R23 ;  /* 0x0000001700b97202 */ /* 0x000fc40000000f00 */
[----:B------:R-:W-:Y:S01]  /*9ef50*/  HMMA.1688.F32.TF32 R20, R216, R28, R212 ;  /* 0x0000001cd814723c */ /* 0x000fe200000810d4 */
[----:B------:R-:W-:Y:S04]  /*9ef60*/  STL.64 [R1+0x4ad0], R206 ;  /* 0x004ad0ce01007387 */ /* 0x000fe80000100a00 */
[----:B------:R-:W-:Y:S04]  /*9ef70*/  STL.64 [R1+0x4ac8], R204 ;  /* 0x004ac8cc01007387 */ /* 0x000fe80000100a00 */
[----:B------:R1:W-:Y:S04]  /*9ef80*/  STL.64 [R1+0x250], R136 ;  /* 0x0002508801007387 */ /* 0x0003e80000100a00 */
[----:B------:R3:W-:Y:S04]  /*9ef90*/  STL.64 [R1+0x258], R138 ;  /* 0x0002588a01007387 */ /* 0x0007e80000100a00 */
[----:B------:R-:W-:Y:S04]  /*9efa0*/  STL.64 [R1+0x4ae0], R186 ;  /* 0x004ae0ba01007387 */ /* 0x000fe80000100a00 */
[----:B------:R-:W-:Y:S04]  /*9efb0*/  STL.64 [R1+0x4ad8], R184 ;  /* 0x004ad8b801007387 */ /* 0x000fe80000100a00 */
[----:B------:R-:W-:Y:S04]  /*9efc0*/  STL.64 [R1+0x4b70], R30 ;  /* 0x004b701e01007387 */ /* 0x000fe80000100a00 */
[----:B------:R1:W-:Y:S04]  /*9efd0*/  STL.64 [R1+0x4b68], R28 ;  /* 0x004b681c01007387 */ /* 0x0003e80000100a00 */
[----:B------:R-:W-:Y:S01]  /*9efe0*/  STL.64 [R1+0x4af0], R190 ;  /* 0x004af0be01007387 */ /* 0x000fe20000100a00 */
[----:B------:R-:W-:Y:S01]  /*9eff0*/  IMAD.MOV.U32 R188, RZ, RZ, R22 ;  /* 0x000000ffffbc7224 */ /* 0x000fe200078e0016 */
[----:B------:R-:W-:Y:S01]  /*9f000*/  MOV R189, R23 ;  /* 0x0000001700bd7202 */ /* 0x000fe20000000f00 */
[----:B--2---:R-:W-:Y:S01]  /*9f010*/  IMAD.MOV.U32 R194, RZ, RZ, R20 ;  /* 0x000000ffffc27224 */ /* 0x004fe200078e0014 */
[----:B----4-:R-:W-:-:S03]  /*9f020*/  MOV R195, R21 ;  /* 0x0000001500c37202 */ /* 0x010fc60000000f00 */
[----:B------:R-:W-:Y:S01]  /*9f030*/  STL.64 [R1+0x4ae8], R188 ;  /* 0x004ae8bc01007387 */ /* 0x000fe20000100a00 */
[----:B------:R-:W-:Y:S03]  /*9f040*/  HMMA.1688.F32.TF32 R20, R216, R32, R208 ;  /* 0x00000020d814723c */ /* 0x000fe600000810d0 */
        /* <DEDUP_REMOVED lines=18> */
[----:B------:R-:W3:Y:S01]  /*9f170*/  LDL.LU R246, [R1+0x868] ;  /* 0x0008680001f67983 */ /* 0x000ee20000300800 */
[----:B------:R-:W-:-:S03]  /*9f180*/  IMAD.MOV.U32 R198, RZ, RZ, R20 ;  /* 0x000000ffffc67224 */ /* 0x000fc600078e0014 */
[----:B------:R-:W3:Y:S01]  /*9f190*/  LDL.LU R247, [R1+0x86c] ;  /* 0x00086c0001f77983 */ /* 0x000ee20000300800 */
[----:B------:R-:W-:-:S03]  /*9f1a0*/  MOV R199, R21 ;  /* 0x0000001500c77202 */ /* 0x000fc60000000f00 */
[----:B------:R-:W2:Y:S01]  /*9f1b0*/  LDL.LU R20, [R1+0x8b0] ;  /* 0x0008b00001147983 */ /* 0x000ea20000300800 */
[----:B------:R-:W-:-:S03]  /*9f1c0*/  IMAD.MOV.U32 R192, RZ, RZ, R22 ;  /* 0x000000ffffc07224 */ /* 0x000fc600078e0016 */
[----:B------:R-:W2:Y:S01]  /*9f1d0*/  LDL.LU R21, [R1+0x8b4] ;  /* 0x0008b40001157983 */ /* 0x000ea20000300800 */
[----:B------:R-:W-:-:S03]  /*9f1e0*/  MOV R193, R23 ;  /* 0x0000001700c17202 */ /* 0x000fc60000000f00 */
        /* <DEDUP_REMOVED lines=26> */
[C---:B--2---:R-:W-:Y:S08]  /*9f390*/  HMMA.1688.F32.TF32 R20, R216.reuse, R40, R20 ;  /* 0x00000028d814723c */ /* 0x044ff00000081014 */
[----:B------:R-:W-:Y:S11]  /*9f3a0*/  HMMA.1688.F32.TF32 R28, R216, R36, R136 ;  /* 0x00000024d81c723c */ /* 0x000ff60000081088 */
[----:B------:R-:W-:Y:S01]  /*9f3b0*/  IMAD.MOV.U32 R123, RZ, RZ, R20 ;  /* 0x000000ffff7b7224 */ /* 0x000fe200078e0014 */
[----:B------:R-:W-:Y:S01]  /*9f3c0*/  MOV R118, R21 ;  /* 0x0000001500767202 */ /* 0x000fe20000000f00 */
[----:B------:R-:W-:Y:S01]  /*9f3d0*/  IMAD.MOV.U32 R119, RZ, RZ, R22 ;  /* 0x000000ffff777224 */ /* 0x000fe200078e0016 */
[----:B------:R-:W-:-:S02]  /*9f3e0*/  MOV R130, R23 ;  /* 0x0000001700827202 */ /* 0x000fc40000000f00 */
[----:B---3--:R-:W-:Y:S03]  /*9f3f0*/  HMMA.1688.F32.TF32 R20, R216, R44, R248 ;  /* 0x0000002cd814723c */ /* 0x008fe600000810f8 */
[----:B------:R-:W-:Y:S01]  /*9f400*/  IMAD.MOV.U32 R182, RZ, RZ, R28 ;  /* 0x000000ffffb67224 */ /* 0x000fe200078e001c */
[----:B------:R-:W-:-:S15]  /*9f410*/  MOV R183, R29 ;  /* 0x0000001d00b77202 */ /* 0x000fde0000000f00 */
[----:B------:R-:W-:Y:S01]  /*9f420*/  IMAD.MOV.U32 R126, RZ, RZ, R20 ;  /* 0x000000ffff7e7224 */ /* 0x000fe200078e0014 */
[----:B------:R-:W-:Y:S01]  /*9f430*/  MOV R127, R21 ;  /* 0x00000015007f7202 */ /* 0x000fe20000000f00 */
[----:B------:R-:W-:Y:S01]  /*9f440*/  IMAD.MOV.U32 R131, RZ, RZ, R22 ;  /* 0x000000ffff837224 */ /* 0x000fe200078e0016 */
[----:B------:R-:W-:Y:S02]  /*9f450*/  MOV R135, R23 ;  /* 0x0000001700877202 */ /* 0x000fe40000000f00 */
[C---:B----4-:R-:W-:Y:S01]  /*9f460*/  HMMA.1688.F32.TF32 R20, R216.reuse, R48, R228 ;  /* 0x00000030d814723c */ /* 0x050fe200000810e4 */
[----:B------:R-:W-:Y:S04]  /*9f470*/  STL.64 [R1+0x4b20], R182 ;  /* 0x004b20b601007387 */ /* 0x000fe80000100a00 */
[----:B------:R-:W-:Y:S04]  /*9f480*/  STL.64 [R1+0x4b18], R180 ;  /* 0x004b18b401007387 */ /* 0x000fe80000100a00 */
[----:B------:R-:W-:Y:S04]  /*9f490*/  STL.64 [R1+0x4b40], R42 ;  /* 0x004b402a01007387 */ /* 0x000fe80000100a00 */
[----:B------:R-:W-:Y:S01]  /*9f4a0*/  STL.64 [R1+0x4b38], R40 ;  /* 0x004b382801007387 */ /* 0x000fe20000100a00 */
[----:B-1----:R-:W-:Y:S03]  /*9f4b0*/  HMMA.1688.F32.TF32 R32, R216, R52, R220 ;  /* 0x00000034d820723c */ /* 0x002fe600000810dc */
[----:B------:R-:W-:Y:S01]  /*9f4c0*/  STL.64 [R1+0x4b30], R46 ;  /* 0x004b302e01007387 */ /* 0x000fe20000100a00 */
[----:B------:R-:W-:Y:S01]  /*9f4d0*/  IMAD.MOV.U32 R134, RZ, RZ, R30 ;  /* 0x000000ffff867224 */ /* 0x000fe200078e001e */
[----:B------:R-:W-:-:S02]  /*9f4e0*/  MOV R122, R31 ;  /* 0x0000001f007a7202 */ /* 0x000fc40000000f00 */
[----:B------:R-:W-:Y:S01]  /*9f4f0*/  STL.64 [R1+0x4b28], R44 ;  /* 0x004b282c01007387 */ /* 0x000fe20000100a00 */
        /* <DEDUP_REMOVED lines=8> */
[C---:B-1----:R-:W-:Y:S08]  /*9f580*/  HMMA.1688.F32.TF32 R32, R216.reuse, R64, R236 ;  /* 0x00000040d820723c */ /* 0x042ff000000810ec */
[C---:B--2---:R-:W-:Y:S01]  /*9f590*/  HMMA.1688.F32.TF32 R28, R216.reuse, R68, R212 ;  /* 0x00000044d81c723c */ /* 0x044fe200000810d4 */
[----:B------:R-:W-:Y:S04]  /*9f5a0*/  STL.64 [R1+0x1e0], R20 ;  /* 0x0001e01401007387 */ /* 0x000fe80000100a00 */
[----:B------:R1:W-:Y:S03]  /*9f5b0*/  STL.64 [R1+0x1e8], R22 ;  /* 0x0001e81601007387 */ /* 0x0003e60000100a00 */
        /* <DEDUP_REMOVED lines=84> */
[C---:B----4-:R-:W-:Y:S08]  /*9fb00*/  HMMA.1688.F32.TF32 R32, R216.reuse, R76, R172 ;  /* 0x0000004cd820723c */ /* 0x050ff000000810ac */
[C---:B------:R-:W-:Y:S11]  /*9fb10*/  HMMA.1688.F32.TF32 R36, R216.reuse, R84, R164 ;  /* 0x00000054d824723c */ /* 0x040ff600000810a4 */
        /* <DEDUP_REMOVED lines=23> */
[C---:B---3--:R-:W-:Y:S08]  /*9fc90*/  HMMA.1688.F32.TF32 R28, R216.reuse, R116, R20 ;  /* 0x00000074d81c723c */ /* 0x048ff00000081014 */
[C---:B------:R-:W-:Y:S08]  /*9fca0*/  HMMA.1688.F32.TF32 R208, R216.reuse, R124, R208 ;  /* 0x0000007cd8d0723c */ /* 0x040ff000000810d0 */
[C---:B------:R-:W-:Y:S01]  /*9fcb0*/  HMMA.1688.F32.TF32 R20, R216.reuse, R120, R248 ;  /* 0x00000078d814723c */ /* 0x040fe200000810f8 */
[----:B------:R-:W-:Y:S04]  /*9fcc0*/  STL.64 [R1+0x120], R36 ;  /* 0x0001202401007387 */ /* 0x000fe80000100a00 */
[----:B------:R-:W-:Y:S03]  /*9fcd0*/  STL.64 [R1+0x128], R38 ;  /* 0x0001282601007387 */ /* 0x000fe60000100a00 */
[----:B------:R-:W-:Y:S01]  /*9fce0*/  HMMA.1688.F32.TF32 R212, R216, R128, R212 ;  /* 0x00000080d8d4723c */ /* 0x000fe200000810d4 */
[----:B------:R-:W-:Y:S04]  /*9fcf0*/  STL.64 [R1+0x110], R32 ;  /* 0x0001102001007387 */ /* 0x000fe80000100a00 */
[----:B------:R-:W-:Y:S04]  /*9fd00*/  STL.64 [R1+0x118], R34 ;  /* 0x0001182201007387 */ /* 0x000fe80000100a00 */
[----:B------:R-:W-:Y:S04]  /*9fd10*/  STL.64 [R1+0x100], R28 ;  /* 0x0001001c01007387 */ /* 0x000fe80000100a00 */
[----:B------:R1:W-:Y:S04]  /*9fd20*/  STL.64 [R1+0x108], R30 ;  /* 0x0001081e01007387 */ /* 0x0003e80000100a00 */
[----:B------:R-:W-:Y:S04]  /*9fd30*/  STL [R1+0x4814], R208 ;  /* 0x004814d001007387 */ /* 0x000fe80000100800 */
[----:B------:R-:W-:Y:S01]  /*9fd40*/  STL.64 [R1+0xf0], R20 ;  /* 0x0000f01401007387 */ /* 0x000fe20000100a00 */
[C---:B-1----:R-:W-:Y:S03]  /*9fd50*/  HMMA.1688.F32.TF32 R28, R232.reuse, R12, R244 ;  /* 0x0000000ce81c723c */ /* 0x042fe600000810f4 */
[----:B------:R1:W-:Y:S04]  /*9fd60*/  STL.64 [R1+0xf8], R22 ;  /* 0x0000f81601007387 */ /* 0x0003e80000100a00 */
[----:B------:R-:W-:Y:S04]  /*9fd70*/  STL [R1+0x4810], R209 ;  /* 0x004810d101007387 */ /* 0x000fe80000100800 */
[----:B------:R-:W-:Y:S04]  /*9fd80*/  STL [R1+0x480c], R210 ;  /* 0x00480cd201007387 */ /* 0x000fe80000100800 */
[----:B------:R-:W-:Y:S04]  /*9fd90*/  STL [R1+0x4808], R211 ;  /* 0x004808d301007387 */ /* 0x000fe80000100800 */
[----:B------:R2:W-:Y:S04]  /*9fda0*/  STL [R1+0x4824], R212 ;  /* 0x004824d401007387 */ /* 0x0005e80000100800 */
[----:B------:R3:W-:Y:S04]  /*9fdb0*/  STL [R1+0x4820], R213 ;  /* 0x004820d501007387 */ /* 0x0007e80000100800 */
[----:B------:R4:W-:Y:S04]  /*9fdc0*/  STL [R1+0x481c], R214 ;  /* 0x00481cd601007387 */ /* 0x0009e80000100800 */
[----:B------:R1:W-:Y:S04]  /*9fdd0*/  STL [R1+0x4818], R215 ;  /* 0x004818d701007387 */ /* 0x0003e80000100800 */
[----:B------:R1:W-:Y:S04]  /*9fde0*/  STL.64 [R1+0x490], R28 ;  /* 0x0004901c01007387 */ /* 0x0003e80000100a00 */
        /* <DEDUP_REMOVED lines=33> */
[----:B------:R-:W4:Y:S05]  /*a0000*/  LDL.LU R238, [R1+0x368] ;  /* 0x0003680001ee7983 */ /* 0x000f2a0000300800 */
[----:B------:R-:W-:Y:S01]  /*a0010*/  HMMA.1688.F32.TF32 R228, R232, R8, R240 ;  /* 0x00000008e8e4723c */ /* 0x000fe200000810f0 */
        /* <DEDUP_REMOVED lines=13> */
[----:B------:R-:W3:Y:S01]  /*a00f0*/  LDL.LU R21, [R1+0x3a4] ;  /* 0x0003a40001157983 */ /* 0x000ee20000300800 */
[----:B------:R-:W-:-:S03]  /*a0100*/  MOV R215, R23 ;  /* 0x0000001700d77202 */ /* 0x000fc60000000f00 */
        /* <DEDUP_REMOVED lines=74> */
[----:B------:R-:W-:Y:S01]  /*a05b0*/  IMAD.MOV.U32 R208, RZ, RZ, R28 ;  /* 0x000000ffffd07224 */ /* 0x000fe200078e001c */
[----:B------:R-:W-:Y:S01]  /*a05c0*/  MOV R209, R29 ;  /* 0x0000001d00d17202 */ /* 0x000fe20000000f00 */
[----:B------:R-:W2:Y:S04]  /*a05d0*/  LDL.LU.64 R30, [R1+0x4b70] ;  /* 0x004b7000011e7983 */ /* 0x000ea80000300a00 */
[----:B------:R-:W3:Y:S02]  /*a05e0*/  LDL.LU.64 R28, [R1+0x4b68] ;  /* 0x004b6800011c7983 */ /* 0x000ee40000300a00 */
[----:B---3--:R-:W-:-:S15]  /*a05f0*/  HMMA.1688.F32.TF32 R32, R232, R28, R32 ;  /* 0x0000001ce820723c */ /* 0x008fde0000081020 */
[----:B------:R-:W-:-:S04]  /*a0600*/  NOP ;  /* 0x0000000000007918 */ /* 0x000fc80000000000 */
[----:B------:R-:W-:Y:S04]  /*a0610*/  STL.64 [R1+0x460], R32 ;  /* 0x0004602001007387 */ /* 0x000fe80000100a00 */
[----:B------:R1:W-:Y:S04]  /*a0620*/  STL.64 [R1+0x468], R34 ;  /* 0x0004682201007387 */ /* 0x0003e80000100a00 */
[----:B-1----:R-:W3:Y:S04]  /*a0630*/  LDL.LU.64 R34, [R1+0x4b60] ;  /* 0x004b600001227983 */ /* 0x002ee80000300a00 */
[----:B------:R-:W2:Y:S02]  /*a0640*/  LDL.LU.64 R32, [R1+0x4b58] ;  /* 0x004b580001207983 */ /* 0x000ea40000300a00 */
[----:B--2---:R-:W-:-:S15]  /*a0650*/  HMMA.1688.F32.TF32 R36, R232, R32, R36 ;  /* 0x00000020e824723c */ /* 0x004fde0000081024 */
[----:B------:R-:W-:-:S04]  /*a0660*/  NOP ;  /* 0x0000000000007918 */ /* 0x000fc80000000000 */
[----:B------:R-:W-:Y:S04]  /*a0670*/  STL.64 [R1+0x450], R36 ;  /* 0x0004502401007387 */ /* 0x000fe80000100a00 */
[----:B------:R1:W-:Y:S04]  /*a0680*/  STL.64 [R1+0x458], R38 ;  /* 0x0004582601007387 */ /* 0x0003e80000100a00 */
[----:B-1----:R-:W2:Y:S04]  /*a0690*/  LDL.LU.64 R38, [R1+0x4b50] ;  /* 0x004b500001267983 */ /* 0x002ea80000300a00 */
        /* <DEDUP_REMOVED lines=12> */
[----:B------:R-:W2:Y:S01]  /*a0760*/  LDL.LU.64 R44, [R1+0x4b28] ;  /* 0x004b2800012c7983 */ /* 0x000ea20000300a00 */
        /* <DEDUP_REMOVED lines=65> */
[----:B------:R-:W4:Y:S01]  /*a0b80*/  LDL.LU.64 R236, [R1+0x4a58] ;  /* 0x004a580001ec7983 */ /* 0x000f220000300a00 */
        /* <DEDUP_REMOVED lines=25> */
[----:B-1----:R-:W4:Y:S04]  /*a0d20*/  LDL.LU R148, [R1+0x730] ;  /* 0x0007300001947983 */ /* 0x002f280000300800 */
        /* <DEDUP_REMOVED lines=10> */
[----:B------:R-:W-:Y:S01]  /*a0dd0*/  HMMA.1688.F32.TF32 R232, R232, R132, R136 ;  /* 0x00000084e8e8723c */ /* 0x000fe20000081088 */
[----:B--2---:R-:W-:Y:S01]  /*a0de0*/  MOV R147, R240 ;  /* 0x000000f000937202 */ /* 0x004fe20000000f00 */
[----:B------:R-:W-:Y:S01]  /*a0df0*/  IMAD.MOV.U32 R152, RZ, RZ, R241 ;  /* 0x000000ffff987224 */ /* 0x000fe200078e00f1 */
[----:B------:R-:W-:Y:S01]  /*a0e00*/  MOV R153, R242 ;  /* 0x000000f200997202 */ /* 0x000fe20000000f00 */
[----:B---3--:R-:W-:Y:S01]  /*a0e10*/  IMAD.MOV.U32 R144, RZ, RZ, R238 ;  /* 0x000000ffff907224 */ /* 0x008fe200078e00ee */
[----:B----4-:R-:W-:Y:S01]  /*a0e20*/  MOV R145, R237 ;  /* 0x000000ed00917202 */ /* 0x010fe20000000f00 */
[----:B------:R-:W2:Y:S04]  /*a0e30*/  LDL.LU R238, [R1+0x4a54] ;  /* 0x004a540001ee7983 */ /* 0x000ea80000300800 */
[----:B------:R-:W3:Y:S01]  /*a0e40*/  LDL.LU R237, [R1+0x4a50] ;  /* 0x004a500001ed7983 */ /* 0x000ee20000300800 */
        /* <DEDUP_REMOVED lines=11> */
[----:B------:R-:W4:Y:S04]  /*a0f00*/  LDL.LU R244, [R1+0x4a3c] ;  /* 0x004a3c0001f47983 */ /* 0x000f280000300800 */
[----:B------:R-:W4:Y:S01]  /*a0f10*/  LDL.LU R160, [R1+0x710] ;  /* 0x0007100001a07983 */ /* 0x000f220000300800 */
[----:B------:R-:W-:Y:S01]  /*a0f20*/  MOV R159, R239 ;  /* 0x000000ef009f7202 */ /* 0x000fe20000000f00 */
[----:B-1----:R-:W-:Y:S01]  /*a0f30*/  IMAD.MOV.U32 R140, RZ, RZ, R243 ;  /* 0x000000ffff8c7224 */ /* 0x002fe200078e00f3 */
[----:B------:R-:W-:Y:S01]  /*a0f40*/  MOV R141, R245 ;  /* 0x000000f5008d7202 */ /* 0x000fe20000000f00 */
[----:B------:R-:W-:Y:S01]  /*a0f50*/  IMAD.MOV.U32 R142, RZ, RZ, R246 ;  /* 0x000000ffff8e7224 */ /* 0x000fe200078e00f6 */
[----:B------:R-:W-:Y:S01]  /*a0f60*/  MOV R143, R247 ;  /* 0x000000f7008f7202 */ /* 0x000fe20000000f00 */
[----:B--2---:R-:W-:Y:S01]  /*a0f70*/  IMAD.MOV.U32 R158, RZ, RZ, R238 ;  /* 0x000000ffff9e7224 */ /* 0x004fe200078e00ee */
[----:B---3--:R-:W-:-:S02]  /*a0f80*/  MOV R157, R237 ;  /* 0x000000ed009d7202 */ /* 0x008fc40000000f00 */
[----:B----4-:R-:W-:Y:S02]  /*a0f90*/  MOV R161, R240 ;  /* 0x000000f000a17202 */ /* 0x010fe40000000f00 */
[----:B------:R-:W2:Y:S01]  /*a0fa0*/  LDL.LU R240, [R1+0x4a38] ;  /* 0x004a380001f07983 */ /* 0x000ea20000300800 */
[----:B------:R-:W-:Y:S02]  /*a0fb0*/  IMAD.MOV.U32 R156, RZ, RZ, R236 ;  /* 0x000000ffff9c7224 */ /* 0x000fe400078e00ec */
[----:B------:R-:W-:Y:S01]  /*a0fc0*/  IMAD.MOV.U32 R162, RZ, RZ, R241 ;  /* 0x000000ffffa27224 */ /* 0x000fe200078e00f1 */
[----:B------:R-:W-:Y:S01]  /*a0fd0*/  MOV R163, R242 ;  /* 0x000000f200a37202 */ /* 0x000fe20000000f00 */
[----:B------:R-:W2:Y:S04]  /*a0fe0*/  LDL.LU R241, [R1+0x4a34] ;  /* 0x004a340001f17983 */ /* 0x000ea80000300800 */
[----:B------:R-:W2:Y:S04]  /*a0ff0*/  LDL.LU R242, [R1+0x4a30] ;  /* 0x004a300001f27983 */ /* 0x000ea80000300800 */
[----:B------:R-:W3:Y:S04]  /*a1000*/  LDL.LU R236, [R1+0x4a2c] ;  /* 0x004a2c0001ec7983 */ /* 0x000ee80000300800 */
[----:B------:R-:W3:Y:S04]  /*a1010*/  LDL.LU R237, [R1+0x4a28] ;  /* 0x004a280001ed7983 */ /* 0x000ee80000300800 */
[----:B------:R-:W3:Y:S04]  /*a1020*/  LDL.LU R238, [R1+0x4a24] ;  /* 0x004a240001ee7983 */ /* 0x000ee80000300800 */
[----:B------:R-:W3:Y:S04]  /*a1030*/  LDL.LU R239, [R1+0x4a20] ;  /* 0x004a200001ef7983 */ /* 0x000ee80000300800 */
[----:B------:R-:W2:Y:S04]  /*a1040*/  LDL.LU R243, [R1+0x4a1c] ;  /* 0x004a1c0001f37983 */ /* 0x000ea80000300800 */
[----:B------:R-:W4:Y:S04]  /*a1050*/  LDL.LU R245, [R1+0x4a18] ;  /* 0x004a180001f57983 */ /* 0x000f280000300800 */
[----:B------:R-:W4:Y:S04]  /*a1060*/  LDL.LU R246, [R1+0x4a14] ;  /* 0x004a140001f67983 */ /* 0x000f280000300800 */
[----:B------:R-:W4:Y:S01]  /*a1070*/  LDL.LU R247, [R1+0x4a10] ;  /* 0x004a100001f77983 */ /* 0x000f220000300800 */
[C---:B------:R-:W-:Y:S08]  /*a1080*/  HMMA.1688.F32.TF32 R168, R224.reuse, R12, R164 ;  /* 0x0000000ce0a8723c */ /* 0x040ff000000810a4 */
[C---:B------:R-:W-:Y:S01]  /*a1090*/  HMMA.1688.F32.TF32 R164, R224.reuse, R16, R148 ;  /* 0x00000010e0a4723c */ /* 0x040fe20000081094 */
[----:B------:R-:W-:Y:S04]  /*a10a0*/  STL.64 [R1+0x47c0], R234 ;  /* 0x0047c0ea01007387 */ /* 0x000fe80000100a00 */
[----:B------:R-:W-:Y:S03]  /*a10b0*/  STL.64 [R1+0x47b8], R232 ;  /* 0x0047b8e801007387 */ /* 0x000fe60000100a00 */
[C---:B------:R-:W-:Y:S08]  /*a10c0*/  HMMA.1688.F32.TF32 R136, R224.reuse, R24, R136 ;  /* 0x00000018e088723c */ /* 0x040ff00000081088 */
[C---:B---3--:R-:W-:Y:S08]  /*a10d0*/  HMMA.1688.F32.TF32 R236, R224.reuse, R4, R236 ;  /* 0x00000004e0ec723c */ /* 0x048ff000000810ec */
[C---:B--2---:R-:W-:Y:S11]  /*a10e0*/  HMMA.1688.F32.TF32 R240, R224.reuse, R8, R240 ;  /* 0x00000008e0f0723c */ /* 0x044ff600000810f0 */
        /* <DEDUP_REMOVED lines=8> */
[----:B------:R4:W-:Y:S04]  /*a1170*/  STL.64 [R1+0x578], R166 ;  /* 0x000578a601007387 */ /* 0x0009e80000100a00 */
[----:B------:R-:W2:Y:S04]  /*a1180*/  LDL.LU R149, [R1+0x6c4] ;  /* 0x0006c40001957983 */ /* 0x000ea80000300800 */
[----:B------:R-:W2:Y:S04]  /*a1190*/  LDL.LU R150, [R1+0x6c8] ;  /* 0x0006c80001967983 */ /* 0x000ea80000300800 */
[----:B------:R-:W2:Y:S01]  /*a11a0*/  LDL.LU R151, [R1+0x6cc] ;  /* 0x0006cc0001977983 */ /* 0x000ea20000300800 */
[C---:B----4-:R-:W-:Y:S03]  /*a11b0*/  HMMA.1688.F32.TF32 R164, R224.reuse, R28, R244 ;  /* 0x0000001ce0a4723c */ /* 0x050fe600000810f4 */
[----:B------:R1:W-:Y:S04]  /*a11c0*/  STL.64 [R1+0x560], R136 ;  /* 0x0005608801007387 */ /* 0x0003e80000100a00 */
        /* <DEDUP_REMOVED lines=10> */
[----:B------:R-:W-:Y:S01]  /*a1270*/  LOP3.LUT R235, R252, 0x20, RZ, 0x3c, !PT ;  /* 0x00000020fceb7812 */ /* 0x000fe200078e3cff */
[----:B-1----:R-:W4:Y:S04]  /*a1280*/  LDL.LU R136, [R1+0x4e0] ;  /* 0x0004e00001887983 */ /* 0x002f280000300800 */
[----:B------:R-:W-:Y:S04]  /*a1290*/  LDS R244, [R252+UR11+0x87800] ;  /* 0x0878000bfcf47984 */ /* 0x000fe80008000800 */
[----:B------:R-:W-:Y:S04]  /*a12a0*/  LDS R246, [R252+UR11+0x87c00] ;  /* 0x087c000bfcf67984 */ /* 0x000fe80008000800 */
[----:B------:R-:W-:Y:S04]  /*a12b0*/  LDS R245, [R235+UR11+0x87800] ;  /* 0x0878000bebf57984 */ /* 0x000fe80008000800 */
[----:B------:R-:W-:Y:S04]  /*a12c0*/  STL.64 [R1+0x550], R164 ;  /* 0x000550a401007387 */ /* 0x000fe80000100a00 */
[----:B------:R1:W-:Y:S04]  /*a12d0*/  STL.64 [R1+0x558], R166 ;  /* 0x000558a601007387 */ /* 0x0003e80000100a00 */
[----:B------:R-:W4:Y:S04]  /*a12e0*/  LDL.LU R137, [R1+0x4e4] ;  /* 0x0004e40001897983 */ /* 0x000f280000300800 */
[----:B---3--:R-:W4:Y:S04]  /*a12f0*/  LDL.LU R138, [R1+0x4e8] ;  /* 0x0004e800018a7983 */ /* 0x008f280000300800 */
[----:B------:R-:W4:Y:S04]  /*a1300*/  LDL.LU R139, [R1+0x4ec] ;  /* 0x0004ec00018b7983 */ /* 0x000f280000300800 */
[----:B------:R-:W3:Y:S01]  /*a1310*/  LDS R247, [R235+UR11+0x87c00] ;  /* 0x087c000bebf77984 */ /* 0x000ee20008000800 */
[C---:B-1----:R-:W-:Y:S08]  /*a1320*/  HMMA.1688.F32.TF32 R164, R224.reuse, R32, R160 ;  /* 0x00000020e0a4723c */ /* 0x042ff000000810a0 */
[C---:B------:R-:W-:Y:S08]  /*a1330*/  HMMA.1688.F32.TF32 R160, R224.reuse, R36, R156 ;  /* 0x00000024e0a0723c */ /* 0x040ff0000008109c */
[C---:B------:R-:W-:Y:S08]  /*a1340*/  HMMA.1688.F32.TF32 R156, R224.reuse, R40, R152 ;  /* 0x00000028e09c723c */ /* 0x040ff00000081098 */
[----:B------:R-:W-:Y:S01]  /*a1350*/  HMMA.1688.F32.TF32 R152, R224, R44, R144 ;  /* 0x0000002ce098723c */ /* 0x000fe20000081090 */
[----:B------:R-:W-:Y:S01]  /*a1360*/  MOV R146, R2 ;  /* 0x0000000200927202 */ /* 0x000fe20000000f00 */
[----:B------:R-:W-:Y:S01]  /*a1370*/  IMAD.MOV.U32 R145, RZ, RZ, R3 ;  /* 0x000000ffff917224 */ /* 0x000fe200078e0003 */
[----:B------:R-:W-:Y:S01]  /*a1380*/  MOV R2, R141 ;  /* 0x0000008d00027202 */ /* 0x000fe20000000f00 */
[----:B------:R-:W-:-:S02]  /*a1390*/  IMAD.MOV.U32 R147, RZ, RZ, R0 ;  /* 0x000000ffff937224 */ /* 0x000fc400078e0000 */
[----:B------:R-:W-:Y:S01]  /*a13a0*/  IMAD.MOV.U32 R3, RZ, RZ, R142 ;  /* 0x000000ffff037224 */ /* 0x000fe200078e008e */
        /* <DEDUP_REMOVED lines=9> */
[----:B------:R1:W-:Y:S01]  /*a1440*/  STL [R1+0x500], R140 ;  /* 0x0005008c01007387 */ /* 0x0003e20000100800 */
[----:B------:R-:W-:-:S03]  /*a1450*/  MOV R0, R143 ;  /* 0x0000008f00007202 */ /* 0x000fc60000000f00 */
[----:B-1----:R-:W3:Y:S04]  /*a1460*/  LDL.LU R140, [R1+0x4c0] ;  /* 0x0004c000018c7983 */ /* 0x002ee80000300800 */
[----:B------:R-:W3:Y:S04]  /*a1470*/  LDL.LU R141, [R1+0x4c4] ;  /* 0x0004c400018d7983 */ /* 0x000ee80000300800 */
[----:B------:R-:W3:Y:S04]  /*a1480*/  LDL.LU R142, [R1+0x4c8] ;  /* 0x0004c800018e7983 */ /* 0x000ee80000300800 */
[----:B------:R-:W3:Y:S04]  /*a1490*/  LDL.LU R143, [R1+0x4cc] ;  /* 0x0004cc00018f7983 */ /* 0x000ee80000300800 */
[----:B------:R-:W-:Y:S04]  /*a14a0*/  STL [R1+0x4764], R0 ;  /* 0x0047640001007387 */ /* 0x000fe80000100800 */
[----:B------:R-:W-:Y:S04]  /*a14b0*/  STL [R1+0x4760], R3 ;  /* 0x0047600301007387 */ /* 0x000fe80000100800 */
[----:B------:R-:W-:Y:S01]  /*a14c0*/  STL [R1+0x475c], R2 ;  /* 0x00475c0201007387 */ /* 0x000fe20000100800 */
[----:B--2---:R-:W-:-:S15]  /*a14d0*/  HMMA.1688.F32.TF32 R148, R224, R52, R148 ;  /* 0x00000034e094723c */ /* 0x004fde0000081094 */
[----:B------:R-:W-:-:S04]  /*a14e0*/  NOP ;  /* 0x0000000000007918 */ /* 0x000fc80000000000 */
[----:B------:R-:W-:Y:S01]  /*a14f0*/  MOV R48, R151 ;  /* 0x0000009700307202 */ /* 0x000fe20000000f00 */
[----:B----4-:R-:W-:Y:S01]  /*a1500*/  HMMA.1688.F32.TF32 R136, R224, R56, R136 ;  /* 0x00000038e088723c */ /* 0x010fe20000081088 */
[----:B------:R-:W-:Y:S01]  /*a1510*/  IMAD.MOV.U32 R49, RZ, RZ, R150 ;  /* 0x000000ffff317224 */ /* 0x000fe200078e0096 */
[----:B------:R-:W-:Y:S01]  /*a1520*/  MOV R45, R149 ;  /* 0x00000095002d7202 */ /* 0x000fe20000000f00 */
[----:B------:R-:W-:Y:S01]  /*a1530*/  IMAD.MOV.U32 R44, RZ, RZ, R148 ;  /* 0x000000ffff2c7224 */ /* 0x000fe200078e0094 */
[----:B------:R-:W-:Y:S04]  /*a1540*/  STL [R1+0x4774], R48 ;  /* 0x0047743001007387 */ /* 0x000fe80000100800 */
[----:B------:R-:W-:Y:S04]  /*a1550*/  STL [R1+0x4770], R49 ;  /* 0x0047703101007387 */ /* 0x000fe80000100800 */
[----:B------:R-:W-:Y:S04]  /*a1560*/  STL [R1+0x476c], R45 ;  /* 0x00476c2d01007387 */ /* 0x000fe80000100800 */
[----:B------:R-:W-:Y:S03]  /*a1570*/  STL [R1+0x4768], R44 ;  /* 0x0047682c01007387 */ /* 0x000fe60000100800 */
[----:B------:R-:W-:Y:S01]  /*a1580*/  IMAD.MOV.U32 R40, RZ, RZ, R136 ;  /* 0x000000ffff287224 */ /* 0x000fe200078e0088 */
[----:B------:R-:W-:Y:S01]  /*a1590*/  MOV R41, R137 ;  /* 0x0000008900297202 */ /* 0x000fe20000000f00 */
[----:B------:R-:W2:Y:S01]  /*a15a0*/  LDL.LU R136, [R1+0x4b0] ;  /* 0x0004b00001887983 */ /* 0x000ea20000300800 */
[----:B------:R-:W-:-:S03]  /*a15b0*/  IMAD.MOV.U32 R53, RZ, RZ, R138 ;  /* 0x000000ffff357224 */ /* 0x000fc600078e008a */
[----:B------:R-:W2:Y:S01]  /*a15c0*/  LDL.LU R137, [R1+0x4b4] ;  /* 0x0004b40001897983 */ /* 0x000ea20000300800 */
[----:B------:R-:W-:-:S03]  /*a15d0*/  MOV R52, R139 ;  /* 0x0000008b00347202 */ /* 0x000fc60000000f00 */
[----:B------:R-:W2:Y:S04]  /*a15e0*/  LDL.LU R138, [R1+0x4b8] ;  /* 0x0004b800018a7983 */ /* 0x000ea80000300800 */
[----:B------:R-:W2:Y:S01]  /*a15f0*/  LDL.LU R139, [R1+0x4bc] ;  /* 0x0004bc00018b7983 */ /* 0x000ea20000300800 */
[C---:B---3--:R-:W-:Y:S03]  /*a1600*/  HMMA.1688.F32.TF32 R144, R224.reuse, R60, R144 ;  /* 0x0000003ce090723c */ /* 0x048fe60000081090 */
[----:B------:R-:W-:Y:S04]  /*a1610*/  STL [R1+0x4784], R52 ;  /* 0x0047843401007387 */ /* 0x000fe80000100800 */
[----:B------:R1:W-:Y:S04]  /*a1620*/  STL [R1+0x4780], R53 ;  /* 0x0047803501007387 */ /* 0x0003e80000100800 */
[----:B------:R3:W-:Y:S01]  /*a1630*/  STL [R1+0x477c], R41 ;  /* 0x00477c2901007387 */ /* 0x0007e20000100800 */
[----:B------:R-:W-:Y:S07]  /*a1640*/  HMMA.1688.F32.TF32 R140, R224, R64, R140 ;  /* 0x00000040e08c723c */ /* 0x000fee000008108c */
[----:B------:R-:W-:Y:S01]  /*a1650*/  MOV R56, R147 ;  /* 0x0000009300387202 */ /* 0x000fe20000000f00 */
[----:B------:R-:W-:Y:S01]  /*a1660*/  IMAD.MOV.U32 R57, RZ, RZ, R146 ;  /* 0x000000ffff397224 */ /* 0x000fe200078e0092 */
[----:B------:R-:W-:Y:S01]  /*a1670*/  MOV R37, R145 ;  /* 0x0000009100257202 */ /* 0x000fe20000000f00 */
[----:B------:R-:W-:Y:S01]  /*a1680*/  IMAD.MOV.U32 R36, RZ, RZ, R144 ;  /* 0x000000ffff247224 */ /* 0x000fe200078e0090 */
[----:B------:R4:W-:Y:S04]  /*a1690*/  STL [R1+0x4778], R40 ;  /* 0x0047782801007387 */ /* 0x0009e80000100800 */
[----:B------:R-:W-:Y:S04]  /*a16a0*/  STL [R1+0x4794], R56 ;  /* 0x0047943801007387 */ /* 0x000fe80000100800 */
[----:B------:R1:W-:Y:S04]  /*a16b0*/  STL [R1+0x4790], R57 ;  /* 0x0047903901007387 */ /* 0x0003e80000100800 */
[----:B------:R1:W-:Y:S04]  /*a16c0*/  STL [R1+0x478c], R37 ;  /* 0x00478c2501007387 */ /* 0x0003e80000100800 */
[----:B------:R1:W-:Y:S01]  /*a16d0*/  STL [R1+0x4788], R36 ;  /* 0x0047882401007387 */ /* 0x0003e20000100800 */
[----:B------:R-:W-:Y:S01]  /*a16e0*/  IMAD.MOV.U32 R32, RZ, RZ, R140 ;  /* 0x000000ffff207224 */ /* 0x000fe200078e008c */
[----:B------:R-:W-:-:S02]  /*a16f0*/  MOV R33, R141 ;  /* 0x0000008d00217202 */ /* 0x000fc40000000f00 */
[----:B------:R-:W3:Y:S01]  /*a1700*/  LDL.LU R140, [R1+0x5a0] ;  /* 0x0005a000018c7983 */ /* 0x000ee20000300800 */
[----:B------:R-:W-:-:S03]  /*a1710*/  IMAD.MOV.U32 R61, RZ, RZ, R142 ;  /* 0x000000ffff3d7224 */ /* 0x000fc600078e008e */
        /* <DEDUP_REMOVED lines=30> */
[----:B------:R-:W4:Y:S04]  /*a1900*/  LDL.LU R144, [R1+0x670] ;  /* 0x0006700001907983 */ /* 0x000f280000300800 */
[----:B------:R-:W4:Y:S04]  /*a1910*/  LDL.LU R145, [R1+0x674] ;  /* 0x0006740001917983 */ /* 0x000f280000300800 */
[----:B------:R-:W4:Y:S04]  /*a1920*/  LDL.LU R146, [R1+0x678] ;  /* 0x0006780001927983 */ /* 0x000f280000300800 */
[----:B------:R-:W4:Y:S04]  /*a1930*/  LDL.LU R147, [R1+0x67c] ;  /* 0x00067c0001937983 */ /* 0x000f280000300800 */
[----:B------:R-:W-:Y:S04]  /*a1940*/  STL [R1+0x47b0], R65 ;  /* 0x0047b04101007387 */ /* 0x000fe80000100800 */
[----:B------:R-:W-:Y:S01]  /*a1950*/  STL [R1+0x47ac], R29 ;  /* 0x0047ac1d01007387 */ /* 0x000fe20000100800 */
[----:B---3--:R-:W-:Y:S03]  /*a1960*/  HMMA.1688.F32.TF32 R140, R224, R72, R140 ;  /* 0x00000048e08c723c */ /* 0x008fe6000008108c */
[----:B------:R3:W-:-:S15]  /*a1970*/  STL [R1+0x47a8], R28 ;  /* 0x0047a81c01007387 */ /* 0x0007de0000100800 */
[----:B------:R-:W-:Y:S01]  /*a1980*/  NOP ;  /* 0x0000000000007918 */ /* 0x000fe20000000000 */
[----:B------:R-:W-:Y:S01]  /*a1990*/  IMAD.MOV.U32 R24, RZ, RZ, R140 ;  /* 0x000000ffff187224 */ /* 0x000fe200078e008c */
[----:B------:R-:W-:Y:S01]  /*a19a0*/  MOV R25, R141 ;  /* 0x0000008d00197202 */ /* 0x000fe20000000f00 */
[----:B------:R-:W3:Y:S01]  /*a19b0*/  LDL.LU R140, [R1+0x660] ;  /* 0x00066000018c7983 */ /* 0x000ee20000300800 */
[----:B------:R-:W-:-:S03]  /*a19c0*/  IMAD.MOV.U32 R69, RZ, RZ, R142 ;  /* 0x000000ffff457224 */ /* 0x000fc600078e008e */
[----:B------:R-:W3:Y:S01]  /*a19d0*/  LDL.LU R141, [R1+0x664] ;  /* 0x00066400018d7983 */ /* 0x000ee20000300800 */
[----:B------:R-:W-:-:S03]  /*a19e0*/  MOV R68, R143 ;  /* 0x0000008f00447202 */ /* 0x000fc60000000f00 */
[----:B------:R-:W3:Y:S04]  /*a19f0*/  LDL.LU R142, [R1+0x668] ;  /* 0x00066800018e7983 */ /* 0x000ee80000300800 */
[----:B------:R-:W3:Y:S01]  /*a1a00*/  LDL.LU R143, [R1+0x66c] ;  /* 0x00066c00018f7983 */ /* 0x000ee20000300800 */
[----:B--2---:R-:W-:-:S15]  /*a1a10*/  HMMA.1688.F32.TF32 R136, R224, R88, R136 ;  /* 0x00000058e088723c */ /* 0x004fde0000081088 */
[----:B------:R-:W-:-:S04]  /*a1a20*/  NOP ;  /* 0x0000000000007918 */ /* 0x000fc80000000000 */
[----:B------:R-:W-:Y:S01]  /*a1a30*/  IMAD.MOV.U32 R4, RZ, RZ, R136 ;  /* 0x000000ffff047224 */ /* 0x000fe200078e0088 */
[----:B------:R-:W-:Y:S01]  /*a1a40*/  MOV R5, R137 ;  /* 0x0000008900057202 */ /* 0x000fe20000000f00 */
[----:B------:R-:W2:Y:S01]  /*a1a50*/  LDL.LU R136, [R1+0x600] ;  /* 0x0006000001887983 */ /* 0x000ea20000300800 */
[----:B-1----:R-:W-:-:S03]  /*a1a60*/  IMAD.MOV.U32 R53, RZ, RZ, R138 ;  /* 0x000000ffff357224 */ /* 0x002fc600078e008a */
[----:B------:R-:W2:Y:S01]  /*a1a70*/  LDL.LU R137, [R1+0x604] ;  /* 0x0006040001897983 */ /* 0x000ea20000300800 */
[----:B------:R-:W-:-:S03]  /*a1a80*/  MOV R41, R139 ;  /* 0x0000008b00297202 */ /* 0x000fc60000000f00 */
[----:B------:R-:W2:Y:S04]  /*a1a90*/  LDL.LU R138, [R1+0x608] ;  /* 0x00060800018a7983 */ /* 0x000ea80000300800 */
[----:B------:R-:W2:Y:S01]  /*a1aa0*/  LDL.LU R139, [R1+0x60c] ;  /* 0x00060c00018b7983 */ /* 0x000ea20000300800 */
[C---:B----4-:R-:W-:Y:S08]  /*a1ab0*/  HMMA.1688.F32.TF32 R156, R224.reuse, R76, R156 ;  /* 0x0000004ce09c723c */ /* 0x050ff0000008109c */
[C---:B------:R-:W-:Y:S08]  /*a1ac0*/  HMMA.1688.F32.TF32 R152, R224.reuse, R80, R152 ;  /* 0x00000050e098723c */ /* 0x040ff00000081098 */
[C---:B------:R-:W-:Y:S08]  /*a1ad0*/  HMMA.1688.F32.TF32 R148, R224.reuse, R84, R148 ;  /* 0x00000054e094723c */ /* 0x040ff00000081094 */
[C---:B------:R-:W-:Y:S01]  /*a1ae0*/  HMMA.1688.F32.TF32 R144, R224.reuse, R92, R144 ;  /* 0x0000005ce090723c */ /* 0x040fe20000081090 */
[----:B------:R-:W4:Y:S04]  /*a1af0*/  LDL.LU R160, [R1+0x5d0] ;  /* 0x0005d00001a07983 */ /* 0x000f280000300800 */
[----:B------:R-:W4:Y:S04]  /*a1b00*/  LDL.LU R161, [R1+0x5d4] ;  /* 0x0005d40001a17983 */ /* 0x000f280000300800 */
[----:B------:R-:W4:Y:S04]  /*a1b10*/  LDL.LU R162, [R1+0x5d8] ;  /* 0x0005d80001a27983 */ /* 0x000f280000300800 */
[----:B------:R-:W4:Y:S01]  /*a1b20*/  LDL.LU R163, [R1+0x5dc] ;  /* 0x0005dc0001a37983 */ /* 0x000f220000300800 */
[----:B------:R-:W-:Y:S01]  /*a1b30*/  IMAD.MOV.U32 R16, RZ, RZ, R156 ;  /* 0x000000ffff107224 */ /* 0x000fe200078e009c */
[----:B---3--:R-:W-:Y:S01]  /*a1b40*/  HMMA.1688.F32.TF32 R140, R224, R96, R140 ;  /* 0x00000060e08c723c */ /* 0x008fe2000008108c */
[----:B------:R-:W-:Y:S01]  /*a1b50*/  MOV R17, R157 ;  /* 0x0000009d00117202 */ /* 0x000fe20000000f00 */
[----:B------:R-:W3:Y:S01]  /*a1b60*/  LDL.LU R156, [R1+0x5b0] ;  /* 0x0005b000019c7983 */ /* 0x000ee20000300800 */
[----:B------:R-:W-:-:S03]  /*a1b70*/  IMAD.MOV.U32 R49, RZ, RZ, R158 ;  /* 0x000000ffff317224 */ /* 0x000fc600078e009e */
[----:B------:R-:W3:Y:S01]  /*a1b80*/  LDL.LU R157, [R1+0x5b4] ;  /* 0x0005b400019d7983 */ /* 0x000ee20000300800 */
[----:B------:R-:W-:-:S03]  /*a1b90*/  MOV R45, R159 ;  /* 0x0000009f002d7202 */ /* 0x000fc60000000f00 */
[----:B------:R-:W3:Y:S01]  /*a1ba0*/  LDL.LU R158, [R1+0x5b8] ;  /* 0x0005b800019e7983 */ /* 0x000ee20000300800 */
[----:B------:R-:W-:-:S03]  /*a1bb0*/  IMAD.MOV.U32 R12, RZ, RZ, R152 ;  /* 0x000000ffff0c7224 */ /* 0x000fc600078e0098 */
        /* <DEDUP_REMOVED lines=48> */
[----:B------:R-:W3:Y:S04]  /*a1ec0*/  LDL.LU R74, [R1+0x49f8] ;  /* 0x0049f800014a7983 */ /* 0x000ee80000300800 */
[----:B------:R-:W3:Y:S01]  /*a1ed0*/  LDL.LU R75, [R1+0x49f4] ;  /* 0x0049f400014b7983 */ /* 0x000ee20000300800 */
[C---:B----4-:R-:W-:Y:S03]  /*a1ee0*/  HMMA.1688.F32.TF32 R160, R224.reuse, R104, R160 ;  /* 0x00000068e0a0723c */ /* 0x050fe600000810a0 */
[----:B------:R-:W4:Y:S05]  /*a1ef0*/  LDL.LU R70, [R1+0x49f0] ;  /* 0x0049f00001467983 */ /* 0x000f2a0000300800 */
[C---:B------:R-:W-:Y:S08]  /*a1f00*/  HMMA.1688.F32.TF32 R148, R224.reuse, R116, R148 ;  /* 0x00000074e094723c */ /* 0x040ff00000081094 */
[C---:B------:R-:W-:Y:S08]  /*a1f10*/  HMMA.1688.F32.TF32 R144, R224.reuse, R120, R144 ;  /* 0x00000078e090723c */ /* 0x040ff00000081090 */
[----:B------:R-:W-:Y:S01]  /*a1f20*/  HMMA.1688.F32.TF32 R140, R224, R124, R140 ;  /* 0x0000007ce08c723c */ /* 0x000fe2000008108c */
[----:B------:R-:W-:Y:S01]  /*a1f30*/  IMAD.MOV.U32 R109, RZ, RZ, R156 ;  /* 0x000000ffff6d7224 */ /* 0x000fe200078e009c */
[----:B------:R-:W-:Y:S01]  /*a1f40*/  MOV R108, R157 ;  /* 0x0000009d006c7202 */ /* 0x000fe20000000f00 */
[----:B------:R-:W-:-:S02]  /*a1f50*/  IMAD.MOV.U32 R156, RZ, RZ, R39 ;  /* 0x000000ffff9c7224 */ /* 0x000fc400078e0027 */
[----:B------:R-:W-:Y:S02]  /*a1f60*/  IMAD.MOV.U32 R105, RZ, RZ, R158 ;  /* 0x000000ffff697224 */ /* 0x000fe400078e009e */
[----:B------:R-:W-:-:S12]  /*a1f70*/  IMAD.MOV.U32 R85, RZ, RZ, R148 ;  /* 0x000000ffff557224 */ /* 0x000fd800078e0094 */
[----:B------:R-:W-:Y:S01]  /*a1f80*/  IMAD.MOV.U32 R28, RZ, RZ, R140 ;  /* 0x000000ffff1c7224 */ /* 0x000fe200078e008c */
[----:B------:R-:W-:Y:S01]  /*a1f90*/  MOV R60, R141 ;  /* 0x0000008d003c7202 */ /* 0x000fe20000000f00 */
[----:B------:R-:W-:Y:S02]  /*a1fa0*/  IMAD.MOV.U32 R140, RZ, RZ, R63 ;  /* 0x000000ffff8c7224 */ /* 0x000fe400078e003f */
[----:B------:R-:W-:Y:S01]  /*a1fb0*/  IMAD.MOV.U32 R125, RZ, RZ, R142 ;  /* 0x000000ffff7d7224 */ /* 0x000fe200078e008e */
[----:B------:R-:W-:Y:S02]  /*a1fc0*/  MOV R141, R58 ;  /* 0x0000003a008d7202 */ /* 0x000fe40000000f00 */
[----:B------:R-:W-:Y:S01]  /*a1fd0*/  MOV R124, R143 ;  /* 0x0000008f007c7202 */ /* 0x000fe20000000f00 */
[----:B------:R-:W-:Y:S02]  /*a1fe0*/  IMAD.MOV.U32 R142, RZ, RZ, R59 ;  /* 0x000000ffff8e7224 */ /* 0x000fe400078e003b */
[----:B------:R-:W-:Y:S01]  /*a1ff0*/  IMAD.MOV.U32 R121, RZ, RZ, R144 ;  /* 0x000000ffff797224 */ /* 0x000fe200078e0090 */
[----:B------:R-:W-:-:S02]  /*a2000*/  MOV R143, R54 ;  /* 0x00000036008f7202 */ /* 0x000fc40000000f00 */
[----:B------:R-:W-:Y:S01]  /*a2010*/  MOV R120, R145 ;  /* 0x0000009100787202 */ /* 0x000fe20000000f00 */
[----:B------:R-:W-:Y:S02]  /*a2020*/  IMAD.MOV.U32 R144, RZ, RZ, R55 ;  /* 0x000000ffff907224 */ /* 0x000fe400078e0037 */
[----:B------:R-:W-:Y:S01]  /*a2030*/  IMAD.MOV.U32 R117, RZ, RZ, R146 ;  /* 0x000000ffff757224 */ /* 0x000fe200078e0092 */
[----:B------:R-:W-:Y:S02]  /*a2040*/  MOV R145, R50 ;  /* 0x0000003200917202 */ /* 0x000fe40000000f00 */
[----:B------:R-:W-:Y:S01]  /*a2050*/  MOV R116, R147 ;  /* 0x0000009300747202 */ /* 0x000fe20000000f00 */
[----:B------:R-:W-:Y:S01]  /*a2060*/  IMAD.MOV.U32 R146, RZ, RZ, R51 ;  /* 0x000000ffff927224 */ /* 0x000fe200078e0033 */
[----:B------:R-:W-:Y:S02]  /*a2070*/  MOV R147, R46 ;  /* 0x0000002e00937202 */ /* 0x000fe40000000f00 */
[----:B------:R-:W-:Y:S01]  /*a2080*/  MOV R84, R149 ;  /* 0x0000009500547202 */ /* 0x000fe20000000f00 */
[----:B------:R-:W-:-:S02]  /*a2090*/  IMAD.MOV.U32 R148, RZ, RZ, R47 ;  /* 0x000000ffff947224 */ /* 0x000fc400078e002f */
[----:B------:R-:W-:Y:S01]  /*a20a0*/  IMAD.MOV.U32 R81, RZ, RZ, R150 ;  /* 0x000000ffff517224 */ /* 0x000fe200078e0096 */
[----:B------:R-:W-:Y:S02]  /*a20b0*/  MOV R149, R42 ;  /* 0x0000002a00957202 */ /* 0x000fe40000000f00 */
[----:B------:R-:W-:Y:S01]  /*a20c0*/  MOV R80, R151 ;  /* 0x0000009700507202 */ /* 0x000fe20000000f00 */
[----:B------:R-:W-:Y:S01]  /*a20d0*/  IMAD.MOV.U32 R150, RZ, RZ, R43 ;  /* 0x000000ffff967224 */ /* 0x000fe200078e002b */
[----:B------:R-:W-:Y:S02]  /*a20e0*/  MOV R151, R38 ;  /* 0x0000002600977202 */ /* 0x000fe40000000f00 */
[----:B------:R-:W-:Y:S02]  /*a20f0*/  MOV R157, R34 ;  /* 0x00000022009d7202 */ /* 0x000fe40000000f00 */
[----:B------:R-:W-:Y:S01]  /*a2100*/  MOV R104, R159 ;  /* 0x0000009f00687202 */ /* 0x000fe20000000f00 */
[----:B------:R-:W-:-:S02]  /*a2110*/  IMAD.MOV.U32 R158, RZ, RZ, R35 ;  /* 0x000000ffff9e7224 */ /* 0x000fc400078e0023 */
[----:B------:R-:W-:Y:S01]  /*a2120*/  IMAD.MOV.U32 R93, RZ, RZ, R160 ;  /* 0x000000ffff5d7224 */ /* 0x000fe200078e00a0 */
[----:B------:R-:W-:Y:S02]  /*a2130*/  MOV R159, R30 ;  /* 0x0000001e009f7202 */ /* 0x000fe40000000f00 */
[----:B------:R-:W-:Y:S01]  /*a2140*/  MOV R92, R161 ;  /* 0x000000a1005c7202 */ /* 0x000fe20000000f00 */
[----:B------:R-:W-:Y:S02]  /*a2150*/  IMAD.MOV.U32 R160, RZ, RZ, R21 ;  /* 0x000000ffffa07224 */ /* 0x000fe400078e0015 */
[----:B------:R-:W-:Y:S01]  /*a2160*/  IMAD.MOV.U32 R89, RZ, RZ, R162 ;  /* 0x000000ffff597224 */ /* 0x000fe200078e00a2 */
[----:B------:R-:W-:Y:S02]  /*a2170*/  MOV R161, R251 ;  /* 0x000000fb00a17202 */ /* 0x000fe40000000f00 */
[----:B------:R-:W-:Y:S01]  /*a2180*/  MOV R88, R163 ;  /* 0x000000a300587202 */ /* 0x000fe20000000f00 */
[----:B------:R-:W-:Y:S01]  /*a2190*/  IMAD.MOV.U32 R162, RZ, RZ, R250 ;  /* 0x000000ffffa27224 */ /* 0x000fe200078e00fa */
[----:B------:R-:W-:Y:S01]  /*a21a0*/  MOV R163, R249 ;  /* 0x000000f900a37202 */ /* 0x000fe20000000f00 */
[----:B------:R-:W-:Y:S01]  /*a21b0*/  IMAD.MOV.U32 R164, RZ, RZ, R20 ;  /* 0x000000ffffa47224 */ /* 0x000fe200078e0014 */
[----:B------:R-:W-:Y:S01]  /*a21c0*/  MOV R165, R248 ;  /* 0x000000f800a57202 */ /* 0x000fe20000000f00 */
[----:B--2---:R-:W-:-:S15]  /*a21d0*/  HMMA.1688.F32.TF32 R136, R224, R128, R136 ;  /* 0x00000080e088723c */ /* 0x004fde0000081088 */
[----:B------:R-:W-:-:S04]  /*a21e0*/  NOP ;  /* 0x0000000000007918 */ /* 0x000fc80000000000 */
[----:B------:R-:W-:Y:S01]  /*a21f0*/  IMAD.MOV.U32 R65, RZ, RZ, R136 ;  /* 0x000000ffff417224 */ /* 0x000fe200078e0088 */
[----:B------:R-:W-:Y:S01]  /*a2200*/  MOV R29, R137 ;  /* 0x00000089001d7202 */ /* 0x000fe20000000f00 */
[----:B------:R-:W-:Y:S02]  /*a2210*/  IMAD.MOV.U32 R136, RZ, RZ, R71 ;  /* 0x000000ffff887224 */ /* 0x000fe400078e0047 */
[----:B------:R-:W-:Y:S01]  /*a2220*/  IMAD.MOV.U32 R129, RZ, RZ, R138 ;  /* 0x000000ffff817224 */ /* 0x000fe200078e008a */
[----:B------:R-:W4:Y:S01]  /*a2230*/  LDL.LU R71, [R1+0x49ec] ;  /* 0x0049ec0001477983 */ /* 0x000f220000300800 */
[----:B------:R-:W-:Y:S02]  /*a2240*/  MOV R137, R66 ;  /* 0x0000004200897202 */ /* 0x000fe40000000f00 */
[----:B------:R-:W-:Y:S01]  /*a2250*/  MOV R128, R139 ;  /* 0x0000008b00807202 */ /* 0x000fe20000000f00 */
[----:B------:R-:W2:Y:S01]  /*a2260*/  LDL.LU R66, [R1+0x49e8] ;  /* 0x0049e80001427983 */ /* 0x000ea20000300800 */
[----:B------:R-:W-:Y:S01]  /*a2270*/  IMAD.MOV.U32 R138, RZ, RZ, R67 ;  /* 0x000000ffff8a7224 */ /* 0x000fe200078e0043 */
[----:B------:R-:W-:-:S02]  /*a2280*/  MOV R139, R62 ;  /* 0x0000003e008b7202 */ /* 0x000fc40000000f00 */
        /* <DEDUP_REMOVED lines=24> */
[----:B------:R-:W4:Y:S01]  /*a2410*/  LDL.LU R166, [R1+0xb8] ;  /* 0x0000b80001a67983 */ /* 0x000f220000300800 */
[----:B------:R-:W-:-:S03]  /*a2420*/  IMAD.MOV.U32 R167, RZ, RZ, R10 ;  /* 0x000000ffffa77224 */ /* 0x000fc600078e000a */
[----:B------:R-:W4:Y:S04]  /*a2430*/  LDL.LU R10, [R1+0x4984] ;  /* 0x00498400010a7983 */ /* 0x000f280000300800 */
[----:B------:R-:W4:Y:S04]  /*a2440*/  LDL.LU R172, [R1+0xd0] ;  /* 0x0000d00001ac7983 */ /* 0x000f280000300800 */
[----:B------:R-:W4:Y:S01]  /*a2450*/  LDL.LU R173, [R1+0xd4] ;  /* 0x0000d40001ad7983 */ /* 0x000f220000300800 */
[----:B------:R-:W-:-:S15]  /*a2460*/  HMMA.1688.F32.TF32 R152, R224, R112, R152 ;  /* 0x00000070e098723c */ /* 0x000fde0000081098 */
[----:B------:R-:W-:-:S04]  /*a2470*/  NOP ;  /* 0x0000000000007918 */ /* 0x000fc80000000000 */
        /* <DEDUP_REMOVED lines=8> */
[----:B--2---:R-:W-:Y:S01]  /*a2500*/  MOV R174, R20 ;  /* 0x0000001400ae7202 */ /* 0x004fe20000000f00 */
[----:B---3--:R-:W-:Y:S01]  /*a2510*/  IMAD.MOV.U32 R175, RZ, RZ, R248 ;  /* 0x000000ffffaf7224 */ /* 0x008fe200078e00f8 */
[----:B------:R-:W2:Y:S04]  /*a2520*/  LDL.LU R20, [R1+0x4980] ;  /* 0x0049800001147983 */ /* 0x000ea80000300800 */
[----:B------:R-:W3:Y:S01]  /*a2530*/  LDL.LU R248, [R1+0x497c] ;  /* 0x00497c0001f87983 */ /* 0x000ee20000300800 */
[----:B------:R-:W-:Y:S01]  /*a2540*/  MOV R168, R249 ;  /* 0x000000f900a87202 */ /* 0x000fe20000000f00 */
[----:B------:R-:W-:-:S02]  /*a2550*/  IMAD.MOV.U32 R169, RZ, RZ, R250 ;  /* 0x000000ffffa97224 */ /* 0x000fc400078e00fa */
[----:B------:R-:W3:Y:S04]  /*a2560*/  LDL.LU R249, [R1+0x4978] ;  /* 0x0049780001f97983 */ /* 0x000ee80000300800 */
[----:B------:R-:W3:Y:S01]  /*a2570*/  LDL.LU R250, [R1+0x4974] ;  /* 0x0049740001fa7983 */ /* 0x000ee20000300800 */
[----:B------:R-:W-:-:S03]  /*a2580*/  MOV R170, R251 ;  /* 0x000000fb00aa7202 */ /* 0x000fc60000000f00 */
[----:B------:R-:W3:Y:S01]  /*a2590*/  LDL.LU R251, [R1+0x4970] ;  /* 0x0049700001fb7983 */ /* 0x000ee20000300800 */
[----:B------:R-:W-:-:S03]  /*a25a0*/  IMAD.MOV.U32 R171, RZ, RZ, R21 ;  /* 0x000000ffffab7224 */ /* 0x000fc600078e0015 */
        /* <DEDUP_REMOVED lines=13> */
[----:B--2---:R-:W-:Y:S01]  /*a2680*/  HMMA.1688.F32.TF32 R224, R244, R6, R20 ;  /* 0x00000006f4e0723c */ /* 0x004fe20000081014 */
[----:B----4-:R-:W-:Y:S02]  /*a2690*/  MOV R251, R10 ;  /* 0x0000000a00fb7202 */ /* 0x010fe40000000f00 */
[----:B------:R-:W3:-:S15]  /*a26a0*/  LDL.LU R10, [R1+0x4958] ;  /* 0x00495800010a7983 */ /* 0x000ede0000300800 */
[----:B------:R-:W-:Y:S01]  /*a26b0*/  NOP ;  /* 0x0000000000007918 */ /* 0x000fe20000000000 */
[----:B------:R-:W-:Y:S04]  /*a26c0*/  STL.64 [R1+0x46e8], R226 ;  /* 0x0046e8e201007387 */ /* 0x000fe80000100a00 */
[----:B------:R1:W-:Y:S02]  /*a26d0*/  STL.64 [R1+0x46e0], R224 ;  /* 0x0046e0e001007387 */ /* 0x0003e40000100a00 */
[----:B-1----:R-:W-:Y:S02]  /*a26e0*/  IMAD.MOV.U32 R224, RZ, RZ, R11 ;  /* 0x000000ffffe07224 */ /* 0x002fe400078e000b */
[----:B------:R-:W3:Y:S01]  /*a26f0*/  LDL.LU R11, [R1+0x4954] ;  /* 0x00495400010b7983 */ /* 0x000ee20000300800 */
[----:B------:R-:W-:-:S03]  /*a2700*/  MOV R225, R18 ;  /* 0x0000001200e17202 */ /* 0x000fc60000000f00 */
[----:B------:R-:W2:Y:S01]  /*a2710*/  LDL.LU R18, [R1+0x4950] ;  /* 0x0049500001127983 */ /* 0x000ea20000300800 */
[----:B------:R-:W-:Y:S01]  /*a2720*/  IMAD.MOV.U32 R226, RZ, RZ, R14 ;  /* 0x000000ffffe27224 */ /* 0x000fe200078e000e */
[----:B------:R-:W-:Y:S02]  /*a2730*/  MOV R227, R15 ;  /* 0x0000000f00e37202 */ /* 0x000fe40000000f00 */
[----:B------:R-:W4:Y:S04]  /*a2740*/  LDL.LU R14, [R1+0x494c] ;  /* 0x00494c00010e7983 */ /* 0x000f280000300800 */
[----:B------:R-:W4:Y:S01]  /*a2750*/  LDL.LU R15, [R1+0x4948] ;  /* 0x00494800010f7983 */ /* 0x000f220000300800 */
[----:B---3--:R-:W-:-:S15]  /*a2760*/  HMMA.1688.F32.TF32 R248, R244, R10, R248 ;  /* 0x0000000af4f8723c */ /* 0x008fde00000810f8 */
[----:B------:R-:W-:-:S04]  /*a2770*/  NOP ;  /* 0x0000000000007918 */ /* 0x000fc80000000000 */
[----:B------:R-:W-:Y:S04]  /*a2780*/  STL.64 [R1+0x46f8], R250 ;  /* 0x0046f8fa01007387 */ /* 0x000fe80000100a00 */
[----:B------:R1:W-:Y:S02]  /*a2790*/  STL.64 [R1+0x46f0], R248 ;  /* 0x0046f0f801007387 */ /* 0x0003e40000100a00 */
[----:B-1----:R-:W-:Y:S01]  /*a27a0*/  IMAD.MOV.U32 R248, RZ, RZ, R19 ;  /* 0x000000fffff87224 */ /* 0x002fe200078e0013 */
[----:B------:R-:W-:Y:S01]  /*a27b0*/  MOV R249, R31 ;  /* 0x0000001f00f97202 */ /* 0x000fe20000000f00 */
[----:B------:R-:W2:Y:S04]  /*a27c0*/  LDL.LU R19, [R1+0x4944] ;  /* 0x0049440001137983 */ /* 0x000ea80000300800 */
[----:B------:R-:W3:Y:S01]  /*a27d0*/  LDL.LU R31, [R1+0x4940] ;  /* 0x00494000011f7983 */ /* 0x000ee20000300800 */
[----:B------:R-:W-:Y:S01]  /*a27e0*/  IMAD.MOV.U32 R250, RZ, RZ, R26 ;  /* 0x000000fffffa7224 */ /* 0x000fe200078e001a */
[----:B------:R-:W-:-:S02]  /*a27f0*/  MOV R251, R27 ;  /* 0x0000001b00fb7202 */ /* 0x000fc40000000f00 */
[----:B------:R-:W3:Y:S04]  /*a2800*/  LDL.LU R26, [R1+0x493c] ;  /* 0x00493c00011a7983 */ /* 0x000ee80000300800 */
[----:B------:R-:W3:Y:S01]  /*a2810*/  LDL.LU R27, [R1+0x4938] ;  /* 0x00493800011b7983 */ /* 0x000ee20000300800 */
[C---:B----4-:R-:W-:Y:S08]  /*a2820*/  HMMA.1688.F32.TF32 R172, R244.reuse, R14, R172 ;  /* 0x0000000ef4ac723c */ /* 0x050ff000000810ac */
[C---:B------:R-:W-:Y:S08]  /*a2830*/  HMMA.1688.F32.TF32 R156, R244.reuse, R34, R156 ;  /* 0x00000022f49c723c */ /* 0x040ff0000008109c */
[C---:B------:R-:W-:Y:S08]  /*a2840*/  HMMA.1688.F32.TF32 R152, R244.reuse, R38, R152 ;  /* 0x00000026f498723c */ /* 0x040ff00000081098 */
[C---:B------:R-:W-:Y:S08]  /*a2850*/  HMMA.1688.F32.TF32 R148, R244.reuse, R42, R148 ;  /* 0x0000002af494723c */ /* 0x040ff00000081094 */
[C---:B------:R-:W-:Y:S08]  /*a2860*/  HMMA.1688.F32.TF32 R144, R244.reuse, R46, R144 ;  /* 0x0000002ef490723c */ /* 0x040ff00000081090 */
[C---:B------:R-:W-:Y:S01]  /*a2870*/  HMMA.1688.F32.TF32 R140, R244.reuse, R50, R140 ;  /* 0x00000032f48c723c */ /* 0x040fe2000008108c */
[----:B------:R-:W-:Y:S04]  /*a2880*/  STL.64 [R1+0xd0], R172 ;  /* 0x0000d0ac01007387 */ /* 0x000fe80000100a00 */
[----:B------:R1:W-:Y:S04]  /*a2890*/  STL.64 [R1+0xd8], R174 ;  /* 0x0000d8ae01007387 */ /* 0x0003e80000100a00 */
[----:B-1----:R-:W4:Y:S04]  /*a28a0*/  LDL.LU.64 R174, [R1+0x4930] ;  /* 0x0049300001ae7983 */ /* 0x002f280000300a00 */
[----:B------:R-:W4:Y:S01]  /*a28b0*/  LDL.LU.64 R172, [R1+0x4928] ;  /* 0x0049280001ac7983 */ /* 0x000f220000300a00 */
[C---:B------:R-:W-:Y:S08]  /*a28c0*/  HMMA.1688.F32.TF32 R136, R244.reuse, R54, R136 ;  /* 0x00000036f488723c */ /* 0x040ff00000081088 */
[C---:B--2---:R-:W-:Y:S08]  /*a28d0*/  HMMA.1688.F32.TF32 R168, R244.reuse, R18, R168 ;  /* 0x00000012f4a8723c */ /* 0x044ff000000810a8 */
[C---:B---3--:R-:W-:Y:S08]  /*a28e0*/  HMMA.1688.F32.TF32 R164, R244.reuse, R26, R164 ;  /* 0x0000001af4a4723c */ /* 0x048ff000000810a4 */
[C---:B------:R-:W-:Y:S03]  /*a28f0*/  HMMA.1688.F32.TF32 R160, R244.reuse, R30, R160 ;  /* 0x0000001ef4a0723c */ /* 0x040fe600000810a0 */
        /* <DEDUP_REMOVED lines=39> */
[C---:B------:R-:W-:Y:S01]  /*a2b70*/  HMMA.1688.F32.TF32 R236, R244.reuse, R70, R236 ;  /* 0x00000046f4ec723c */ /* 0x040fe200000810ec */
[----:B------:R1:W-:Y:S04]  /*a2b80*/  STL.64 [R1+0x30], R248 ;  /* 0x000030f801007387 */ /* 0x0003e80000100a00 */
[----:B------:R1:W-:Y:S04]  /*a2b90*/  STL.64 [R1+0x38], R250 ;  /* 0x000038fa01007387 */ /* 0x0003e80000100a00 */
[----:B------:R-:W-:Y:S04]  /*a2ba0*/  STL.64 [R1+0x20], R224 ;  /* 0x000020e001007387 */ /* 0x000fe80000100a00 */
[----:B------:R-:W-:Y:S04]  /*a2bb0*/  STL.64 [R1+0x28], R226 ;  /* 0x000028e201007387 */ /* 0x000fe80000100a00 */
[----:B------:R1:W-:Y:S04]  /*a2bc0*/  STL.64 [R1+0x10], R240 ;  /* 0x000010f001007387 */ /* 0x0003e80000100a00 */
[----:B------:R4:W-:Y:S04]  /*a2bd0*/  STL.64 [R1+0x18], R242 ;  /* 0x000018f201007387 */ /* 0x0009e80000100a00 */
[----:B------:R4:W-:Y:S04]  /*a2be0*/  STL.64 [R1+0x9b0], R236 ;  /* 0x0009b0ec01007387 */ /* 0x0009e80000100a00 */
[----:B------:R4:W-:Y:S01]  /*a2bf0*/  STL.64 [R1+0x9b8], R238 ;  /* 0x0009b8ee01007387 */ /* 0x0009e20000100a00 */
[----:B-1----:R-:W-:Y:S01]  /*a2c00*/  IMAD.MOV.U32 R248, RZ, RZ, R198 ;  /* 0x000000fffff87224 */ /* 0x002fe200078e00c6 */
[----:B------:R-:W-:Y:S01]  /*a2c10*/  MOV R249, R199 ;  /* 0x000000c700f97202 */ /* 0x000fe20000000f00 */
[----:B------:R-:W-:Y:S01]  /*a2c20*/  IMAD.MOV.U32 R250, RZ, RZ, R192 ;  /* 0x000000fffffa7224 */ /* 0x000fe200078e00c0 */
[----:B------:R-:W-:Y:S01]  /*a2c30*/  MOV R251, R193 ;  /* 0x000000c100fb7202 */ /* 0x000fe20000000f00 */
[----:B------:R-:W-:Y:S01]  /*a2c40*/  IMAD.MOV.U32 R240, RZ, RZ, R123 ;  /* 0x000000fffff07224 */ /* 0x000fe200078e007b */
[----:B------:R-:W-:Y:S01]  /*a2c50*/  MOV R241, R118 ;  /* 0x0000007600f17202 */ /* 0x000fe20000000f00 */
[----:B----4-:R-:W-:Y:S01]  /*a2c60*/  IMAD.MOV.U32 R242, RZ, RZ, R119 ;  /* 0x000000fffff27224 */ /* 0x010fe200078e0077 */
[----:B------:R-:W-:Y:S01]  /*a2c70*/  MOV R243, R130 ;  /* 0x0000008200f37202 */ /* 0x000fe20000000f00 */
[----:B------:R-:W-:Y:S01]  /*a2c80*/  IMAD.MOV.U32 R236, RZ, RZ, R126 ;  /* 0x000000ffffec7224 */ /* 0x000fe200078e007e */
[----:B------:R-:W-:Y:S01]  /*a2c90*/  MOV R237, R127 ;  /* 0x0000007f00ed7202 */ /* 0x000fe20000000f00 */
[----:B------:R-:W-:Y:S01]  /*a2ca0*/  IMAD.MOV.U32 R238, RZ, RZ, R131 ;  /* 0x000000ffffee7224 */ /* 0x000fe200078e0083 */
[----:B------:R-:W-:Y:S01]  /*a2cb0*/  MOV R239, R135 ;  /* 0x0000008700ef7202 */ /* 0x000fe20000000f00 */
[C---:B--2---:R-:W-:Y:S08]  /*a2cc0*/  HMMA.1688.F32.TF32 R144, R244.reuse, R82, R144 ;  /* 0x00000052f490723c */ /* 0x044ff00000081090 */
[C---:B---3--:R-:W-:Y:S08]  /*a2cd0*/  HMMA.1688.F32.TF32 R224, R244.reuse, R74, R136 ;  /* 0x0000004af4e0723c */ /* 0x048ff00000081088 */
[C---:B------:R-:W-:Y:S08]  /*a2ce0*/  HMMA.1688.F32.TF32 R136, R244.reuse, R78, R140 ;  /* 0x0000004ef488723c */ /* 0x040ff0000008108c */
[C---:B------:R-:W-:Y:S03]  /*a2cf0*/  HMMA.1688.F32.TF32 R140, R244.reuse, R86, R148 ;  /* 0x00000056f48c723c */ /* 0x040fe60000081094 */
[----:B------:R-:W-:Y:S04]  /*a2d00*/  STL.64 [R1+0x9f0], R224 ;  /* 0x0009f0e001007387 */ /* 0x000fe80000100a00 */
[----:B------:R-:W-:Y:S04]  /*a2d10*/  STL.64 [R1+0x9f8], R226 ;  /* 0x0009f8e201007387 */ /* 0x000fe80000100a00 */
        /* <DEDUP_REMOVED lines=20> */
[----:B-1----:R-:W-:Y:S03]  /*a2e60*/  HMMA.1688.F32.TF32 R136, R244, R114, R176 ;  /* 0x00000072f488723c */ /* 0x002fe600000810b0 */
[----:B------:R-:W-:Y:S04]  /*a2e70*/  STL.64 [R1+0x9a0], R144 ;  /* 0x0009a09001007387 */ /* 0x000fe80000100a00 */
[----:B------:R-:W-:Y:S04]  /*a2e80*/  STL.64 [R1+0x9a8], R146 ;  /* 0x0009a89201007387 */ /* 0x000fe80000100a00 */
[----:B------:R1:W-:Y:S04]  /*a2e90*/  STL.64 [R1], R140 ;  /* 0x0000008c01007387 */ /* 0x0003e80000100a00 */
[----:B------:R-:W-:Y:S04]  /*a2ea0*/  STL.64 [R1+0x8], R142 ;  /* 0x0000088e01007387 */ /* 0x000fe80000100a00 */
[----:B------:R-:W2:Y:S04]  /*a2eb0*/  LDL.LU R198, [R1+0x4894] ;  /* 0x0048940001c67983 */ /* 0x000ea80000300800 */
[----:B------:R3:W-:Y:S04]  /*a2ec0*/  STL.64 [R1+0x990], R136 ;  /* 0x0009908801007387 */ /* 0x0007e80000100a00 */
[----:B------:R4:W-:Y:S04]  /*a2ed0*/  STL.64 [R1+0x998], R138 ;  /* 0x0009988a01007387 */ /* 0x0009e80000100a00 */
[----:B------:R-:W2:Y:S04]  /*a2ee0*/  LDL.LU R199, [R1+0x4890] ;  /* 0x0048900001c77983 */ /* 0x000ea80000300800 */
[----:B------:R-:W2:Y:S04]  /*a2ef0*/  LDL.LU R192, [R1+0x488c] ;  /* 0x00488c0001c07983 */ /* 0x000ea80000300800 */
[----:B------:R-:W2:Y:S01]  /*a2f00*/  LDL.LU R193, [R1+0x4888] ;  /* 0x0048880001c17983 */ /* 0x000ea20000300800 */
[----:B-1----:R-:W-:Y:S01]  /*a2f10*/  IMAD.MOV.U32 R140, RZ, RZ, R190 ;  /* 0x000000ffff8c7224 */ /* 0x002fe200078e00be */
[----:B------:R-:W-:Y:S01]  /*a2f20*/  MOV R141, R191 ;  /* 0x000000bf008d7202 */ /* 0x000fe20000000f00 */
[----:B---3--:R-:W-:Y:S01]  /*a2f30*/  IMAD.MOV.U32 R136, RZ, RZ, R194 ;  /* 0x000000ffff887224 */ /* 0x008fe200078e00c2 */
[----:B------:R-:W-:Y:S01]  /*a2f40*/  MOV R137, R195 ;  /* 0x000000c300897202 */ /* 0x000fe20000000f00 */
[----:B------:R-:W2:Y:S04]  /*a2f50*/  LDL.LU R194, [R1+0x4884] ;  /* 0x0048840001c27983 */ /* 0x000ea80000300800 */
[----:B------:R-:W2:Y:S01]  /*a2f60*/  LDL.LU R195, [R1+0x4880] ;  /* 0x0048800001c37983 */ /* 0x000ea20000300800 */
[----:B----4-:R-:W-:Y:S01]  /*a2f70*/  IMAD.MOV.U32 R138, RZ, RZ, R188 ;  /* 0x000000ffff8a7224 */ /* 0x010fe200078e00bc */
[----:B------:R-:W-:-:S02]  /*a2f80*/  MOV R139, R189 ;  /* 0x000000bd008b7202 */ /* 0x000fc40000000f00 */
[----:B------:R-:W3:Y:S04]  /*a2f90*/  LDL.LU R188, [R1+0x487c] ;  /* 0x00487c0001bc7983 */ /* 0x000ee80000300800 */
[----:B------:R-:W3:Y:S04]  /*a2fa0*/  LDL.LU R189, [R1+0x4878] ;  /* 0x0048780001bd7983 */ /* 0x000ee80000300800 */
[----:B------:R-:W3:Y:S04]  /*a2fb0*/  LDL.LU R190, [R1+0x4874] ;  /* 0x0048740001be7983 */ /* 0x000ee80000300800 */
[----:B------:R-:W3:Y:S01]  /*a2fc0*/  LDL.LU R191, [R1+0x4870] ;  /* 0x0048700001bf7983 */ /* 0x000ee20000300800 */
[----:B------:R-:W-:Y:S01]  /*a2fd0*/  IMAD.MOV.U32 R142, RZ, RZ, R184 ;  /* 0x000000ffff8e7224 */ /* 0x000fe200078e00b8 */
[----:B------:R-:W-:-:S02]  /*a2fe0*/  MOV R143, R185 ;  /* 0x000000b9008f7202 */ /* 0x000fc40000000f00 */
[----:B------:R-:W4:Y:S04]  /*a2ff0*/  LDL.LU R184, [R1+0x486c] ;  /* 0x00486c0001b87983 */ /* 0x000f280000300800 */
[----:B------:R-:W4:Y:S04]  /*a3000*/  LDL.LU R185, [R1+0x4868] ;  /* 0x0048680001b97983 */ /* 0x000f280000300800 */
[----:B------:R-:W2:Y:S04]  /*a3010*/  LDL.LU R148, [R1+0x250] ;  /* 0x0002500001947983 */ /* 0x000ea80000300800 */
[----:B------:R-:W2:Y:S04]  /*a3020*/  LDL.LU R149, [R1+0x254] ;  /* 0x0002540001957983 */ /* 0x000ea80000300800 */
[----:B------:R-:W2:Y:S04]  /*a3030*/  LDL.LU R150, [R1+0x258] ;  /* 0x0002580001967983 */ /* 0x000ea80000300800 */
[----:B------:R-:W2:Y:S01]  /*a3040*/  LDL.LU R151, [R1+0x25c] ;  /* 0x00025c0001977983 */ /* 0x000ea20000300800 */
[----:B------:R-:W-:Y:S01]  /*a3050*/  IMAD.MOV.U32 R144, RZ, RZ, R186 ;  /* 0x000000ffff907224 */ /* 0x000fe200078e00ba */
[----:B------:R-:W-:-:S02]  /*a3060*/  MOV R145, R187 ;  /* 0x000000bb00917202 */ /* 0x000fc40000000f00 */
[----:B------:R-:W4:Y:S04]  /*a3070*/  LDL.LU R186, [R1+0x4864] ;  /* 0x0048640001ba7983 */ /* 0x000f280000300800 */
[----:B------:R-:W4:Y:S01]  /*a3080*/  LDL.LU R187, [R1+0x4860] ;  /* 0x0048600001bb7983 */ /* 0x000f220000300800 */
[----:B------:R-:W-:Y:S01]  /*a3090*/  IMAD.MOV.U32 R146, RZ, RZ, R180 ;  /* 0x000000ffff927224 */ /* 0x000fe200078e00b4 */
[----:B------:R-:W-:Y:S02]  /*a30a0*/  MOV R147, R181 ;  /* 0x000000b500937202 */ /* 0x000fe40000000f00 */
[----:B------:R-:W2:Y:S04]  /*a30b0*/  LDL.LU R180, [R1+0x485c] ;  /* 0x00485c0001b47983 */ /* 0x000ea80000300800 */
[----:B------:R-:W2:Y:S01]  /*a30c0*/  LDL.LU R181, [R1+0x4858] ;  /* 0x0048580001b57983 */ /* 0x000ea20000300800 */
[----:B------:R-:W-:Y:S01]  /*a30d0*/  IMAD.MOV.U32 R224, RZ, RZ, R182 ;  /* 0x000000ffffe07224 */ /* 0x000fe200078e00b6 */
[----:B------:R-:W-:-:S02]  /*a30e0*/  MOV R225, R183 ;  /* 0x000000b700e17202 */ /* 0x000fc40000000f00 */
[----:B------:R-:W2:Y:S04]  /*a30f0*/  LDL.LU R182, [R1+0x4854] ;  /* 0x0048540001b67983 */ /* 0x000ea80000300800 */
[----:B------:R-:W2:Y:S01]  /*a3100*/  LDL.LU R183, [R1+0x4850] ;  /* 0x0048500001b77983 */ /* 0x000ea20000300800 */
[----:B------:R-:W-:Y:S01]  /*a3110*/  IMAD.MOV.U32 R226, RZ, RZ, R134 ;  /* 0x000000ffffe27224 */ /* 0x000fe200078e0086 */
[----:B------:R-:W-:Y:S02]  /*a3120*/  MOV R227, R122 ;  /* 0x0000007a00e37202 */ /* 0x000fe40000000f00 */
[----:B------:R-:W2:Y:S04]  /*a3130*/  LDL.LU R134, [R1+0x484c] ;  /* 0x00484c0001867983 */ /* 0x000ea80000300800 */
[----:B------:R-:W4:Y:S04]  /*a3140*/  LDL.LU R122, [R1+0x4848] ;  /* 0x00484800017a7983 */ /* 0x000f280000300800 */
[----:B------:R-:W4:Y:S04]  /*a3150*/  LDL.LU R123, [R1+0x4844] ;  /* 0x00484400017b7983 */ /* 0x000f280000300800 */
[----:B------:R-:W2:Y:S04]  /*a3160*/  LDL.LU R118, [R1+0x4840] ;  /* 0x0048400001767983 */ /* 0x000ea80000300800 */
[----:B------:R-:W2:Y:S04]  /*a3170*/  LDL.LU R119, [R1+0x483c] ;  /* 0x00483c0001777983 */ /* 0x000ea80000300800 */
        /* <DEDUP_REMOVED lines=10> */
[----:B------:R-:W1:Y:S02]  /*a3220*/  LDS R23, [R132+UR11+0x87c00] ;  /* 0x087c000b84177984 */ /* 0x000e640008000800 */
[C---:B-1----:R-:W-:Y:S08]  /*a3230*/  HMMA.1688.F32.TF32 R200, R20.reuse, R6, R200 ;  /* 0x0000000614c8723c */ /* 0x042ff000000810c8 */
[----:B------:R-:W-:Y:S08]  /*a3240*/  HMMA.1688.F32.TF32 R204, R20, R10, R204 ;  /* 0x0000000a14cc723c */ /* 0x000ff000000810cc */
[C---:B----4-:R-:W-:Y:S08]  /*a3250*/  HMMA.1688.F32.TF32 R164, R244.reuse, R122, R184 ;  /* 0x0000007af4a4723c */ /* 0x050ff000000810b8 */
[C---:B--2---:R-:W-:Y:S08]  /*a3260*/  HMMA.1688.F32.TF32 R152, R244.reuse, R118, R180 ;  /* 0x00000076f498723c */ /* 0x044ff000000810b4 */
[C---:B---3--:R-:W-:Y:S08]  /*a3270*/  HMMA.1688.F32.TF32 R168, R244.reuse, R126, R188 ;  /* 0x0000007ef4a8723c */ /* 0x048ff000000810bc */
[C---:B------:R-:W-:Y:S01]  /*a3280*/  HMMA.1688.F32.TF32 R172, R244.reuse, R130, R192 ;  /* 0x00000082f4ac723c */ /* 0x040fe200000810c0 */
[----:B------:R-:W-:Y:S04]  /*a3290*/  STL.64 [R1+0x4708], R166 ;  /* 0x004708a601007387 */ /* 0x000fe80000100a00 */
[----:B------:R-:W-:Y:S04]  /*a32a0*/  STL.64 [R1+0x980], R152 ;  /* 0x0009809801007387 */ /* 0x000fe80000100a00 */
[----:B------:R1:W-:Y:S02]  /*a32b0*/  STL.64 [R1+0x988], R154 ;  /* 0x0009889a01007387 */ /* 0x0003e40000100a00 */
[----:B-1----:R-:W-:Y:S02]  /*a32c0*/  HMMA.1688.F32.TF32 R152, R244, R134, R196 ;  /* 0x00000086f498723c */ /* 0x002fe400000810c4 */
        /* <DEDUP_REMOVED lines=8> */
[C---:B-1----:R-:W-:Y:S08]  /*a3350*/  HMMA.1688.F32.TF32 R152, R20.reuse, R14, R148 ;  /* 0x0000000e1498723c */ /* 0x042ff00000081094 */
[C---:B------:R-:W-:Y:S08]  /*a3360*/  HMMA.1688.F32.TF32 R148, R20.reuse, R18, R144 ;  /* 0x000000121494723c */ /* 0x040ff00000081090 */
        /* <DEDUP_REMOVED lines=22> */
[----:B------:R-:W-:-:S02]  /*a34d0*/  MOV R233, R209 ;  /* 0x000000d100e97202 */ /* 0x000fc40000000f00 */
[----:B------:R-:W-:Y:S04]  /*a34e0*/  LDS R137, [R235+UR11+0x87880] ;  /* 0x0878800beb897984 */ /* 0x000fe80008000800 */
[----:B------:R-:W-:Y:S01]  /*a34f0*/  LDS R139, [R235+UR11+0x87c80] ;  /* 0x087c800beb8b7984 */ /* 0x000fe20008000800 */
[----:B------:R-:W-:-:S03]  /*a3500*/  IMAD.MOV.U32 R234, RZ, RZ, R210 ;  /* 0x000000ffffea7224 */ /* 0x000fc600078e00d2 */
[----:B------:R-:W-:Y:S04]  /*a3510*/  LDS R138, [R252+UR11+0x87c80] ;  /* 0x087c800bfc8a7984 */ /* 0x000fe80008000800 */
[----:B------:R-:W1:Y:S04]  /*a3520*/  LDS R136, [R252+UR11+0x87880] ;  /* 0x0878800bfc887984 */ /* 0x000e680008000800 */
[----:B------:R-:W-:Y:S04]  /*a3530*/  STL.64 [R1+0x870], R32 ;  /* 0x0008702001007387 */ /* 0x000fe80000100a00 */
[----:B------:R2:W-:Y:S02]  /*a3540*/  STL.64 [R1+0x878], R34 ;  /* 0x0008782201007387 */ /* 0x0005e40000100a00 */
[----:B--2---:R-:W-:-:S15]  /*a3550*/  HMMA.1688.F32.TF32 R32, R20, R42, R240 ;  /* 0x0000002a1420723c */ /* 0x004fde00000810f0 */
[----:B------:R-:W-:-:S04]  /*a3560*/  NOP ;  /* 0x0000000000007918 */ /* 0x000fc80000000000 */
[----:B------:R-:W-:Y:S04]  /*a3570*/  STL.64 [R1+0x8a0], R32 ;  /* 0x0008a02001007387 */ /* 0x000fe80000100a00 */
[----:B------:R2:W-:Y:S02]  /*a3580*/  STL.64 [R1+0x8a8], R34 ;  /* 0x0008a82201007387 */ /* 0x0005e40000100a00 */
[----:B--2---:R-:W-:-:S15]  /*a3590*/  HMMA.1688.F32.TF32 R32, R20, R46, R236 ;  /* 0x0000002e1420723c */ /* 0x004fde00000810ec */
[----:B------:R-:W-:-:S04]  /*a35a0*/  NOP ;  /* 0x0000000000007918 */ /* 0x000fc80000000000 */
[----:B------:R-:W-:Y:S04]  /*a35b0*/  STL.64 [R1+0x8d0], R32 ;  /* 0x0008d02001007387 */ /* 0x000fe80000100a00 */
        /* <DEDUP_REMOVED lines=78> */
[----:B------:R-:W-:-:S02]  /*a3aa0*/  MOV R237, R213 ;  /* 0x000000d500ed7202 */ /* 0x000fc40000000f00 */
[----:B------:R-:W4:Y:S04]  /*a3ab0*/  LDL.LU R212, [R1+0x4824] ;  /* 0x0048240001d47983 */ /* 0x000f280000300800 */
[----:B------:R-:W4:Y:S01]  /*a3ac0*/  LDL.LU R213, [R1+0x4820] ;  /* 0x0048200001d57983 */ /* 0x000f220000300800 */
[----:B------:R-:W-:Y:S01]  /*a3ad0*/  IMAD.MOV.U32 R238, RZ, RZ, R214 ;  /* 0x000000ffffee7224 */ /* 0x000fe200078e00d6 */
[----:B------:R-:W-:Y:S02]  /*a3ae0*/  MOV R239, R215 ;  /* 0x000000d700ef7202 */ /* 0x000fe40000000f00 */
[----:B------:R-:W4:Y:S04]  /*a3af0*/  LDL.LU R214, [R1+0x481c] ;  /* 0x00481c0001d67983 */ /* 0x000f280000300800 */
[----:B------:R-:W4:Y:S04]  /*a3b00*/  LDL.LU R215, [R1+0x4818] ;  /* 0x0048180001d77983 */ /* 0x000f280000300800 */
[----:B------:R-:W1:Y:S04]  /*a3b10*/  LDL.LU R240, [R1+0x490] ;  /* 0x0004900001f07983 */ /* 0x000e680000300800 */
[----:B------:R-:W1:Y:S04]  /*a3b20*/  LDL.LU R241, [R1+0x494] ;  /* 0x0004940001f17983 */ /* 0x000e680000300800 */
[----:B------:R-:W1:Y:S04]  /*a3b30*/  LDL.LU R242, [R1+0x498] ;  /* 0x0004980001f27983 */ /* 0x000e680000300800 */
[----:B------:R-:W1:Y:S04]  /*a3b40*/  LDL.LU R243, [R1+0x49c] ;  /* 0x00049c0001f37983 */ /* 0x000e680000300800 */
[----:B------:R-:W4:Y:S04]  /*a3b50*/  LDL.LU R208, [R1+0x4814] ;  /* 0x0048140001d07983 */ /* 0x000f280000300800 */
[----:B------:R-:W4:Y:S04]  /*a3b60*/  LDL.LU R209, [R1+0x4810] ;  /* 0x0048100001d17983 */ /* 0x000f280000300800 */
[----:B------:R-:W4:Y:S01]  /*a3b70*/  LDL.LU R210, [R1+0x480c] ;  /* 0x00480c0001d27983 */ /* 0x000f220000300800 */
[----:B------:R-:W-:-:S03]  /*a3b80*/  MOV R235, R211 ;  /* 0x000000d300eb7202 */ /* 0x000fc60000000f00 */
[----:B------:R-:W4:Y:S01]  /*a3b90*/  LDL.LU R211, [R1+0x4808] ;  /* 0x0048080001d37983 */ /* 0x000f220000300800 */
[C---:B--2---:R-:W-:Y:S08]  /*a3ba0*/  HMMA.1688.F32.TF32 R32, R20.reuse, R50, R200 ;  /* 0x000000321420723c */ /* 0x044ff000000810c8 */
[C---:B------:R-:W-:Y:S08]  /*a3bb0*/  HMMA.1688.F32.TF32 R200, R20.reuse, R54, R244 ;  /* 0x0000003614c8723c */ /* 0x040ff000000810f4 */
[C---:B---3--:R-:W-:Y:S03]  /*a3bc0*/  HMMA.1688.F32.TF32 R36, R20.reuse, R58, R196 ;  /* 0x0000003a1424723c */ /* 0x048fe600000810c4 */
[----:B------:R-:W-:Y:S04]  /*a3bd0*/  STL.64 [R1+0x900], R32 ;  /* 0x0009002001007387 */ /* 0x000fe80000100a00 */
[----:B------:R2:W-:Y:S02]  /*a3be0*/  STL.64 [R1+0x908], R34 ;  /* 0x0009082201007387 */ /* 0x0005e40000100a00 */
[C---:B--2---:R-:W-:Y:S02]  /*a3bf0*/  HMMA.1688.F32.TF32 R32, R20.reuse, R62, R172 ;  /* 0x0000003e1420723c */ /* 0x044fe400000810ac */
[----:B------:R-:W-:Y:S04]  /*a3c00*/  STL.64 [R1+0x930], R200 ;  /* 0x000930c801007387 */ /* 0x000fe80000100a00 */
[----:B------:R-:W-:Y:S02]  /*a3c10*/  STL.64 [R1+0x938], R202 ;  /* 0x000938ca01007387 */ /* 0x000fe40000100a00 */
[C---:B------:R-:W-:Y:S02]  /*a3c20*/  HMMA.1688.F32.TF32 R172, R20.reuse, R66, R192 ;  /* 0x0000004214ac723c */ /* 0x040fe400000810c0 */
[----:B------:R-:W-:Y:S04]  /*a3c30*/  STL.64 [R1+0x960], R36 ;  /* 0x0009602401007387 */ /* 0x000fe80000100a00 */
[----:B------:R2:W-:Y:S02]  /*a3c40*/  STL.64 [R1+0x968], R38 ;  /* 0x0009682601007387 */ /* 0x0005e40000100a00 */
[C---:B--2---:R-:W-:Y:S03]  /*a3c50*/  HMMA.1688.F32.TF32 R36, R20.reuse, R70, R168 ;  /* 0x000000461424723c */ /* 0x044fe600000810a8 */
[----:B------:R-:W-:Y:S04]  /*a3c60*/  STL.64 [R1+0x950], R32 ;  /* 0x0009502001007387 */ /* 0x000fe80000100a00 */
[----:B------:R4:W-:Y:S02]  /*a3c70*/  STL.64 [R1+0x958], R34 ;  /* 0x0009582201007387 */ /* 0x0009e40000100a00 */
[C---:B----4-:R-:W-:Y:S02]  /*a3c80*/  HMMA.1688.F32.TF32 R32, R20.reuse, R74, R188 ;  /* 0x0000004a1420723c */ /* 0x050fe400000810bc */
        /* <DEDUP_REMOVED lines=8> */
[C---:B--2---:R-:W-:Y:S02]  /*a3d10*/  HMMA.1688.F32.TF32 R32, R20.reuse, R86, R180 ;  /* 0x000000561420723c */ /* 0x044fe400000810b4 */
[----:B------:R-:W-:Y:S04]  /*a3d20*/  STL.64 [R1+0x8f0], R164 ;  /* 0x0008f0a401007387 */ /* 0x000fe80000100a00 */
[----:B------:R2:W-:Y:S04]  /*a3d30*/  STL.64 [R1+0x8f8], R166 ;  /* 0x0008f8a601007387 */ /* 0x0005e80000100a00 */
[----:B------:R-:W-:Y:S04]  /*a3d40*/  STL.64 [R1+0x8e0], R36 ;  /* 0x0008e02401007387 */ /* 0x000fe80000100a00 */
[----:B------:R3:W-:Y:S01]  /*a3d50*/  STL.64 [R1+0x8e8], R38 ;  /* 0x0008e82601007387 */ /* 0x0007e20000100a00 */
[C---:B--2---:R-:W-:Y:S08]  /*a3d60*/  HMMA.1688.F32.TF32 R164, R20.reuse, R90, R176 ;  /* 0x0000005a14a4723c */ /* 0x044ff000000810b0 */
[C---:B---3--:R-:W-:Y:S01]  /*a3d70*/  HMMA.1688.F32.TF32 R36, R20.reuse, R94, R160 ;  /* 0x0000005e1424723c */ /* 0x048fe200000810a0 */
[----:B------:R-:W-:Y:S04]  /*a3d80*/  STL.64 [R1+0x8c0], R32 ;  /* 0x0008c02001007387 */ /* 0x000fe80000100a00 */
[----:B------:R2:W-:Y:S03]  /*a3d90*/  STL.64 [R1+0x8c8], R34 ;  /* 0x0008c82201007387 */ /* 0x0005e60000100a00 */
[C---:B--2---:R-:W-:Y:S03]  /*a3da0*/  HMMA.1688.F32.TF32 R32, R20.reuse, R98, R156 ;  /* 0x000000621420723c */ /* 0x044fe6000008109c */
[----:B------:R-:W-:Y:S04]  /*a3db0*/  STL.64 [R1+0x8b0], R164 ;  /* 0x0008b0a401007387 */ /* 0x000fe80000100a00 */
[----:B------:R-:W-:Y:S01]  /*a3dc0*/  STL.64 [R1+0x8b8], R166 ;  /* 0x0008b8a601007387 */ /* 0x000fe20000100a00 */
[C---:B------:R-:W-:Y:S03]  /*a3dd0*/  HMMA.1688.F32.TF32 R152, R20.reuse, R102, R152 ;  /* 0x000000661498723c */ /* 0x040fe60000081098 */
[----:B------:R-:W-:Y:S04]  /*a3de0*/  STL.64 [R1+0x890], R36 ;  /* 0x0008902401007387 */ /* 0x000fe80000100a00 */
[----:B------:R2:W-:Y:S02]  /*a3df0*/  STL.64 [R1+0x898], R38 ;  /* 0x0008982601007387 */ /* 0x0005e40000100a00 */
[C---:B--2---:R-:W-:Y:S02]  /*a3e00*/  HMMA.1688.F32.TF32 R36, R20.reuse, R106, R148 ;  /* 0x0000006a1424723c */ /* 0x044fe40000081094 */
[----:B------:R-:W-:Y:S04]  /*a3e10*/  STL.64 [R1+0x880], R32 ;  /* 0x0008802001007387 */ /* 0x000fe80000100a00 */
[----:B------:R2:W-:Y:S02]  /*a3e20*/  STL.64 [R1+0x888], R34 ;  /* 0x0008882201007387 */ /* 0x0005e40000100a00 */
[C---:B--2---:R-:W-:Y:S02]  /*a3e30*/  HMMA.1688.F32.TF32 R32, R20.reuse, R110, R144 ;  /* 0x0000006e1420723c */ /* 0x044fe40000081090 */
[----:B------:R-:W-:Y:S04]  /*a3e40*/  STL.64 [R1+0x860], R152 ;  /* 0x0008609801007387 */ /* 0x000fe80000100a00 */
[----:B------:R-:W-:Y:S02]  /*a3e50*/  STL.64 [R1+0x868], R154 ;  /* 0x0008689a01007387 */ /* 0x000fe40000100a00 */
        /* <DEDUP_REMOVED lines=8> */
[----:B------:R2:W-:Y:S05]  /*a3ee0*/  STL.64 [R1+0x828], R142 ;  /* 0x0008288e01007387 */ /* 0x0005ea0000100a00 */
[----:B------:R-:W-:Y:S04]  /*a3ef0*/  STL.64 [R1+0x800], R36 ;  /* 0x0008002401007387 */ /* 0x000fe80000100a00 */
[----:B------:R3:W-:Y:S01]  /*a3f00*/  STL.64 [R1+0x808], R38 ;  /* 0x0008082601007387 */ /* 0x0007e20000100a00 */
[C---:B--2---:R-:W-:Y:S08]  /*a3f10*/  HMMA.1688.F32.TF32 R140, R20.reuse, R126, R208 ;  /* 0x0000007e148c723c */ /* 0x044ff000000810d0 */
[C---:B---3--:R-:W-:Y:S01]  /*a3f20*/  HMMA.1688.F32.TF32 R36, R20.reuse, R130, R212 ;  /* 0x000000821424723c */ /* 0x048fe200000810d4 */
[----:B------:R-:W-:Y:S04]  /*a3f30*/  STL.64 [R1+0x7f0], R32 ;  /* 0x0007f02001007387 */ /* 0x000fe80000100a00 */
[----:B------:R2:W-:Y:S03]  /*a3f40*/  STL.64 [R1+0x7f8], R34 ;  /* 0x0007f82201007387 */ /* 0x0005e60000100a00 */
[----:B--2---:R-:W-:Y:S03]  /*a3f50*/  HMMA.1688.F32.TF32 R32, R20, R134, R216 ;  /* 0x000000861420723c */ /* 0x004fe600000810d8 */
[----:B------:R-:W-:Y:S04]  /*a3f60*/  STL.64 [R1+0x7e0], R140 ;  /* 0x0007e08c01007387 */ /* 0x000fe80000100a00 */
[----:B------:R1:W-:Y:S04]  /*a3f70*/  STL.64 [R1+0x7e8], R142 ;  /* 0x0007e88e01007387 */ /* 0x0003e80000100a00 */
[----:B------:R-:W-:Y:S04]  /*a3f80*/  STL.64 [R1+0x7c0], R36 ;  /* 0x0007c02401007387 */ /* 0x000fe80000100a00 */
[----:B------:R2:W-:Y:S04]  /*a3f90*/  STL.64 [R1+0x7c8], R38 ;  /* 0x0007c82601007387 */ /* 0x0005e80000100a00 */
[----:B------:R-:W-:Y:S04]  /*a3fa0*/  LDS R21, [R132+UR11+0x87880] ;  /* 0x0878800b84157984 */ /* 0x000fe80008000800 */
[----:B------:R-:W-:Y:S04]  /*a3fb0*/  LDS R23, [R132+UR11+0x87c80] ;  /* 0x087c800b84177984 */ /* 0x000fe80008000800 */
[----:B------:R-:W-:Y:S04]  /*a3fc0*/  LDS R20, [R133+UR11+0x87880] ;  /* 0x0878800b85147984 */ /* 0x000fe80008000800 */
[----:B------:R-:W3:Y:S01]  /*a3fd0*/  LDS R22, [R133+UR11+0x87c80] ;  /* 0x087c800b85167984 */ /* 0x000ee20008000800 */
[C---:B-1----:R-:W-:Y:S08]  /*a3fe0*/  HMMA.1688.F32.TF32 R140, R136.reuse, R14, R240 ;  /* 0x0000000e888c723c */ /* 0x042ff000000810f0 */
[C---:B--2---:R-:W-:Y:S01]  /*a3ff0*/  HMMA.1688.F32.TF32 R36, R136.reuse, R18, R236 ;  /* 0x000000128824723c */ /* 0x044fe200000810ec */
[----:B------:R-:W-:Y:S04]  /*a4000*/  STL.64 [R1+0x7b0], R32 ;  /* 0x0007b02001007387 */ /* 0x000fe80000100a00 */
[----:B------:R1:W-:Y:S03]  /*a4010*/  STL.64 [R1+0x7b8], R34 ;  /* 0x0007b82201007387 */ /* 0x0003e60000100a00 */
[C---:B------:R-:W-:Y:S08]  /*a4020*/  HMMA.1688.F32.TF32 R220, R136.reuse, R6, R220 ;  /* 0x0000000688dc723c */ /* 0x040ff000000810dc */
[C---:B------:R-:W-:Y:S08]  /*a4030*/  HMMA.1688.F32.TF32 R228, R136.reuse, R10, R228 ;  /* 0x0000000a88e4723c */ /* 0x040ff000000810e4 */
[----:B-1----:R-:W-:Y:S01]  /*a4040*/  HMMA.1688.F32.TF32 R32, R136, R26, R232 ;  /* 0x0000001a8820723c */ /* 0x002fe200000810e8 */
[----:B------:R1:W-:Y:S04]  /*a4050*/  STL.64 [R1+0x280], R140 ;  /* 0x0002808c01007387 */ /* 0x0003e80000100a00 */
[----:B------:R2:W-:Y:S01]  /*a4060*/  STL.64 [R1+0x288], R142 ;  /* 0x0002888e01007387 */ /* 0x0005e20000100a00 */
[----:B------:R-:W-:-:S02]  /*a4070*/  UIMAD UR13, UR8, -0x80, UR9 ;  /* 0xffffff80080d78a4 */ /* 0x000fc4000f8e0209 */
[----:B------:R-:W-:Y:S01]  /*a4080*/  UIADD3 UR11, UPT, UPT, UR4, -0x2, URZ ;  /* 0xfffffffe040b7890 */ /* 0x000fe2000fffe0ff */
[----:B-1----:R-:W4:Y:S04]  /*a4090*/  LDL.LU R140, [R1+0x2c0] ;  /* 0x0002c000018c7983 */ /* 0x002f280000300800 */
[----:B------:R1:W-:Y:S04]  /*a40a0*/  STL.64 [R1+0x290], R36 ;  /* 0x0002902401007387 */ /* 0x0003e80000100a00 */
[----:B------:R1:W-:Y:S01]  /*a40b0*/  STL.64 [R1+0x298], R38 ;  /* 0x0002982601007387 */ /* 0x0003e20000100a00 */
[----:B------:R-:W-:Y:S06]  /*a40c0*/  BAR.SYNC.DEFER_BLOCKING 0x0 ;  /* 0x0000000000007b1d */ /* 0x000fec0000010000 */
[----:B------:R1:W-:Y:S04]  /*a40d0*/  STL.64 [R1+0x780], R32 ;  /* 0x0007802001007387 */ /* 0x0003e80000100a00 */
[----:B------:R1:W-:Y:S04]  /*a40e0*/  STL.64 [R1+0x788], R34 ;  /* 0x0007882201007387 */ /* 0x0003e80000100a00 */
[----:B------:R-:W4:Y:S04]  /*a40f0*/  LDL.LU R141, [R1+0x2c4] ;  /* 0x0002c400018d7983 */ /* 0x000f280000300800 */
[----:B--2---:R-:W4:Y:S04]  /*a4100*/  LDL.LU R142, [R1+0x2c8] ;  /* 0x0002c800018e7983 */ /* 0x004f280000300800 */
        /* <DEDUP_REMOVED lines=119> */
[----:B-1----:R-:W3:Y:S01]  /*a4880*/  LDL.LU.64 R38, [R1+0x47f0] ;  /* 0x0047f00001267983 */ /* 0x002ee20000300a00 */
[C---:B------:R-:W-:Y:S08]  /*a4890*/  HMMA.1688.F32.TF32 R236, R136.reuse, R42, R236 ;  /* 0x0000002a88ec723c */ /* 0x040ff000000810ec */
[C---:B------:R-:W-:Y:S01]  /*a48a0*/  HMMA.1688.F32.TF32 R232, R136.reuse, R46, R232 ;  /* 0x0000002e88e8723c */ /* 0x040fe200000810e8 */
[----:B------:R-:W2:Y:S07]  /*a48b0*/  LDL.LU.64 R36, [R1+0x47e8] ;  /* 0x0047e80001247983 */ /* 0x000eae0000300a00 */
[C---:B------:R-:W-:Y:S08]  /*a48c0*/  HMMA.1688.F32.TF32 R216, R136.reuse, R50, R216 ;  /* 0x0000003288d8723c */ /* 0x040ff000000810d8 */
[----:B---3--:R-:W-:-:S15]  /*a48d0*/  HMMA.1688.F32.TF32 R240, R136, R38, R240 ;  /* 0x0000002688f0723c */ /* 0x008fde00000810f0 */
[----:B------:R-:W-:-:S04]  /*a48e0*/  NOP ;  /* 0x0000000000007918 */ /* 0x000fc80000000000 */
        /* <DEDUP_REMOVED lines=14> */
[C---:B------:R-:W-:Y:S08]  /*a49d0*/  HMMA.1688.F32.TF32 R196, R136.reuse, R74, R196 ;  /* 0x0000004a88c4723c */ /* 0x040ff000000810c4 */
[C---:B-1----:R-:W-:Y:S08]  /*a49e0*/  HMMA.1688.F32.TF32 R216, R136.reuse, R54, R212 ;  /* 0x0000003688d8723c */ /* 0x042ff000000810d4 */
[C---:B------:R-:W-:Y:S08]  /*a49f0*/  HMMA.1688.F32.TF32 R212, R136.reuse, R58, R208 ;  /* 0x0000003a88d4723c */ /* 0x040ff000000810d0 */
[C---:B------:R-:W-:Y:S08]  /*a4a00*/  HMMA.1688.F32.TF32 R208, R136.reuse, R62, R204 ;  /* 0x0000003e88d0723c */ /* 0x040ff000000810cc */
[C---:B------:R-:W-:Y:S08]  /*a4a10*/  HMMA.1688.F32.TF32 R204, R136.reuse, R66, R200 ;  /* 0x0000004288cc723c */ /* 0x040ff000000810c8 */
[C---:B------:R-:W-:Y:S08]  /*a4a20*/  HMMA.1688.F32.TF32 R200, R136.reuse, R70, R244 ;  /* 0x0000004688c8723c */ /* 0x040ff000000810f4 */
[C---:B------:R-:W-:Y:S01]  /*a4a30*/  HMMA.1688.F32.TF32 R172, R136.reuse, R78, R172 ;  /* 0x0000004e88ac723c */ /* 0x040fe200000810ac */
        /* <DEDUP_REMOVED lines=12> */
[C---:B-1----:R-:W-:Y:S08]  /*a4b00*/  HMMA.1688.F32.TF32 R216, R136.reuse, R114, R156 ;  /* 0x0000007288d8723c */ /* 0x042ff0000008109c */
[C---:B------:R-:W-:Y:S08]  /*a4b10*/  HMMA.1688.F32.TF32 R156, R136.reuse, R118, R152 ;  /* 0x00000076889c723c */ /* 0x040ff00000081098 */
[C---:B------:R-:W-:Y:S08]  /*a4b20*/  HMMA.1688.F32.TF32 R152, R136.reuse, R122, R148 ;  /* 0x0000007a8898723c */ /* 0x040ff00000081094 */
[C---:B----4-:R-:W-:Y:S08]  /*a4b30*/  HMMA.1688.F32.TF32 R196, R136.reuse, R94, R168 ;  /* 0x0000005e88c4723c */ /* 0x050ff000000810a8 */
[C---:B------:R-:W-:Y:S08]  /*a4b40*/  HMMA.1688.F32.TF32 R168, R136.reuse, R98, R164 ;  /* 0x0000006288a8723c */ /* 0x040ff000000810a4 */
[C---:B------:R-:W-:Y:S08]  /*a4b50*/  HMMA.1688.F32.TF32 R164, R136.reuse, R102, R180 ;  /* 0x0000006688a4723c */ /* 0x040ff000000810b4 */
[C---:B------:R-:W-:Y:S08]  /*a4b60*/  HMMA.1688.F32.TF32 R148, R136.reuse, R126, R144 ;  /* 0x0000007e8894723c */ /* 0x040ff00000081090 */
        /* <DEDUP_REMOVED lines=14> */
[----:B------:R-:W-:Y:S01]  /*a4c50*/  STL.64 [R1+0x718], R146 ;  /* 0x0007189201007387 */ /* 0x000fe20000100a00 */
[----:B-1----:R-:W-:Y:S01]  /*a4c60*/  HMMA.1688.F32.TF32 R148, R20, R14, R248 ;  /* 0x0000000e1494723c */ /* 0x002fe200000810f8 */
[----:B----4-:R-:W-:Y:S01]  /*a4c70*/  IMAD.MOV.U32 R144, RZ, RZ, R65 ;  /* 0x000000ffff907224 */ /* 0x010fe200078e0041 */
[----:B------:R-:W-:-:S06]  /*a4c80*/  MOV R145, R29 ;  /* 0x0000001d00917202 */ /* 0x000fcc0000000f00 */
[----:B------:R-:W-:Y:S01]  /*a4c90*/  HMMA.1688.F32.TF32 R212, R136, R110, R160 ;  /* 0x0000006e88d4723c */ /* 0x000fe200000810a0 */
[----:B------:R-:W-:Y:S01]  /*a4ca0*/  IMAD.MOV.U32 R160, RZ, RZ, R61 ;  /* 0x000000ffffa07224 */ /* 0x000fe200078e003d */
[----:B------:R-:W-:-:S06]  /*a4cb0*/  MOV R161, R33 ;  /* 0x0000002100a17202 */ /* 0x000fcc0000000f00 */
[C---:B------:R-:W-:Y:S08]  /*a4cc0*/  HMMA.1688.F32.TF32 R184, R136.reuse, R82, R184 ;  /* 0x0000005288b8723c */ /* 0x040ff000000810b8 */
[C---:B------:R-:W-:Y:S08]  /*a4cd0*/  HMMA.1688.F32.TF32 R188, R136.reuse, R86, R188 ;  /* 0x0000005688bc723c */ /* 0x040ff000000810bc */
[C---:B------:R-:W-:Y:S08]  /*a4ce0*/  HMMA.1688.F32.TF32 R192, R136.reuse, R90, R192 ;  /* 0x0000005a88c0723c */ /* 0x040ff000000810c0 */
[----:B------:R-:W-:Y:S01]  /*a4cf0*/  HMMA.1688.F32.TF32 R208, R136, R106, R176 ;  /* 0x0000006a88d0723c */ /* 0x000fe200000810b0 */
[----:B------:R-:W-:Y:S01]  /*a4d00*/  IMAD.MOV.U32 R244, RZ, RZ, R32 ;  /* 0x000000fffff47224 */ /* 0x000fe200078e0020 */
[----:B------:R-:W-:Y:S01]  /*a4d10*/  MOV R245, R56 ;  /* 0x0000003800f57202 */ /* 0x000fe20000000f00 */
[----:B------:R-:W-:Y:S01]  /*a4d20*/  IMAD.MOV.U32 R14, RZ, RZ, R44 ;  /* 0x000000ffff0e7224 */ /* 0x000fe200078e002c */
[----:B------:R-:W-:-:S04]  /*a4d30*/  MOV R15, R0 ;  /* 0x00000000000f7202 */ /* 0x000fc80000000f00 */
[----:B--2---:R-:W-:-:S15]  /*a4d40*/  HMMA.1688.F32.TF32 R140, R136, R134, R232 ;  /* 0x00000086888c723c */ /* 0x004fde00000810e8 */
[----:B------:R-:W-:-:S04]  /*a4d50*/  NOP ;  /* 0x0000000000007918 */ /* 0x000fc80000000000 */
[----:B------:R-:W-:Y:S04]  /*a4d60*/  STL.64 [R1+0x700], R140 ;  /* 0x0007008c01007387 */ /* 0x000fe80000100a00 */
[----:B------:R1:W-:Y:S02]  /*a4d70*/  STL.64 [R1+0x708], R142 ;  /* 0x0007088e01007387 */ /* 0x0003e40000100a00 */
[C---:B-1----:R-:W-:Y:S02]  /*a4d80*/  HMMA.1688.F32.TF32 R140, R20.reuse, R18, R224 ;  /* 0x00000012148c723c */ /* 0x042fe400000810e0 */
[----:B------:R1:W-:Y:S04]  /*a4d90*/  STL.64 [R1+0x6f0], R148 ;  /* 0x0006f09401007387 */ /* 0x0003e80000100a00 */
[----:B------:R-:W-:Y:S04]  /*a4da0*/  STL.64 [R1+0x6f8], R150 ;  /* 0x0006f89601007387 */ /* 0x000fe80000100a00 */
[----:B------:R-:W2:Y:S01]  /*a4db0*/  LDL.LU R65, [R1+0x47b0] ;  /* 0x0047b00001417983 */ /* 0x000ea20000300800 */
[----:B------:R-:W-:Y:S01]  /*a4dc0*/  HMMA.1688.F32.TF32 R136, R20, R6, R236 ;  /* 0x000000061488723c */ /* 0x000fe200000810ec */
[----:B------:R-:W-:Y:S01]  /*a4dd0*/  IMAD.MOV.U32 R236, RZ, RZ, R57 ;  /* 0x000000ffffec7224 */ /* 0x000fe200078e0039 */
[----:B------:R-:W-:Y:S01]  /*a4de0*/  MOV R237, R37 ;  /* 0x0000002500ed7202 */ /* 0x000fe20000000f00 */
[----:B-1----:R-:W-:Y:S01]  /*a4df0*/  IMAD.MOV.U32 R148, RZ, RZ, R28 ;  /* 0x000000ffff947224 */ /* 0x002fe200078e001c */
[----:B------:R-:W-:-:S04]  /*a4e00*/  MOV R149, R60 ;  /* 0x0000003c00957202 */ /* 0x000fc80000000f00 */
[----:B------:R-:W-:Y:S04]  /*a4e10*/  STL.64 [R1+0x660], R140 ;  /* 0x0006608c01007387 */ /* 0x000fe80000100a00 */
[----:B------:R-:W-:Y:S04]  /*a4e20*/  STL.64 [R1+0x668], R142 ;  /* 0x0006688e01007387 */ /* 0x000fe80000100a00 */
        /* <DEDUP_REMOVED lines=10> */
[----:B------:R-:W-:-:S02]  /*a4ed0*/  MOV R239, R52 ;  /* 0x0000003400ef7202 */ /* 0x000fc40000000f00 */
[----:B------:R-:W2:Y:S04]  /*a4ee0*/  LDL.LU R36, [R1+0x4788] ;  /* 0x0047880001247983 */ /* 0x000ea80000300800 */
[----:B------:R-:W2:Y:S01]  /*a4ef0*/  LDL.LU R52, [R1+0x4784] ;  /* 0x0047840001347983 */ /* 0x000ea20000300800 */
[----:B------:R-:W-:Y:S01]  /*a4f00*/  IMAD.MOV.U32 R6, RZ, RZ, R53 ;  /* 0x000000ffff067224 */ /* 0x000fe200078e0035 */
[----:B---3--:R-:W-:Y:S02]  /*a4f10*/  HMMA.1688.F32.TF32 R240, R20, R10, R240 ;  /* 0x0000000a14f0723c */ /* 0x008fe400000810f0 */
[----:B------:R-:W3:Y:S01]  /*a4f20*/  LDL.LU R53, [R1+0x4780] ;  /* 0x0047800001357983 */ /* 0x000ee20000300800 */
[----:B------:R-:W-:-:S03]  /*a4f30*/  MOV R7, R41 ;  /* 0x0000002900077202 */ /* 0x000fc60000000f00 */
[----:B------:R-:W2:Y:S01]  /*a4f40*/  LDL.LU R41, [R1+0x477c] ;  /* 0x00477c0001297983 */ /* 0x000ea20000300800 */
[----:B------:R-:W-:Y:S01]  /*a4f50*/  IMAD.MOV.U32 R10, RZ, RZ, R40 ;  /* 0x000000ffff0a7224 */ /* 0x000fe200078e0028 */
[----:B------:R-:W-:Y:S02]  /*a4f60*/  MOV R11, R48 ;  /* 0x00000030000b7202 */ /* 0x000fe40000000f00 */
[----:B------:R-:W2:Y:S04]  /*a4f70*/  LDL.LU R40, [R1+0x4778] ;  /* 0x0047780001287983 */ /* 0x000ea80000300800 */
[----:B------:R-:W2:Y:S01]  /*a4f80*/  LDL.LU R48, [R1+0x4774] ;  /* 0x0047740001307983 */ /* 0x000ea20000300800 */
[----:B------:R-:W-:Y:S01]  /*a4f90*/  IMAD.MOV.U32 R18, RZ, RZ, R49 ;  /* 0x000000ffff127224 */ /* 0x000fe200078e0031 */
[----:B------:R-:W-:-:S02]  /*a4fa0*/  MOV R19, R45 ;  /* 0x0000002d00137202 */ /* 0x000fc40000000f00 */
[----:B------:R-:W2:Y:S04]  /*a4fb0*/  LDL.LU R49, [R1+0x4770] ;  /* 0x0047700001317983 */ /* 0x000ea80000300800 */
[----:B------:R-:W2:Y:S04]  /*a4fc0*/  LDL.LU R45, [R1+0x476c] ;  /* 0x00476c00012d7983 */ /* 0x000ea80000300800 */
[----:B------:R-:W2:Y:S04]  /*a4fd0*/  LDL.LU R44, [R1+0x4768] ;  /* 0x00476800012c7983 */ /* 0x000ea80000300800 */
        /* <DEDUP_REMOVED lines=38> */
[C---:B--2---:R-:W-:Y:S08]  /*a5240*/  HMMA.1688.F32.TF32 R204, R20.reuse, R26, R204 ;  /* 0x0000001a14cc723c */ /* 0x044ff000000810cc */
[C---:B---3--:R-:W-:Y:S08]  /*a5250*/  HMMA.1688.F32.TF32 R200, R20.reuse, R30, R200 ;  /* 0x0000001e14c8723c */ /* 0x048ff000000810c8 */
[----:B----4-:R-:W-:Y:S01]  /*a5260*/  HMMA.1688.F32.TF32 R172, R20, R34, R172 ;  /* 0x0000002214ac723c */ /* 0x010fe200000810ac */
[----:B------:R-:W-:Y:S01]  /*a5270*/  IMAD.MOV.U32 R225, RZ, RZ, R2 ;  /* 0x000000ffffe17224 */ /* 0x000fe200078e0002 */
[----:B------:R-:W-:Y:S01]  /*a5280*/  MOV R226, R3 ;  /* 0x0000000300e27202 */ /* 0x000fe20000000f00 */
[----:B------:R-:W2:Y:S04]  /*a5290*/  LDL.LU R2, [R1+0x4758] ;  /* 0x0047580001027983 */ /* 0x000ea80000300800 */
[----:B------:R-:W3:Y:S01]  /*a52a0*/  LDL.LU R3, [R1+0x4754] ;  /* 0x0047540001037983 */ /* 0x000ee20000300800 */
[----:B------:R-:W-:-:S03]  /*a52b0*/  IMAD.MOV.U32 R227, RZ, RZ, R0 ;  /* 0x000000ffffe37224 */ /* 0x000fc600078e0000 */
[----:B------:R-:W4:Y:S01]  /*a52c0*/  LDL.LU R0, [R1+0x4750] ;  /* 0x0047500001007983 */ /* 0x000f220000300800 */
[C---:B------:R-:W-:Y:S08]  /*a52d0*/  HMMA.1688.F32.TF32 R168, R20.reuse, R38, R168 ;  /* 0x0000002614a8723c */ /* 0x040ff000000810a8 */
[C---:B------:R-:W-:Y:S08]  /*a52e0*/  HMMA.1688.F32.TF32 R164, R20.reuse, R42, R164 ;  /* 0x0000002a14a4723c */ /* 0x040ff000000810a4 */
[----:B------:R-:W-:Y:S01]  /*a52f0*/  HMMA.1688.F32.TF32 R248, R20, R46, R248 ;  /* 0x0000002e14f8723c */ /* 0x000fe200000810f8 */
[----:B------:R-:W-:Y:S04]  /*a5300*/  STL.64 [R1+0x650], R204 ;  /* 0x000650cc01007387 */ /* 0x000fe80000100a00 */
[----:B------:R1:W-:Y:S01]  /*a5310*/  STL.64 [R1+0x658], R206 ;  /* 0x000658ce01007387 */ /* 0x0003e20000100a00 */
[----:B------:R-:W-:Y:S01]  /*a5320*/  MOV R46, R49 ;  /* 0x00000031002e7202 */ /* 0x000fe20000000f00 */
[----:B------:R-:W-:-:S02]  /*a5330*/  IMAD.MOV.U32 R47, RZ, RZ, R48 ;  /* 0x000000ffff2f7224 */ /* 0x000fc400078e0030 */
[----:B------:R-:W-:Y:S01]  /*a5340*/  HMMA.1688.F32.TF32 R48, R20, R50, R224 ;  /* 0x000000321430723c */ /* 0x000fe200000810e0 */
        /* <DEDUP_REMOVED lines=8> */
[----:B------:R-:W-:-:S03]  /*a53d0*/  MOV R42, R53 ;  /* 0x00000035002a7202 */ /* 0x000fc60000000f00 */
[----:B-1----:R-:W2:Y:S04]  /*a53e0*/  LDL.LU.64 R174, [R1+0x4728] ;  /* 0x0047280001ae7983 */ /* 0x002ea80000300a00 */
[----:B------:R-:W2:Y:S04]  /*a53f0*/  LDL.LU.64 R172, [R1+0x4720] ;  /* 0x0047200001ac7983 */ /* 0x000ea80000300a00 */
[----:B------:R-:W-:Y:S04]  /*a5400*/  STL.64 [R1+0x6c0], R168 ;  /* 0x0006c0a801007387 */ /* 0x000fe80000100a00 */
[----:B------:R1:W-:Y:S01]  /*a5410*/  STL.64 [R1+0x6c8], R170 ;  /* 0x0006c8aa01007387 */ /* 0x0003e20000100a00 */
[----:B------:R-:W-:Y:S01]  /*a5420*/  IMAD.MOV.U32 R43, RZ, RZ, R52 ;  /* 0x000000ffff2b7224 */ /* 0x000fe200078e0034 */
[----:B------:R-:W-:Y:S01]  /*a5430*/  MOV R38, R57 ;  /* 0x0000003900267202 */ /* 0x000fe20000000f00 */
[----:B------:R-:W-:Y:S01]  /*a5440*/  IMAD.MOV.U32 R39, RZ, RZ, R56 ;  /* 0x000000ffff277224 */ /* 0x000fe200078e0038 */
[----:B-1----:R-:W2:Y:S04]  /*a5450*/  LDL.LU.64 R170, [R1+0x4718] ;  /* 0x0047180001aa7983 */ /* 0x002ea80000300a00 */
[----:B------:R-:W2:Y:S04]  /*a5460*/  LDL.LU.64 R168, [R1+0x4710] ;  /* 0x0047100001a87983 */ /* 0x000ea80000300a00 */
[----:B------:R-:W-:Y:S04]  /*a5470*/  STL.64 [R1+0x6b0], R164 ;  /* 0x0006b0a401007387 */ /* 0x000fe80000100a00 */
[----:B------:R1:W-:Y:S01]  /*a5480*/  STL.64 [R1+0x6b8], R166 ;  /* 0x0006b8a601007387 */ /* 0x0003e20000100a00 */
[----:B------:R-:W-:Y:S01]  /*a5490*/  MOV R34, R61 ;  /* 0x0000003d00227202 */ /* 0x000fe20000000f00 */
[----:B------:R-:W-:Y:S01]  /*a54a0*/  IMAD.MOV.U32 R35, RZ, RZ, R60 ;  /* 0x000000ffff237224 */ /* 0x000fe200078e003c */
[C---:B------:R-:W-:Y:S01]  /*a54b0*/  HMMA.1688.F32.TF32 R52, R20.reuse, R54, R44 ;  /* 0x000000361434723c */ /* 0x040fe2000008102c */
[----:B-1----:R-:W2:Y:S04]  /*a54c0*/  LDL.LU.64 R166, [R1+0x4708] ;  /* 0x0047080001a67983 */ /* 0x002ea80000300a00 */
[----:B------:R-:W2:Y:S04]  /*a54d0*/  LDL.LU.64 R164, [R1+0x4700] ;  /* 0x0047000001a47983 */ /* 0x000ea80000300a00 */
[----:B------:R-:W-:Y:S04]  /*a54e0*/  STL.64 [R1+0x6a0], R248 ;  /* 0x0006a0f801007387 */ /* 0x000fe80000100a00 */
[----:B------:R1:W-:Y:S01]  /*a54f0*/  STL.64 [R1+0x6a8], R250 ;  /* 0x0006a8fa01007387 */ /* 0x0003e20000100a00 */
[----:B------:R-:W-:Y:S01]  /*a5500*/  MOV R30, R65 ;  /* 0x00000041001e7202 */ /* 0x000fe20000000f00 */
[----:B------:R-:W-:Y:S01]  /*a5510*/  IMAD.MOV.U32 R31, RZ, RZ, R64 ;  /* 0x000000ffff1f7224 */ /* 0x000fe200078e0040 */
[----:B------:R-:W-:Y:S01]  /*a5520*/  MOV R26, R69 ;  /* 0x00000045001a7202 */ /* 0x000fe20000000f00 */
[----:B------:R-:W-:Y:S01]  /*a5530*/  IMAD.MOV.U32 R27, RZ, RZ, R68 ;  /* 0x000000ffff1b7224 */ /* 0x000fe200078e0044 */
[----:B-1----:R-:W2:Y:S04]  /*a5540*/  LDL.LU.64 R250, [R1+0x46f8] ;  /* 0x0046f80001fa7983 */ /* 0x002ea80000300a00 */
[----:B------:R-:W2:Y:S04]  /*a5550*/  LDL.LU.64 R248, [R1+0x46f0] ;  /* 0x0046f00001f87983 */ /* 0x000ea80000300a00 */
[----:B------:R-:W2:Y:S04]  /*a5560*/  LDL.LU.64 R226, [R1+0x46e8] ;  /* 0x0046e80001e27983 */ /* 0x000ea80000300a00 */
[----:B------:R-:W2:Y:S04]  /*a5570*/  LDL.LU.64 R224, [R1+0x46e0] ;  /* 0x0046e00001e07983 */ /* 0x000ea80000300a00 */
[----:B------:R-:W-:Y:S04]  /*a5580*/  STL.64 [R1+0x690], R48 ;  /* 0x0006903001007387 */ /* 0x000fe80000100a00 */
[----:B------:R1:W-:Y:S01]  /*a5590*/  STL.64 [R1+0x698], R50 ;  /* 0x0006983201007387 */ /* 0x0003e20000100a00 */
[C---:B------:R-:W-:Y:S08]  /*a55a0*/  HMMA.1688.F32.TF32 R44, R20.reuse, R62, R36 ;  /* 0x0000003e142c723c */ /* 0x040ff00000081024 */
[C---:B------:R-:W-:Y:S08]  /*a55b0*/  HMMA.1688.F32.TF32 R36, R20.reuse, R70, R28 ;  /* 0x000000461424723c */ /* 0x040ff0000008101c */
        /* <DEDUP_REMOVED lines=10> */
[----:B------:R-:W-:Y:S01]  /*a5660*/  IMAD.MOV.U32 R162, RZ, RZ, R113 ;  /* 0x000000ffffa27224 */ /* 0x000fe200078e0071 */
[----:B------:R-:W-:Y:S01]  /*a5670*/  MOV R163, R112 ;  /* 0x0000007000a37202 */ /* 0x000fe20000000f00 */
[----:B------:R-:W1:Y:S01]  /*a5680*/  LDC R5, c[0x0][0x3a8] ;  /* 0x0000ea00ff057b82 */ /* 0x000e620000000800 */
        /* <DEDUP_REMOVED lines=16> */
[----:B------:R-:W2:Y:S04]  /*a5790*/  LDL.LU R4, [R1+0x1c54] ;  /* 0x001c540001047983 */ /* 0x000ea80000300800 */
[----:B------:R-:W-:Y:S04]  /*a57a0*/  STL.64 [R1+0x300], R12 ;  /* 0x0003000c01007387 */ /* 0x000fe80000100a00 */
[----:B------:R-:W-:Y:S04]  /*a57b0*/  STL.64 [R1+0x308], R14 ;  /* 0x0003080e01007387 */ /* 0x000fe80000100a00 */
[----:B------:R-:W3:Y:S04]  /*a57c0*/  LDL.LU R6, [R1+0x2c60] ;  /* 0x002c600001067983 */ /* 0x000ee80000300800 */
[----:B------:R-:W-:Y:S04]  /*a57d0*/  STL.64 [R1+0x2c0], R8 ;  /* 0x0002c00801007387 */ /* 0x000fe80000100a00 */
[----:B------:R4:W-:Y:S01]  /*a57e0*/  STL.64 [R1+0x2c8], R10 ;  /* 0x0002c80a01007387 */ /* 0x0009e20000100a00 */
[C---:B-1----:R-:W-:Y:S08]  /*a57f0*/  HMMA.1688.F32.TF32 R16, R20.reuse, R102, R244 ;  /* 0x000000661410723c */ /* 0x042ff000000810f4 */
[C---:B----4-:R-:W-:Y:S08]  /*a5800*/  HMMA.1688.F32.TF32 R8, R20.reuse, R98, R232 ;  /* 0x000000621408723c */ /* 0x050ff000000810e8 */
[C---:B------:R-:W-:Y:S11]  /*a5810*/  HMMA.1688.F32.TF32 R12, R20.reuse, R106, R180 ;  /* 0x0000006a140c723c */ /* 0x040ff600000810b4 */
[----:B------:R1:W-:Y:S04]  /*a5820*/  STL.64 [R1+0x210], R8 ;  /* 0x0002100801007387 */ /* 0x0003e80000100a00 */
[----:B------:R4:W-:Y:S04]  /*a5830*/  STL.64 [R1+0x218], R10 ;  /* 0x0002180a01007387 */ /* 0x0009e80000100a00 */
[----:B-1----:R-:W3:Y:S04]  /*a5840*/  LDL.LU R9, [R1+0x2c80] ;  /* 0x002c800001097983 */ /* 0x002ee80000300800 */
[----:B------:R-:W-:Y:S04]  /*a5850*/  STL.64 [R1+0x180], R16 ;  /* 0x0001801001007387 */ /* 0x000fe80000100a00 */
[----:B------:R1:W-:Y:S04]  /*a5860*/  STL.64 [R1+0x188], R18 ;  /* 0x0001881201007387 */ /* 0x0003e80000100a00 */
[----:B------:R-:W-:Y:S04]  /*a5870*/  STL.64 [R1+0x100], R12 ;  /* 0x0001000c01007387 */ /* 0x000fe80000100a00 */
[----:B------:R1:W-:Y:S04]  /*a5880*/  STL.64 [R1+0x108], R14 ;  /* 0x0001080e01007387 */ /* 0x0003e80000100a00 */
[----:B------:R-:W3:Y:S04]  /*a5890*/  LDL.LU R7, [R1+0x2c5c] ;  /* 0x002c5c0001077983 */ /* 0x000ee80000300800 */
[----:B----4-:R-:W4:Y:S01]  /*a58a0*/  LDL.LU R11, [R1+0x2c7c] ;  /* 0x002c7c00010b7983 */ /* 0x010f220000300800 */
[----:B------:R-:W-:Y:S01]  /*a58b0*/  HMMA.1688.F32.TF32 R112, R20, R114, R160 ;  /* 0x000000721470723c */ /* 0x000fe200000810a0 */
[----:B------:R-:W1:Y:S02]  /*a58c0*/  S2R R162, SR_TID.X ;  /* 0x0000000000a27919 */ /* 0x000e640000002100 */
[----:B-1----:R-:W4:Y:S04]  /*a58d0*/  LDL.LU R18, [R1+0x2c9c] ;  /* 0x002c9c0001127983 */ /* 0x002f280000300800 */
[----:B------:R-:W4:Y:S04]  /*a58e0*/  LDL.LU R15, [R1+0x2ca0] ;  /* 0x002ca000010f7983 */ /* 0x000f280000300800 */
[----:B------:R-:W4:Y:S04]  /*a58f0*/  LDL.LU R13, [R1+0x2cbc] ;  /* 0x002cbc00010d7983 */ /* 0x000f280000300800 */
[----:B------:R-:W4:Y:S01]  /*a5900*/  LDL.LU R12, [R1+0x2cc0] ;  /* 0x002cc000010c7983 */ /* 0x000f220000300800 */
[----:B------:R-:W-:-:S02]  /*a5910*/  UISETP.GT.AND UP1, UPT, UR13, URZ, UPT ;  /* 0x000000ff0d00728c */ /* 0x000fc4000bf24270 */
[----:B------:R-:W-:Y:S01]  /*a5920*/  UISETP.GE.AND UP0, UPT, UR8, UR11, UPT ;  /* 0x0000000b0800728c */ /* 0x000fe2000bf06270 */
[----:B------:R-:W-:Y:S01]  /*a5930*/  IMAD.SHL.U32 R16, R5, 0x80, RZ ;  /* 0x0000008005107824 */ /* 0x000fe200078e00ff */
[----:B------:R-:W-:Y:S01]  /*a5940*/  USEL UR11, URZ, 0x4, !UP1 ;  /* 0x00000004ff0b7887 */ /* 0x000fe2000c800000 */
[----:B------:R-:W-:Y:S01]  /*a5950*/  IMAD.MOV.U32 R156, RZ, RZ, R85 ;  /* 0x000000ffff9c7224 */ /* 0x000fe200078e0055 */
[----:B------:R-:W-:Y:S01]  /*a5960*/  MOV R157, R84 ;  /* 0x00000054009d7202 */ /* 0x000fe20000000f00 */
[----:B------:R-:W-:Y:S01]  /*a5970*/  IMAD.MOV.U32 R158, RZ, RZ, R81 ;  /* 0x000000ffff9e7224 */ /* 0x000fe200078e0051 */
[----:B------:R-:W-:Y:S01]  /*a5980*/  USEL UR11, UR11, URZ, !UP0 ;  /* 0x000000ff0b0b7287 */ /* 0x000fe2000c000000 */
[----:B------:R-:W-:Y:S02]  /*a5990*/  MOV R159, R80 ;  /* 0x00000050009f7202 */ /* 0x000fe40000000f00 */
[----:B------:R-:W-:Y:S01]  /*a59a0*/  SHF.L.U32 R16, R16, 0x2, RZ ;  /* 0x0000000210107819 */ /* 0x000fe200000006ff */
[----:B------:R-:W-:Y:S01]  /*a59b0*/  IMAD.MOV.U32 R154, RZ, RZ, R117 ;  /* 0x000000ffff9a7224 */ /* 0x000fe200078e0075 */
[----:B------:R-:W-:-:S03]  /*a59c0*/  MOV R155, R116 ;  /* 0x00000074009b7202 */ /* 0x000fc60000000f00 */
[----:B------:R-:W-:Y:S01]  /*a59d0*/  HMMA.1688.F32.TF32 R116, R20, R118, R156 ;  /* 0x000000761474723c */ /* 0x000fe2000008109c */
[----:B------:R-:W-:-:S05]  /*a59e0*/  LOP3.LUT R8, R162, 0x3f, RZ, 0xc0, !PT ;  /* 0x0000003fa2087812 */ /* 0x000fca00078ec0ff */
[----:B------:R-:W-:Y:S01]  /*a59f0*/  IMAD.SHL.U32 R157, R8, 0x4, RZ ;  /* 0x00000004089d7824 */ /* 0x000fe200078e00ff */
[----:B--2---:R-:W-:-:S04]  /*a5a00*/  IADD3 R4, PT, PT, R4, 0x1, RZ ;  /* 0x0000000104047810 */ /* 0x004fc80007ffe0ff */
[----:B------:R-:W-:Y:S02]  /*a5a10*/  ISETP.GT.AND P0, PT, R4, 0x1, PT ;  /* 0x000000010400780c */ /* 0x000fe40003f04270 */
[----:B---3--:R-:W-:Y:S02]  /*a5a20*/  IADD3 R6, P2, PT, R6, R16, RZ ;  /* 0x0000001006067210 */ /* 0x008fe40007f5e0ff */
[----:B------:R-:W-:Y:S02]  /*a5a30*/  SEL R10, R4, RZ, !P0 ;  /* 0x000000ff040a7207 */ /* 0x000fe40004000000 */
[----:B------:R-:W-:Y:S02]  /*a5a40*/  ISETP.NE.U32.AND P0, PT, RZ, UR11, PT ;  /* 0x0000000bff007c0c */ /* 0x000fe4000bf05070 */
[----:B------:R-:W-:Y:S01]  /*a5a50*/  LEA R4, R10, UR5, 0xf ;  /* 0x000000050a047c11 */ /* 0x000fe2000f8e78ff */
[----:B------:R-:W-:Y:S04]  /*a5a60*/  STL [R1+0x2c60], R6 ;  /* 0x002c600601007387 */ /* 0x000fe80000100800 */
[----:B------:R-:W-:Y:S01]  /*a5a70*/  STL [R1+0x1c54], R10 ;  /* 0x001c540a01007387 */ /* 0x000fe20000100800 */
[----:B------:R-:W-:-:S02]  /*a5a80*/  IADD3 R5, PT, PT, R157, 0x100000, R4 ;  /* 0x001000009d057810 */ /* 0x000fc40007ffe004 */
[----:B------:R-:W-:Y:S02]  /*a5a90*/  IADD3 R9, P3, PT, R9, R16, RZ ;  /* 0x0000001009097210 */ /* 0x000fe40007f7e0ff */
[----:B------:R-:W-:-:S03]  /*a5aa0*/  IADD3.X R7, PT, PT, R7, R3, RZ, P2, !PT ;  /* 0x0000000307077210 */ /* 0x000fc600017fe4ff */
[----:B----4-:R-:W-:Y:S01]  /*a5ab0*/  IMAD.X R11, R11, 0x1, R3, P3 ;  /* 0x000000010b0b7824 */ /* 0x010fe200018e0603 */
[----:B------:R-:W-:Y:S04]  /*a5ac0*/  STL [R1+0x2c80], R9 ;  /* 0x002c800901007387 */ /* 0x000fe80000100800 */
[----:B------:R1:W-:Y:S04]  /*a5ad0*/  STL [R1+0x2c5c], R7 ;  /* 0x002c5c0701007387 */ /* 0x0003e80000100800 */
[----:B------:R-:W-:Y:S01]  /*a5ae0*/  @!PT LDS RZ, [RZ] ;  /* 0x00000000fffff984 */ /* 0x000fe20000000800 */
[----:B------:R-:W-:Y:S01]  /*a5af0*/  @!PT LDS RZ, [RZ] ;  /* 0x00000000fffff984 */ /* 0x000fe20000000800 */
[----:B------:R-:W-:Y:S01]  /*a5b00*/  @!PT LDS RZ, [RZ] ;  /* 0x00000000fffff984 */ /* 0x000fe20000000800 */
[----:B------:R1:W-:Y:S04]  /*a5b10*/  LDGSTS.E [R5+-0x80000], desc[UR6][R6.64], P0 ;  /* 0x8000000006057fae */ /* 0x0003e800081a1006 */
[----:B------:R2:W-:Y:S04]  /*a5b20*/  STL [R1+0x2c7c], R11 ;  /* 0x002c7c0b01007387 */ /* 0x0005e80000100800 */
[----:B------:R-:W3:Y:S04]  /*a5b30*/  LDL.LU R17, [R1+0x2cdc] ;  /* 0x002cdc0001117983 */ /* 0x000ee80000300800 */
[----:B------:R-:W4:Y:S01]  /*a5b40*/  LDL.LU R14, [R1+0x2ce0] ;  /* 0x002ce000010e7983 */ /* 0x000f220000300800 */
[----:B-1----:R-:W-:Y:S01]  /*a5b50*/  IMAD.MOV.U32 R7, RZ, RZ, R11 ;  /* 0x000000ffff077224 */ /* 0x002fe200078e000b */
[----:B------:R-:W-:-:S02]  /*a5b60*/  MOV R6, R9 ;  /* 0x0000000900067202 */ /* 0x000fc40000000f00 */
[----:B--2---:R-:W2:Y:S04]  /*a5b70*/  LDL.LU R11, [R1+0x2cfc] ;  /* 0x002cfc00010b7983 */ /* 0x004ea80000300800 */
[----:B------:R-:W2:Y:S01]  /*a5b80*/  LDL.LU R9, [R1+0x2d00] ;  /* 0x002d000001097983 */ /* 0x000ea20000300800 */
[----:B------:R-:W-:Y:S02]  /*a5b90*/  UISETP.GT.AND UP2, UPT, UR13, 0x4, UPT ;  /* 0x000000040d00788c */ /* 0x000fe4000bf44270 */
[----:B------:R-:W-:Y:S02]  /*a5ba0*/  UISETP.GT.AND UP1, UPT, UR13, 0x8, UPT ;  /* 0x000000080d00788c */ /* 0x000fe4000bf24270 */
[----:B------:R-:W-:Y:S02]  /*a5bb0*/  USEL UR12, URZ, 0x4, !UP2 ;  /* 0x00000004ff0c7887 */ /* 0x000fe4000d000000 */
[----:B------:R-:W-:-:S02]  /*a5bc0*/  USEL UR11, URZ, 0x4, !UP1 ;  /* 0x00000004ff0b7887 */ /* 0x000fc4000c800000 */
[----:B------:R-:W-:Y:S02]  /*a5bd0*/  USEL UR12, UR12, URZ, !UP0 ;  /* 0x000000ff0c0c7287 */ /* 0x000fe4000c000000 */
[----:B------:R-:W-:-:S04]  /*a5be0*/  USEL UR11, UR11, URZ, !UP0 ;  /* 0x000000ff0b0b7287 */ /* 0x000fc8000c000000 */
[----:B------:R-:W-:Y:S02]  /*a5bf0*/  ISETP.NE.U32.AND P1, PT, RZ, UR12, PT ;  /* 0x0000000cff007c0c */ /* 0x000fe4000bf25070 */
[-C--:B------:R-:W-:Y:S02]  /*a5c00*/  IADD3 R15, P2, PT, R15, R16.reuse, RZ ;  /* 0x000000100f0f7210 */ /* 0x080fe40007f5e0ff */
[----:B------:R-:W-:Y:S02]  /*a5c10*/  ISETP.NE.U32.AND P0, PT, RZ, UR11, PT ;  /* 0x0000000bff007c0c */ /* 0x000fe4000bf05070 */
[----:B------:R-:W-:Y:S02]  /*a5c20*/  IADD3 R12, P3, PT, R12, R16, RZ ;  /* 0x000000100c0c7210 */ /* 0x000fe40007f7e0ff */
[----:B------:R-:W-:Y:S01]  /*a5c30*/  IADD3.X R18, PT, PT, R18, R3, RZ, P2, !PT ;  /* 0x0000000312127210 */ /* 0x000fe200017fe4ff */
[----:B------:R-:W-:Y:S02]  /*a5c40*/  STL [R1+0x2ca0], R15 ;  /* 0x002ca00f01007387 */ /* 0x000fe40000100800 */
[----:B------:R-:W-:-:S02]  /*a5c50*/  IMAD.X R13, R13, 0x1, R3, P3 ;  /* 0x000000010d0d7824 */ /* 0x000fc400018e0603 */
[----:B------:R1:W-:Y:S04]  /*a5c60*/  STL [R1+0x2c9c], R18 ;  /* 0x002c9c1201007387 */ /* 0x0003e80000100800 */
[----:B------:R1:W-:Y:S04]  /*a5c70*/  LDGSTS.E [R5+-0x7fc00], desc[UR6][R6.64], P1 ;  /* 0x8040000006057fae */ /* 0x0003e800089a1006 */
[----:B------:R-:W-:Y:S04]  /*a5c80*/  STL [R1+0x2cc0], R12 ;  /* 0x002cc00c01007387 */ /* 0x000fe80000100800 */
[----:B------:R1:W-:Y:S02]  /*a5c90*/  STL [R1+0x2cbc], R13 ;  /* 0x002cbc0d01007387 */ /* 0x0003e40000100800 */
[----:B-1----:R-:W-:Y:S01]  /*a5ca0*/  MOV R6, R15 ;  /* 0x0000000f00067202 */ /* 0x002fe20000000f00 */
[----:B------:R-:W-:-:S02]  /*a5cb0*/  IMAD.MOV.U32 R7, RZ, RZ, R18 ;  /* 0x000000ffff077224 */ /* 0x000fc400078e0012 */
[----:B------:R-:W2:Y:S04]  /*a5cc0*/  LDL.LU R18, [R1+0x2d1c] ;  /* 0x002d1c0001127983 */ /* 0x000ea80000300800 */
[----:B------:R1:W-:Y:S04]  /*a5cd0*/  LDGSTS.E [R5+-0x7f800], desc[UR6][R6.64], P0 ;  /* 0x8080000006057fae */ /* 0x0003e800081a1006 */
[----:B------:R-:W2:Y:S01]  /*a5ce0*/  LDL.LU R15, [R1+0x2d20] ;  /* 0x002d2000010f7983 */ /* 0x000ea20000300800 */
[----:B------:R-:W-:Y:S01]  /*a5cf0*/  UISETP.GT.AND UP2, UPT, UR13, 0xc, UPT ;  /* 0x0000000c0d00788c */ /* 0x000fe2000bf44270 */
[----:B-1----:R-:W-:Y:S01]  /*a5d00*/  IMAD.MOV.U32 R7, RZ, RZ, R13 ;  /* 0x000000ffff077224 */ /* 0x002fe200078e000d */
[----:B------:R-:W-:Y:S01]  /*a5d10*/  MOV R6, R12 ;  /* 0x0000000c00067202 */ /* 0x000fe20000000f00 */
[----:B------:R-:W2:Y:S04]  /*a5d20*/  LDL.LU R13, [R1+0x2d3c] ;  /* 0x002d3c00010d7983 */ /* 0x000ea80000300800 */
[----:B------:R-:W2:Y:S01]  /*a5d30*/  LDL.LU R12, [R1+0x2d40] ;  /* 0x002d4000010c7983 */ /* 0x000ea20000300800 */
[----:B------:R-:W-:-:S02]  /*a5d40*/  USEL UR12, URZ, 0x4, !UP2 ;  /* 0x00000004ff0c7887 */ /* 0x000fc4000d000000 */
[----:B------:R-:W-:Y:S02]  /*a5d50*/  UISETP.GT.AND UP1, UPT, UR13, 0x10, UPT ;  /* 0x000000100d00788c */ /* 0x000fe4000bf24270 */
[----:B------:R-:W-:Y:S02]  /*a5d60*/  USEL UR12, UR12, URZ, !UP0 ;  /* 0x000000ff0c0c7287 */ /* 0x000fe4000c000000 */
[----:B------:R-:W-:-:S04]  /*a5d70*/  USEL UR11, URZ, 0x4, !UP1 ;  /* 0x00000004ff0b7887 */ /* 0x000fc8000c800000 */
[----:B------:R-:W-:Y:S01]  /*a5d80*/  USEL UR11, UR11, URZ, !UP0 ;  /* 0x000000ff0b0b7287 */ /* 0x000fe2000c000000 */
[----:B------:R-:W-:-:S05]  /*a5d90*/  ISETP.NE.U32.AND P1, PT, RZ, UR12, PT ;  /* 0x0000000cff007c0c */ /* 0x000fca000bf25070 */
[----:B------:R-:W-:-:S08]  /*a5da0*/  ISETP.NE.U32.AND P0, PT, RZ, UR11, PT ;  /* 0x0000000bff007c0c */ /* 0x000fd0000bf05070 */
[----:B------:R1:W-:Y:S01]  /*a5db0*/  LDGSTS.E [R5+-0x7f400], desc[UR6][R6.64], P1 ;  /* 0x80c0000006057fae */ /* 0x0003e200089a1006 */
[----:B----4-:R-:W-:-:S04]  /*a5dc0*/  IADD3 R14, P2, PT, R14, R16, RZ ;  /* 0x000000100e0e7210 */ /* 0x010fc80007f5e0ff */
[----:B---3--:R-:W-:Y:S02]  /*a5dd0*/  IADD3.X R17, PT, PT, R17, R3, RZ, P2, !PT ;  /* 0x0000000311117210 */ /* 0x008fe400017fe4ff */
[----:B-1----:R-:W-:Y:S02]  /*a5de0*/  MOV R6, R14 ;  /* 0x0000000e00067202 */ /* 0x002fe40000000f00 */
[----:B--2---:R-:W-:Y:S01]  /*a5df0*/  IADD3 R9, P3, PT, R9, R16, RZ ;  /* 0x0000001009097210 */ /* 0x004fe20007f7e0ff */
[----:B------:R-:W-:Y:S01]  /*a5e00*/  IMAD.MOV.U32 R7, RZ, RZ, R17 ;  /* 0x000000ffff077224 */ /* 0x000fe200078e0011 */
[----:B------:R-:W-:Y:S03]  /*a5e10*/  STL [R1+0x2ce0], R14 ;  /* 0x002ce00e01007387 */ /* 0x000fe60000100800 */
[----:B------:R-:W-:Y:S01]  /*a5e20*/  IMAD.X R11, R11, 0x1, R3, P3 ;  /* 0x000000010b0b7824 */ /* 0x000fe200018e0603 */
[----:B------:R1:W-:Y:S04]  /*a5e30*/  STL [R1+0x2cdc], R17 ;  /* 0x002cdc1101007387 */ /* 0x0003e80000100800 */
[----:B------:R-:W-:Y:S04]  /*a5e40*/  STL [R1+0x2d00], R9 ;  /* 0x002d000901007387 */ /* 0x000fe80000100800 */
[----:B------:R2:W-:Y:S04]  /*a5e50*/  LDGSTS.E [R5+-0x7f000], desc[UR6][R6.64], P0 ;  /* 0x8100000006057fae */ /* 0x0005e800081a1006 */
[----:B------:R3:W-:Y:S04]  /*a5e60*/  STL [R1+0x2cfc], R11 ;  /* 0x002cfc0b01007387 */ /* 0x0007e80000100800 */
[----:B-1----:R-:W4:Y:S04]  /*a5e70*/  LDL.LU R17, [R1+0x2d5c] ;  /* 0x002d5c0001117983 */ /* 0x002f280000300800 */
[----:B------:R-:W4:Y:S01]  /*a5e80*/  LDL.LU R14, [R1+0x2d60] ;  /* 0x002d6000010e7983 */ /* 0x000f220000300800 */
[----:B--2---:R-:W-:Y:S01]  /*a5e90*/  IMAD.MOV.U32 R7, RZ, RZ, R11 ;  /* 0x000000ffff077224 */ /* 0x004fe200078e000b */
[----:B------:R-:W-:-:S02]  /*a5ea0*/  MOV R6, R9 ;  /* 0x0000000900067202 */ /* 0x000fc40000000f00 */
[----:B---3--:R-:W2:Y:S04]  /*a5eb0*/  LDL.LU R11, [R1+0x2d7c] ;  /* 0x002d7c00010b7983 */ /* 0x008ea80000300800 */
[----:B------:R-:W3:Y:S01]  /*a5ec0*/  LDL.LU R9, [R1+0x2d80] ;  /* 0x002d800001097983 */ /* 0x000ee20000300800 */
[----:B------:R-:W-:Y:S02]  /*a5ed0*/  UISETP.GT.AND UP2, UPT, UR13, 0x14, UPT ;  /* 0x000000140d00788c */ /* 0x000fe4000bf44270 */
[----:B------:R-:W-:Y:S02]  /*a5ee0*/  UISETP.GT.AND UP1, UPT, UR13, 0x18, UPT ;  /* 0x000000180d00788c */ /* 0x000fe4000bf24270 */
[----:B------:R-:W-:Y:S02]  /*a5ef0*/  USEL UR12, URZ, 0x4, !UP2 ;  /* 0x00000004ff0c7887 */ /* 0x000fe4000d000000 */
[----:B------:R-:W-:-:S02]  /*a5f00*/  USEL UR11, URZ, 0x4, !UP1 ;  /* 0x00000004ff0b7887 */ /* 0x000fc4000c800000 */
[----:B------:R-:W-:Y:S02]  /*a5f10*/  USEL UR12, UR12, URZ, !UP0 ;  /* 0x000000ff0c0c7287 */ /* 0x000fe4000c000000 */
[----:B------:R-:W-:-:S04]  /*a5f20*/  USEL UR11, UR11, URZ, !UP0 ;  /* 0x000000ff0b0b7287 */ /* 0x000fc8000c000000 */
[----:B------:R-:W-:Y:S02]  /*a5f30*/  ISETP.NE.U32.AND P1, PT, RZ, UR12, PT ;  /* 0x0000000cff007c0c */ /* 0x000fe4000bf25070 */
[----:B------:R-:W-:Y:S02]  /*a5f40*/  ISETP.NE.U32.AND P0, PT, RZ, UR11, PT ;  /* 0x0000000bff007c0c */ /* 0x000fe4000bf05070 */
[----:B------:R-:W-:-:S04]  /*a5f50*/  IADD3 R15, P2, PT, R15, R16, RZ ;  /* 0x000000100f0f7210 */ /* 0x000fc80007f5e0ff */
[----:B------:R-:W-:Y:S01]  /*a5f60*/  IADD3.X R18, PT, PT, R18, R3, RZ, P2, !PT ;  /* 0x0000000312127210 */ /* 0x000fe200017fe4ff */
[----:B------:R-:W-:Y:S04]  /*a5f70*/  STL [R1+0x2d20], R15 ;  /* 0x002d200f01007387 */ /* 0x000fe80000100800 */
[----:B------:R1:W-:Y:S01]  /*a5f80*/  LDGSTS.E [R5+-0x7ec00], desc[UR6][R6.64], P1 ;  /* 0x8140000006057fae */ /* 0x0003e200089a1006 */
[----:B------:R-:W-:-:S03]  /*a5f90*/  IADD3 R12, P3, PT, R12, R16, RZ ;  /* 0x000000100c0c7210 */ /* 0x000fc60007f7e0ff */
[----:B------:R1:W-:Y:S02]  /*a5fa0*/  STL [R1+0x2d1c], R18 ;  /* 0x002d1c1201007387 */ /* 0x0003e40000100800 */
[----:B------:R-:W-:Y:S01]  /*a5fb0*/  IMAD.X R13, R13, 0x1, R3, P3 ;  /* 0x000000010d0d7824 */ /* 0x000fe200018e0603 */
[----:B-1----:R-:W-:Y:S01]  /*a5fc0*/  MOV R6, R15 ;  /* 0x0000000f00067202 */ /* 0x002fe20000000f00 */
[----:B------:R-:W-:Y:S01]  /*a5fd0*/  IMAD.MOV.U32 R7, RZ, RZ, R18 ;  /* 0x000000ffff077224 */ /* 0x000fe200078e0012 */
[----:B------:R-:W-:Y:S04]  /*a5fe0*/  STL [R1+0x2d40], R12 ;  /* 0x002d400c01007387 */ /* 0x000fe80000100800 */
[----:B------:R1:W-:Y:S04]  /*a5ff0*/  STL [R1+0x2d3c], R13 ;  /* 0x002d3c0d01007387 */ /* 0x0003e80000100800 */
[----:B------:R-:W2:Y:S04]  /*a6000*/  LDL.LU R18, [R1+0x2d9c] ;  /* 0x002d9c0001127983 */ /* 0x000ea80000300800 */
[----:B------:R-:W2:Y:S04]  /*a6010*/  LDL.LU R15, [R1+0x2da0] ;  /* 0x002da000010f7983 */ /* 0x000ea80000300800 */
[----:B------:R1:W-:Y:S01]  /*a6020*/  LDGSTS.E [R5+-0x7e800], desc[UR6][R6.64], P0 ;  /* 0x8180000006057fae */ /* 0x0003e200081a1006 */
[----:B------:R-:W-:-:S02]  /*a6030*/  UISETP.GT.AND UP2, UPT, UR13, 0x1c, UPT ;  /* 0x0000001c0d00788c */ /* 0x000fc4000bf44270 */
[----:B------:R-:W-:Y:S01]  /*a6040*/  UISETP.GT.AND UP1, UPT, UR13, 0x20, UPT ;  /* 0x000000200d00788c */ /* 0x000fe2000bf24270 */
[----:B-1----:R-:W-:Y:S01]  /*a6050*/  IMAD.MOV.U32 R7, RZ, RZ, R13 ;  /* 0x000000ffff077224 */ /* 0x002fe200078e000d */
[----:B------:R-:W-:Y:S01]  /*a6060*/  MOV R6, R12 ;  /* 0x0000000c00067202 */ /* 0x000fe20000000f00 */
[----:B------:R-:W2:Y:S04]  /*a6070*/  LDL.LU R13, [R1+0x2dbc] ;  /* 0x002dbc00010d7983 */ /* 0x000ea80000300800 */
[----:B------:R-:W2:Y:S01]  /*a6080*/  LDL.LU R12, [R1+0x2dc0] ;  /* 0x002dc000010c7983 */ /* 0x000ea20000300800 */
[----:B------:R-:W-:Y:S02]  /*a6090*/  USEL UR12, URZ, 0x4, !UP2 ;  /* 0x00000004ff0c7887 */ /* 0x000fe4000d000000 */
[----:B------:R-:W-:-:S02]  /*a60a0*/  USEL UR11, URZ, 0x4, !UP1 ;  /* 0x00000004ff0b7887 */ /* 0x000fc4000c800000 */
[----:B------:R-:W-:Y:S02]  /*a60b0*/  USEL UR12, UR12, URZ, !UP0 ;  /* 0x000000ff0c0c7287 */ /* 0x000fe4000c000000 */
[----:B------:R-:W-:-:S04]  /*a60c0*/  USEL UR11, UR11, URZ, !UP0 ;  /* 0x000000ff0b0b7287 */ /* 0x000fc8000c000000 */
[----:B------:R-:W-:Y:S02]  /*a60d0*/  ISETP.NE.U32.AND P1, PT, RZ, UR12, PT ;  /* 0x0000000cff007c0c */ /* 0x000fe4000bf25070 */
[----:B------:R-:W-:-:S11]  /*a60e0*/  ISETP.NE.U32.AND P0, PT, RZ, UR11, PT ;  /* 0x0000000bff007c0c */ /* 0x000fd6000bf05070 */
[----:B------:R1:W-:Y:S01]  /*a60f0*/  LDGSTS.E [R5+-0x7e400], desc[UR6][R6.64], P1 ;  /* 0x81c0000006057fae */ /* 0x0003e200089a1006 */
[-C--:B----4-:R-:W-:Y:S02]  /*a6100*/  IADD3 R14, P2, PT, R14, R16.reuse, RZ ;  /* 0x000000100e0e7210 */ /* 0x090fe40007f5e0ff */
[----:B---3--:R-:W-:Y:S02]  /*a6110*/  IADD3 R9, P3, PT, R9, R16, RZ ;  /* 0x0000001009097210 */ /* 0x008fe40007f7e0ff */
[----:B------:R-:W-:Y:S01]  /*a6120*/  IADD3.X R17, PT, PT, R17, R3, RZ, P2, !PT ;  /* 0x0000000311117210 */ /* 0x000fe200017fe4ff */
[----:B------:R-:W-:Y:S01]  /*a6130*/  STL [R1+0x2d60], R14 ;  /* 0x002d600e01007387 */ /* 0x000fe20000100800 */
[----:B-1----:R-:W-:Y:S01]  /*a6140*/  MOV R6, R14 ;  /* 0x0000000e00067202 */ /* 0x002fe20000000f00 */
[----:B--2---:R-:W-:Y:S02]  /*a6150*/  IMAD.X R11, R11, 0x1, R3, P3 ;  /* 0x000000010b0b7824 */ /* 0x004fe400018e0603 */
[----:B------:R-:W-:Y:S01]  /*a6160*/  IMAD.MOV.U32 R7, RZ, RZ, R17 ;  /* 0x000000ffff077224 */ /* 0x000fe200078e0011 */
[----:B------:R1:W-:Y:S04]  /*a6170*/  STL [R1+0x2d5c], R17 ;  /* 0x002d5c1101007387 */ /* 0x0003e80000100800 */
[----:B------:R-:W-:Y:S04]  /*a6180*/  STL [R1+0x2d80], R9 ;  /* 0x002d800901007387 */ /* 0x000fe80000100800 */
[----:B------:R2:W-:Y:S04]  /*a6190*/  STL [R1+0x2d7c], R11 ;  /* 0x002d7c0b01007387 */ /* 0x0005e80000100800 */
[----:B------:R3:W-:Y:S04]  /*a61a0*/  LDGSTS.E [R5+-0x7e000], desc[UR6][R6.64], P0 ;  /* 0x8200000006057fae */ /* 0x0007e800081a1006 */
[----:B-1----:R-:W4:Y:S04]  /*a61b0*/  LDL.LU R17, [R1+0x2ddc] ;  /* 0x002ddc0001117983 */ /* 0x002f280000300800 */
[----:B------:R-:W4:Y:S01]  /*a61c0*/  LDL.LU R14, [R1+0x2de0] ;  /* 0x002de000010e7983 */ /* 0x000f220000300800 */
[----:B---3--:R-:W-:Y:S01]  /*a61d0*/  IMAD.MOV.U32 R7, RZ, RZ, R11 ;  /* 0x000000ffff077224 */ /* 0x008fe200078e000b */
[----:B------:R-:W-:-:S02]  /*a61e0*/  MOV R6, R9 ;  /* 0x0000000900067202 */ /* 0x000fc40000000f00 */
[----:B--2---:R-:W2:Y:S04]  /*a61f0*/  LDL.LU R11, [R1+0x2dfc] ;  /* 0x002dfc00010b7983 */ /* 0x004ea80000300800 */
        /* <DEDUP_REMOVED lines=12> */
[----:B------:R1:W-:Y:S04]  /*a62c0*/  LDGSTS.E [R5+-0x7dc00], desc[UR6][R6.64], P1 ;  /* 0x8240000006057fae */ /* 0x0003e800089a1006 */
[----:B------:R1:W-:Y:S01]  /*a62d0*/  STL [R1+0x2d9c], R18 ;  /* 0x002d9c1201007387 */ /* 0x0003e20000100800 */
[----:B------:R-:W-:-:S02]  /*a62e0*/  IADD3 R12, P3, PT, R12, R16, RZ ;  /* 0x000000100c0c7210 */ /* 0x000fc40007f7e0ff */
[----:B-1----:R-:W-:Y:S01]  /*a62f0*/  MOV R6, R15 ;  /* 0x0000000f00067202 */ /* 0x002fe20000000f00 */
[----:B------:R-:W-:Y:S02]  /*a6300*/  IMAD.MOV.U32 R7, RZ, RZ, R18 ;  /* 0x000000ffff077224 */ /* 0x000fe400078e0012 */
[----:B------:R-:W-:Y:S01]  /*a6310*/  IMAD.X R13, R13, 0x1, R3, P3 ;  /* 0x000000010d0d7824 */ /* 0x000fe200018e0603 */
[----:B------:R-:W-:Y:S04]  /*a6320*/  STL [R1+0x2dc0], R12 ;  /* 0x002dc00c01007387 */ /* 0x000fe80000100800 */
[----:B------:R1:W-:Y:S04]  /*a6330*/  LDGSTS.E [R5+-0x7d800], desc[UR6][R6.64], P0 ;  /* 0x8280000006057fae */ /* 0x0003e800081a1006 */
[----:B------:R1:W-:Y:S04]  /*a6340*/  STL [R1+0x2dbc], R13 ;  /* 0x002dbc0d01007387 */ /* 0x0003e80000100800 */
[----:B------:R-:W2:Y:S04]  /*a6350*/  LDL.LU R18, [R1+0x2e1c] ;  /* 0x002e1c0001127983 */ /* 0x000ea80000300800 */
        /* <DEDUP_REMOVED lines=15> */
[----:B------:R-:W-:Y:S02]  /*a6450*/  IADD3.X R17, PT, PT, R17, R3, RZ, P2, !PT ;  /* 0x0000000311117210 */ /* 0x000fe400017fe4ff */
[----:B---3--:R-:W-:Y:S02]  /*a6460*/  IADD3 R9, P3, PT, R9, R16, RZ ;  /* 0x0000001009097210 */ /* 0x008fe40007f7e0ff */
[----:B-1----:R-:W-:Y:S01]  /*a6470*/  MOV R6, R14 ;  /* 0x0000000e00067202 */ /* 0x002fe20000000f00 */
[----:B------:R-:W-:Y:S01]  /*a6480*/  IMAD.MOV.U32 R7, RZ, RZ, R17 ;  /* 0x000000ffff077224 */ /* 0x000fe200078e0011 */
[----:B------:R-:W-:Y:S01]  /*a6490*/  STL [R1+0x2de0], R14 ;  /* 0x002de00e01007387 */ /* 0x000fe20000100800 */
[----:B--2---:R-:W-:-:S03]  /*a64a0*/  IMAD.X R11, R11, 0x1, R3, P3 ;  /* 0x000000010b0b7824 */ /* 0x004fc600018e0603 */
        /* <DEDUP_REMOVED lines=45> */
[----:B----4-:R-:W-:-:S04]  /*a6780*/  IADD3 R14, P2, PT, R14, R16, RZ ;  /* 0x000000100e0e7210 */ /* 0x010fc80007f5e0ff */
[----:B------:R-:W-:Y:S02]  /*a6790*/  IADD3.X R17, PT, PT, R17, R3, RZ, P2, !PT ;  /* 0x0000000311117210 */ /* 0x000fe400017fe4ff */
[----:B---3--:R-:W-:Y:S01]  /*a67a0*/  IADD3 R9, P3, PT, R9, R16, RZ ;  /* 0x0000001009097210 */ /* 0x008fe20007f7e0ff */
[----:B------:R-:W-:Y:S01]  /*a67b0*/  STL [R1+0x2e60], R14 ;  /* 0x002e600e01007387 */ /* 0x000fe20000100800 */
[----:B-1----:R-:W-:Y:S01]  /*a67c0*/  MOV R6, R14 ;  /* 0x0000000e00067202 */ /* 0x002fe20000000f00 */
[----:B------:R-:W-:Y:S02]  /*a67d0*/  IMAD.MOV.U32 R7, RZ, RZ, R17 ;  /* 0x000000ffff077224 */ /* 0x000fe400078e0011 */
[----:B--2---:R-:W-:Y:S01]  /*a67e0*/  IMAD.X R11, R11, 0x1, R3, P3 ;  /* 0x000000010b0b7824 */ /* 0x004fe200018e0603 */
        /* <DEDUP_REMOVED lines=19> */
[----:B------:R-:W-:-:S05]  /*a6920*/  IADD3.X R18, PT, PT, R18, R3, RZ, P2, !PT ;  /* 0x0000000312127210 */ /* 0x000fca00017fe4ff */
[----:B------:R1:W-:Y:S04]  /*a6930*/  LDGSTS.E [R5+-0x7bc00], desc[UR6][R6.64], P1 ;  /* 0x8440000006057fae */ /* 0x0003e800089a1006 */
[----:B------:R-:W-:Y:S04]  /*a6940*/  STL [R1+0x2ea0], R15 ;  /* 0x002ea00f01007387 */ /* 0x000fe80000100800 */
[----:B------:R1:W-:Y:S01]  /*a6950*/  STL [R1+0x2e9c], R18 ;  /* 0x002e9c1201007387 */ /* 0x0003e20000100800 */
[----:B------:R-:W-:Y:S02]  /*a6960*/  IADD3 R12, P3, PT, R12, R16, RZ ;  /* 0x000000100c0c7210 */ /* 0x000fe40007f7e0ff */
[----:B-1----:R-:W-:Y:S01]  /*a6970*/  MOV R6, R15 ;  /* 0x0000000f00067202 */ /* 0x002fe20000000f00 */
[----:B------:R-:W-:-:S02]  /*a6980*/  IMAD.MOV.U32 R7, RZ, RZ, R18 ;  /* 0x000000ffff077224 */ /* 0x000fc400078e0012 */
        /* <DEDUP_REMOVED lines=23> */
[----:B------:R-:W-:Y:S01]  /*a6b00*/  STL [R1+0x2ee0], R14 ;  /* 0x002ee00e01007387 */ /* 0x000fe20000100800 */
        /* <DEDUP_REMOVED lines=20> */
[----:B------:R-:W-:-:S09]  /*a6c50*/  IADD3 R15, P2, PT, R15, R16, RZ ;  /* 0x000000100f0f7210 */ /* 0x000fd20007f5e0ff */
[----:B------:R1:W-:Y:S01]  /*a6c60*/  LDGSTS.E [R5+-0x7ac00], desc[UR6][R6.64], P1 ;  /* 0x8540000006057fae */ /* 0x0003e200089a1006 */
[----:B------:R-:W-:-:S03]  /*a6c70*/  IADD3.X R18, PT, PT, R18, R3, RZ, P2, !PT ;  /* 0x0000000312127210 */ /* 0x000fc600017fe4ff */
[----:B------:R-:W-:Y:S01]  /*a6c80*/  STL [R1+0x2f20], R15 ;  /* 0x002f200f01007387 */ /* 0x000fe20000100800 */
[----:B------:R-:W-:Y:S02]  /*a6c90*/  IADD3 R12, P3, PT, R12, R16, RZ ;  /* 0x000000100c0c7210 */ /* 0x000fe40007f7e0ff */
[----:B-1----:R-:W-:Y:S01]  /*a6ca0*/  MOV R6, R15 ;  /* 0x0000000f00067202 */ /* 0x002fe20000000f00 */
[----:B------:R-:W-:Y:S02]  /*a6cb0*/  IMAD.MOV.U32 R7, RZ, RZ, R18 ;  /* 0x000000ffff077224 */ /* 0x000fe400078e0012 */
[----:B------:R-:W-:Y:S01]  /*a6cc0*/  IMAD.X R13, R13, 0x1, R3, P3 ;  /* 0x000000010d0d7824 */ /* 0x000fe200018e0603 */
[----:B------:R1:W-:Y:S04]  /*a6cd0*/  STL [R1+0x2f1c], R18 ;  /* 0x002f1c1201007387 */ /* 0x0003e80000100800 */
[----:B------:R-:W-:Y:S04]  /*a6ce0*/  STL [R1+0x2f40], R12 ;  /* 0x002f400c01007387 */ /* 0x000fe80000100800 */
[----:B------:R1:W-:Y:S04]  /*a6cf0*/  LDGSTS.E [R5+-0x7a800], desc[UR6][R6.64], P0 ;  /* 0x8580000006057fae */ /* 0x0003e800081a1006 */
[----:B------:R1:W-:Y:S01]  /*a6d00*/  STL [R1+0x2f3c], R13 ;  /* 0x002f3c0d01007387 */ /* 0x0003e20000100800 */
[----:B------:R-:W-:-:S03]  /*a6d10*/  UISETP.GT.AND UP2, UPT, UR13, 0x5c, UPT ;  /* 0x0000005c0d00788c */ /* 0x000fc6000bf44270 */
[----:B-1----:R-:W2:Y:S04]  /*a6d20*/  LDL.LU R18, [R1+0x2f9c] ;  /* 0x002f9c0001127983 */ /* 0x002ea80000300800 */
[----:B------:R-:W2:Y:S01]  /*a6d30*/  LDL.LU R15, [R1+0x2fa0] ;  /* 0x002fa000010f7983 */ /* 0x000ea20000300800 */
[----:B------:R-:W-:Y:S01]  /*a6d40*/  IMAD.MOV.U32 R7, RZ, RZ, R13 ;  /* 0x000000ffff077224 */ /* 0x000fe200078e000d */
[----:B------:R-:W-:Y:S02]  /*a6d50*/  MOV R6, R12 ;  /* 0x0000000c00067202 */ /* 0x000fe40000000f00 */
        /* <DEDUP_REMOVED lines=37> */
[----:B------:R-:W-:Y:S02]  /*a6fb0*/  IADD3.X R18, PT, PT, R18, R3, RZ, P2, !PT ;  /* 0x0000000312127210 */ /* 0x000fe400017fe4ff */
[----:B------:R-:W-:Y:S01]  /*a6fc0*/  IADD3 R12, P3, PT, R12, R16, RZ ;  /* 0x000000100c0c7210 */ /* 0x000fe20007f7e0ff */
[----:B------:R-:W-:Y:S04]  /*a6fd0*/  STL [R1+0x2fa0], R15 ;  /* 0x002fa00f01007387 */ /* 0x000fe80000100800 */
[----:B------:R1:W-:Y:S01]  /*a6fe0*/  STL [R1+0x2f9c], R18 ;  /* 0x002f9c1201007387 */ /* 0x0003e20000100800 */
[----:B------:R-:W-:-:S03]  /*a6ff0*/  IMAD.X R13, R13, 0x1, R3, P3 ;  /* 0x000000010d0d7824 */ /* 0x000fc600018e0603 */
[----:B------:R-:W-:Y:S01]  /*a7000*/  STL [R1+0x2fc0], R12 ;  /* 0x002fc00c01007387 */ /* 0x000fe20000100800 */
[----:B-1----:R-:W-:Y:S01]  /*a7010*/  MOV R6, R15 ;  /* 0x0000000f00067202 */ /* 0x002fe20000000f00 */
[----:B------:R-:W-:Y:S02]  /*a7020*/  IMAD.MOV.U32 R7, RZ, RZ, R18 ;  /* 0x000000ffff077224 */ /* 0x000fe400078e0012 */
        /* <DEDUP_REMOVED lines=51> */
[----:B------:R-:W-:Y:S01]  /*a7360*/  STL [R1+0x3040], R12 ;  /* 0x0030400c01007387 */ /* 0x000fe20000100800 */
[----:B------:R-:W-:-:S03]  /*a7370*/  UISETP.GT.AND UP2, UPT, UR13, 0x7c, UPT ;  /* 0x0000007c0d00788c */ /* 0x000fc6000bf44270 */
[----:B------:R1:W-:Y:S04]  /*a7380*/  LDGSTS.E [R5+-0x78800], desc[UR6][R6.64], P0 ;  /* 0x8780000006057fae */ /* 0x0003e800081a1006 */
[----:B------:R1:W-:Y:S04]  /*a7390*/  STL [R1+0x303c], R13 ;  /* 0x00303c0d01007387 */ /* 0x0003e80000100800 */
[----:B------:R-:W2:Y:S04]  /*a73a0*/  LDL.LU R18, [R1+0x2ca4] ;  /* 0x002ca40001127983 */ /* 0x000ea80000300800 */
[----:B------:R-:W2:Y:S01]  /*a73b0*/  LDL.LU R15, [R1+0x2ca8] ;  /* 0x002ca800010f7983 */ /* 0x000ea20000300800 */
[----:B------:R-:W-:Y:S01]  /*a73c0*/  USEL UR12, URZ, 0x4, !UP2 ;  /* 0x00000004ff0c7887 */ /* 0x000fe2000d000000 */
[----:B-1----:R-:W-:Y:S01]  /*a73d0*/  IMAD.MOV.U32 R7, RZ, RZ, R13 ;  /* 0x000000ffff077224 */ /* 0x002fe200078e000d */
[----:B------:R-:W-:Y:S01]  /*a73e0*/  MOV R6, R12 ;  /* 0x0000000c00067202 */ /* 0x000fe20000000f00 */
[----:B------:R-:W2:Y:S04]  /*a73f0*/  LDL.LU R13, [R1+0x2cc4] ;  /* 0x002cc400010d7983 */ /* 0x000ea80000300800 */
[----:B------:R-:W2:Y:S01]  /*a7400*/  LDL.LU R12, [R1+0x2cc8] ;  /* 0x002cc800010c7983 */ /* 0x000ea20000300800 */
[----:B------:R-:W-:-:S02]  /*a7410*/  USEL UR12, UR12, URZ, !UP0 ;  /* 0x000000ff0c0c7287 */ /* 0x000fc4000c000000 */
[----:B------:R-:W-:-:S04]  /*a7420*/  UISETP.GT.AND UP2, UPT, UR13, 0x1, UPT ;  /* 0x000000010d00788c */ /* 0x000fc8000bf44270 */
[----:B------:R-:W-:Y:S01]  /*a7430*/  ISETP.NE.U32.AND P1, PT, RZ, UR12, PT ;  /* 0x0000000cff007c0c */ /* 0x000fe2000bf25070 */
[----:B------:R-:W-:-:S04]  /*a7440*/  USEL UR12, URZ, 0x4, !UP2 ;  /* 0x00000004ff0c7887 */ /* 0x000fc8000d000000 */
[----:B------:R-:W-:Y:S01]  /*a7450*/  USEL UR12, UR12, URZ, !UP0 ;  /* 0x000000ff0c0c7287 */ /* 0x000fe2000c000000 */
[----:B------:R-:W-:-:S05]  /*a7460*/  LOP3.LUT R159, R157, 0x20, RZ, 0x3c, !PT ;  /* 0x000000209d9f7812 */ /* 0x000fca00078e3cff */
[----:B------:R-:W-:Y:S02]  /*a7470*/  ISETP.NE.U32.AND P0, PT, RZ, UR12, PT ;  /* 0x0000000cff007c0c */ /* 0x000fe4000bf05070 */
[----:B------:R1:W-:Y:S02]  /*a7480*/  LDGSTS.E [R5+-0x78400], desc[UR6][R6.64], P1 ;  /* 0x87c0000006057fae */ /* 0x0003e400089a1006 */
[----:B-1----:R-:W-:Y:S02]  /*a7490*/  IADD3 R5, PT, PT, R159, 0x100000, R4 ;  /* 0x001000009f057810 */ /* 0x002fe40007ffe004 */
[----:B----4-:R-:W-:-:S04]  /*a74a0*/  IADD3 R14, P2, PT, R14, R16, RZ ;  /* 0x000000100e0e7210 */ /* 0x010fc80007f5e0ff */
[----:B------:R-:W-:Y:S02]  /*a74b0*/  IADD3.X R17, PT, PT, R17, R3, RZ, P2, !PT ;  /* 0x0000000311117210 */ /* 0x000fe400017fe4ff */
[----:B---3--:R-:W-:Y:S01]  /*a74c0*/  IADD3 R9, P3, PT, R9, R16, RZ ;  /* 0x0000001009097210 */ /* 0x008fe20007f7e0ff */
[----:B------:R-:W-:Y:S01]  /*a74d0*/  STL [R1+0x2c68], R14 ;  /* 0x002c680e01007387 */ /* 0x000fe20000100800 */
[----:B------:R-:W-:Y:S01]  /*a74e0*/  MOV R6, R14 ;  /* 0x0000000e00067202 */ /* 0x000fe20000000f00 */
[----:B------:R-:W-:Y:S02]  /*a74f0*/  IMAD.MOV.U32 R7, RZ, RZ, R17 ;  /* 0x000000ffff077224 */ /* 0x000fe400078e0011 */
[----:B--2---:R-:W-:Y:S01]  /*a7500*/  IMAD.X R11, R11, 0x1, R3, P3 ;  /* 0x000000010b0b7824 */ /* 0x004fe200018e0603 */
[----:B------:R-:W-:Y:S04]  /*a7510*/  STL [R1+0x2c88], R9 ;  /* 0x002c880901007387 */ /* 0x000fe80000100800 */
[----:B------:R1:W-:Y:S04]  /*a7520*/  STL [R1+0x2c64], R17 ;  /* 0x002c641101007387 */ /* 0x0003e80000100800 */
        /* <DEDUP_REMOVED lines=45> */
[----:B------:R-:W-:Y:S02]  /*a7800*/  IADD3.X R17, PT, PT, R17, R3, RZ, P2, !PT ;  /* 0x0000000311117210 */ /* 0x000fe400017fe4ff */
[----:B-1----:R-:W-:Y:S01]  /*a7810*/  MOV R6, R14 ;  /* 0x0000000e00067202 */ /* 0x002fe20000000f00 */
[----:B------:R-:W-:Y:S01]  /*a7820*/  STL [R1+0x2ce8], R14 ;  /* 0x002ce80e01007387 */ /* 0x000fe20000100800 */
        /* <DEDUP_REMOVED lines=22> */
[----:B------:R-:W-:Y:S02]  /*a7990*/  IADD3 R12, P3, PT, R12, R16, RZ ;  /* 0x000000100c0c7210 */ /* 0x000fe40007f7e0ff */
[----:B------:R-:W-:Y:S01]  /*a79a0*/  IADD3.X R18, PT, PT, R18, R3, RZ, P2, !PT ;  /* 0x0000000312127210 */ /* 0x000fe200017fe4ff */
[----:B------:R-:W-:Y:S02]  /*a79b0*/  STL [R1+0x2d28], R15 ;  /* 0x002d280f01007387 */ /* 0x000fe40000100800 */
[----:B------:R-:W-:Y:S02]  /*a79c0*/  IMAD.X R13, R13, 0x1, R3, P3 ;  /* 0x000000010d0d7824 */ /* 0x000fe400018e0603 */
[----:B------:R1:W-:Y:S02]  /*a79d0*/  STL [R1+0x2d24], R18 ;  /* 0x002d241201007387 */ /* 0x0003e40000100800 */
[----:B-1----:R-:W-:Y:S01]  /*a79e0*/  MOV R6, R15 ;  /* 0x0000000f00067202 */ /* 0x002fe20000000f00 */
[----:B------:R-:W-:Y:S01]  /*a79f0*/  IMAD.MOV.U32 R7, RZ, RZ, R18 ;  /* 0x000000ffff077224 */ /* 0x000fe200078e0012 */
[----:B------:R-:W-:Y:S04]  /*a7a00*/  STL [R1+0x2d48], R12 ;  /* 0x002d480c01007387 */ /* 0x000fe80000100800 */
[----:B------:R1:W-:Y:S04]  /*a7a10*/  STL [R1+0x2d44], R13 ;  /* 0x002d440d01007387 */ /* 0x0003e80000100800 */
[----:B------:R1:W-:Y:S04]  /*a7a20*/  LDGSTS.E [R5+-0x7e700], desc[UR6][R6.64], P0 ;  /* 0x8190000006057fae */ /* 0x0003e800081a1006 */
        /* <DEDUP_REMOVED lines=91> */
[----:B------:R-:W-:Y:S01]  /*a7fe0*/  ISETP.NE.U32.AND P0, PT, RZ, UR12, PT ;  /* 0x0000000cff007c0c */ /* 0x000fe2000bf05070 */
[----:B------:R-:W-:-:S10]  /*a7ff0*/  UISETP.GT.AND UP1, UPT, UR13, 0x3d, UPT ;  /* 0x0000003d0d00788c */ /* 0x000fd4000bf24270 */
[----:B------:R1:W-:Y:S01]  /*a8000*/  LDGSTS.E [R5+-0x7cb00], desc[UR6][R6.64], P1 ;  /* 0x8350000006057fae */ /* 0x0003e200089a1006 */
[-C--:B------:R-:W-:Y:S02]  /*a8010*/  IADD3 R15, P2, PT, R15, R16.reuse, RZ ;  /* 0x000000100f0f7210 */ /* 0x080fe40007f5e0ff */
[----:B------:R-:W-:Y:S02]  /*a8020*/  IADD3 R12, P3, PT, R12, R16, RZ ;  /* 0x000000100c0c7210 */ /* 0x000fe40007f7e0ff */
[----:B------:R-:W-:Y:S01]  /*a8030*/  IADD3.X R18, PT, PT, R18, R3, RZ, P2, !PT ;  /* 0x0000000312127210 */ /* 0x000fe200017fe4ff */
[----:B------:R-:W-:Y:S01]  /*a8040*/  STL [R1+0x2e28], R15 ;  /* 0x002e280f01007387 */ /* 0x000fe20000100800 */
[----:B-1----:R-:W-:Y:S01]  /*a8050*/  MOV R6, R15 ;  /* 0x0000000f00067202 */ /* 0x002fe20000000f00 */
[----:B------:R-:W-:Y:S02]  /*a8060*/  IMAD.X R13, R13, 0x1, R3, P3 ;  /* 0x000000010d0d7824 */ /* 0x000fe400018e0603 */
[----:B------:R-:W-:Y:S01]  /*a8070*/  IMAD.MOV.U32 R7, RZ, RZ, R18 ;  /* 0x000000ffff077224 */ /* 0x000fe200078e0012 */
[----:B------:R1:W-:Y:S04]  /*a8080*/  STL [R1+0x2e24], R18 ;  /* 0x002e241201007387 */ /* 0x0003e80000100800 */
[----:B------:R-:W-:Y:S04]  /*a8090*/  STL [R1+0x2e48], R12 ;  /* 0x002e480c01007387 */ /* 0x000fe80000100800 */
[----:B------:R1:W-:Y:S04]  /*a80a0*/  STL [R1+0x2e44], R13 ;  /* 0x002e440d01007387 */ /* 0x0003e80000100800 */
[----:B------:R1:W-:Y:S04]  /*a80b0*/  LDGSTS.E [R5+-0x7c700], desc[UR6][R6.64], P0 ;  /* 0x8390000006057fae */ /* 0x0003e800081a1006 */
[----:B-1----:R-:W2:Y:S04]  /*a80c0*/  LDL.LU R18, [R1+0x2ea4] ;  /* 0x002ea40001127983 */ /* 0x002ea80000300800 */
[----:B------:R-:W2:Y:S01]  /*a80d0*/  LDL.LU R15, [R1+0x2ea8] ;  /* 0x002ea800010f7983 */ /* 0x000ea20000300800 */
[----:B------:R-:W-:Y:S01]  /*a80e0*/  IMAD.MOV.U32 R7, RZ, RZ, R13 ;  /* 0x000000ffff077224 */ /* 0x000fe200078e000d */
[----:B------:R-:W-:-:S02]  /*a80f0*/  MOV R6, R12 ;  /* 0x0000000c00067202 */ /* 0x000fc40000000f00 */
[----:B------:R-:W2:Y:S04]  /*a8100*/  LDL.LU R13, [R1+0x2ec4] ;  /* 0x002ec400010d7983 */ /* 0x000ea80000300800 */
[----:B------:R-:W2:Y:S01]  /*a8110*/  LDL.LU R12, [R1+0x2ec8] ;  /* 0x002ec800010c7983 */ /* 0x000ea20000300800 */
[----:B------:R-:W-:Y:S02]  /*a8120*/  USEL UR11, URZ, 0x4, !UP1 ;  /* 0x00000004ff0b7887 */ /* 0x000fe4000c800000 */
        /* <DEDUP_REMOVED lines=34> */
[----:B------:R-:W-:-:S04]  /*a8350*/  IADD3 R15, P2, PT, R15, R16, RZ ;  /* 0x000000100f0f7210 */ /* 0x000fc80007f5e0ff */
[----:B------:R-:W-:Y:S02]  /*a8360*/  IADD3.X R18, PT, PT, R18, R3, RZ, P2, !PT ;  /* 0x0000000312127210 */ /* 0x000fe400017fe4ff */
[----:B------:R-:W-:Y:S02]  /*a8370*/  IADD3 R12, P3, PT, R12, R16, RZ ;  /* 0x000000100c0c7210 */ /* 0x000fe40007f7e0ff */
[----:B-1----:R-:W-:Y:S01]  /*a8380*/  MOV R6, R15 ;  /* 0x0000000f00067202 */ /* 0x002fe20000000f00 */
[----:B------:R-:W-:Y:S01]  /*a8390*/  IMAD.MOV.U32 R7, RZ, RZ, R18 ;  /* 0x000000ffff077224 */ /* 0x000fe200078e0012 */
[----:B------:R-:W-:Y:S01]  /*a83a0*/  STL [R1+0x2ea8], R15 ;  /* 0x002ea80f01007387 */ /* 0x000fe20000100800 */
[----:B------:R-:W-:-:S03]  /*a83b0*/  IMAD.X R13, R13, 0x1, R3, P3 ;  /* 0x000000010d0d7824 */ /* 0x000fc600018e0603 */
        /* <DEDUP_REMOVED lines=47> */
[----:B------:R-:W-:Y:S01]  /*a86b0*/  IADD3 R12, P3, PT, R12, R16, RZ ;  /* 0x000000100c0c7210 */ /* 0x000fe20007f7e0ff */
[----:B------:R-:W-:Y:S01]  /*a86c0*/  STL [R1+0x2f28], R15 ;  /* 0x002f280f01007387 */ /* 0x000fe20000100800 */
[----:B-1----:R-:W-:Y:S01]  /*a86d0*/  MOV R6, R15 ;  /* 0x0000000f00067202 */ /* 0x002fe20000000f00 */
[----:B------:R-:W-:Y:S02]  /*a86e0*/  IMAD.MOV.U32 R7, RZ, RZ, R18 ;  /* 0x000000ffff077224 */ /* 0x000fe400078e0012 */
[----:B------:R-:W-:Y:S01]  /*a86f0*/  IMAD.X R13, R13, 0x1, R3, P3 ;  /* 0x000000010d0d7824 */ /* 0x000fe200018e0603 */
[----:B------:R1:W-:Y:S04]  /*a8700*/  STL [R1+0x2f24], R18 ;  /* 0x002f241201007387 */ /* 0x0003e80000100800 */
[----:B------:R-:W-:Y:S04]  /*a8710*/  STL [R1+0x2f48], R12 ;  /* 0x002f480c01007387 */ /* 0x000fe80000100800 */
[----:B------:R1:W-:Y:S04]  /*a8720*/  LDGSTS.E [R5+-0x7a700], desc[UR6][R6.64], P0 ;  /* 0x8590000006057fae */ /* 0x0003e800081a1006 */
[----:B------:R1:W-:Y:S04]  /*a8730*/  STL [R1+0x2f44], R13 ;  /* 0x002f440d01007387 */ /* 0x0003e80000100800 */
        /* <DEDUP_REMOVED lines=45> */
[----:B------:R-:W-:Y:S01]  /*a8a10*/  STL [R1+0x2fa8], R15 ;  /* 0x002fa80f01007387 */ /* 0x000fe20000100800 */
        /* <DEDUP_REMOVED lines=57> */
[----:B------:R1:W-:Y:S01]  /*a8db0*/  LDGSTS.E [R5+-0x78700], desc[UR6][R6.64], P0 ;  /* 0x8790000006057fae */ /* 0x0003e200081a1006 */
[----:B------:R-:W-:-:S03]  /*a8dc0*/  USEL UR11, URZ, 0x4, !UP1 ;  /* 0x00000004ff0b7887 */ /* 0x000fc6000c800000 */
[----:B-1----:R-:W2:Y:S04]  /*a8dd0*/  LDL.LU R18, [R1+0x2cac] ;  /* 0x002cac0001127983 */ /* 0x002ea80000300800 */
[----:B------:R-:W2:Y:S01]  /*a8de0*/  LDL.LU R15, [R1+0x2cb0] ;  /* 0x002cb000010f7983 */ /* 0x000ea20000300800 */
[----:B------:R-:W-:Y:S01]  /*a8df0*/  IMAD.MOV.U32 R7, RZ, RZ, R13 ;  /* 0x000000ffff077224 */ /* 0x000fe200078e000d */
[----:B------:R-:W-:Y:S02]  /*a8e00*/  MOV R6, R12 ;  /* 0x0000000c00067202 */ /* 0x000fe40000000f00 */
[----:B------:R-:W2:Y:S04]  /*a8e10*/  LDL.LU R13, [R1+0x2ccc] ;  /* 0x002ccc00010d7983 */ /* 0x000ea80000300800 */
[----:B------:R-:W2:Y:S01]  /*a8e20*/  LDL.LU R12, [R1+0x2cd0] ;  /* 0x002cd000010c7983 */ /* 0x000ea20000300800 */
[----:B------:R-:W-:-:S02]  /*a8e30*/  USEL UR11, UR11, URZ, !UP0 ;  /* 0x000000ff0b0b7287 */ /* 0x000fc4000c000000 */
[----:B------:R-:W-:-:S04]  /*a8e40*/  UISETP.GT.AND UP1, UPT, UR13, 0x2, UPT ;  /* 0x000000020d00788c */ /* 0x000fc8000bf24270 */
[----:B------:R-:W-:Y:S01]  /*a8e50*/  ISETP.NE.U32.AND P1, PT, RZ, UR11, PT ;  /* 0x0000000bff007c0c */ /* 0x000fe2000bf25070 */
[----:B------:R-:W-:-:S04]  /*a8e60*/  USEL UR11, URZ, 0x4, !UP1 ;  /* 0x00000004ff0b7887 */ /* 0x000fc8000c800000 */
[----:B------:R-:W-:-:S06]  /*a8e70*/  USEL UR11, UR11, URZ, !UP0 ;  /* 0x000000ff0b0b7287 */ /* 0x000fcc000c000000 */
[----:B------:R-:W-:Y:S02]  /*a8e80*/  ISETP.NE.U32.AND P0, PT, RZ, UR11, PT ;  /* 0x0000000bff007c0c */ /* 0x000fe4000bf05070 */
[----:B------:R1:W-:Y:S02]  /*a8e90*/  LDGSTS.E [R5+-0x78300], desc[UR6][R6.64], P1 ;  /* 0x87d0000006057fae */ /* 0x0003e400089a1006 */
[----:B-1----:R-:W-:-:S04]  /*a8ea0*/  LOP3.LUT R5, R157, 0x40, RZ, 0x3c, !PT ;  /* 0x000000409d057812 */ /* 0x002fc800078e3cff */
[----:B------:R-:W-:Y:S02]  /*a8eb0*/  IADD3 R5, PT, PT, R5, 0x100000, R4 ;  /* 0x0010000005057810 */ /* 0x000fe40007ffe004 */
[-C--:B----4-:R-:W-:Y:S02]  /*a8ec0*/  IADD3 R14, P2, PT, R14, R16.reuse, RZ ;  /* 0x000000100e0e7210 */ /* 0x090fe40007f5e0ff */
[----:B---3--:R-:W-:Y:S02]  /*a8ed0*/  IADD3 R9, P3, PT, R9, R16, RZ ;  /* 0x0000001009097210 */ /* 0x008fe40007f7e0ff */
[----:B------:R-:W-:Y:S01]  /*a8ee0*/  IADD3.X R17, PT, PT, R17, R3, RZ, P2, !PT ;  /* 0x0000000311117210 */ /* 0x000fe200017fe4ff */
[----:B------:R-:W-:Y:S01]  /*a8ef0*/  STL [R1+0x2c70], R14 ;  /* 0x002c700e01007387 */ /* 0x000fe20000100800 */
[----:B------:R-:W-:Y:S01]  /*a8f00*/  MOV R6, R14 ;  /* 0x0000000e00067202 */ /* 0x000fe20000000f00 */
[----:B--2---:R-:W-:Y:S02]  /*a8f10*/  IMAD.X R11, R11, 0x1, R3, P3 ;  /* 0x000000010b0b7824 */ /* 0x004fe400018e0603 */
[----:B------:R-:W-:Y:S01]  /*a8f20*/  IMAD.MOV.U32 R7, RZ, RZ, R17 ;  /* 0x000000ffff077224 */ /* 0x000fe200078e0011 */
[----:B------:R-:W-:Y:S04]  /*a8f30*/  STL [R1+0x2c90], R9 ;  /* 0x002c900901007387 */ /* 0x000fe80000100800 */
[----:B------:R1:W-:Y:S04]  /*a8f40*/  STL [R1+0x2c6c], R17 ;  /* 0x002c6c1101007387 */ /* 0x0003e80000100800 */
        /* <DEDUP_REMOVED lines=438> */
[----:B------:R1:W-:Y:S02]  /*aaab0*/  STL [R1+0x2cb8], R15 ;  /* 0x002cb80f01007387 */ /* 0x0003e40000100800 */
[----:B-1----:R-:W-:Y:S02]  /*aaac0*/  MOV R6, R15 ;  /* 0x0000000f00067202 */ /* 0x002fe40000000f00 */
[----:B------:R-:W-:Y:S02]  /*aaad0*/  IMAD.X R13, R13, 0x1, R3, P3 ;  /* 0x000000010d0d7824 */ /* 0x000fe400018e0603 */
[----:B------:R-:W-:Y:S01]  /*aaae0*/  IMAD.MOV.U32 R7, RZ, RZ, R18 ;  /* 0x000000ffff077224 */ /* 0x000fe200078e0012 */
[----:B------:R-:W-:Y:S04]  /*aaaf0*/  STL [R1+0x2cb4], R18 ;  /* 0x002cb41201007387 */ /* 0x000fe80000100800 */
[----:B------:R-:W-:Y:S04]  /*aab00*/  STL [R1+0x2cd8], R12 ;  /* 0x002cd80c01007387 */ /* 0x000fe80000100800 */
[----:B------:R1:W-:Y:S04]  /*aab10*/  STL [R1+0x2cd4], R13 ;  /* 0x002cd40d01007387 */ /* 0x0003e80000100800 */
[----:B------:R1:W-:Y:S04]  /*aab20*/  LDGSTS.E [R4+-0x7f500], desc[UR6][R6.64], P0 ;  /* 0x80b0000006047fae */ /* 0x0003e800081a1006 */
[----:B------:R-:W2:Y:S01]  /*aab30*/  LDL.LU R15, [R1+0x2d34] ;  /* 0x002d3400010f7983 */ /* 0x000ea20000300800 */
[----:B------:R-:W-:Y:S01]  /*aab40*/  UISETP.GT.AND UP1, UPT, UR13, 0xf, UPT ;  /* 0x0000000f0d00788c */ /* 0x000fe2000bf24270 */
[----:B-1----:R-:W-:Y:S01]  /*aab50*/  IMAD.MOV.U32 R7, RZ, RZ, R13 ;  /* 0x000000ffff077224 */ /* 0x002fe200078e000d */
[----:B------:R-:W-:Y:S01]  /*aab60*/  MOV R6, R12 ;  /* 0x0000000c00067202 */ /* 0x000fe20000000f00 */
[----:B------:R-:W2:Y:S04]  /*aab70*/  LDL.LU R13, [R1+0x2d38] ;  /* 0x002d3800010d7983 */ /* 0x000ea80000300800 */
        /* <DEDUP_REMOVED lines=39> */
[----:B------:R-:W-:Y:S02]  /*aadf0*/  IADD3.X R15, PT, PT, R15, R3, RZ, P2, !PT ;  /* 0x000000030f0f7210 */ /* 0x000fe400017fe4ff */
[----:B-1----:R-:W-:Y:S01]  /*aae00*/  MOV R6, R13 ;  /* 0x0000000d00067202 */ /* 0x002fe20000000f00 */
[----:B------:R-:W-:Y:S01]  /*aae10*/  IMAD.X R12, R12, 0x1, R3, P3 ;  /* 0x000000010c0c7824 */ /* 0x000fe200018e0603 */
[----:B------:R-:W-:Y:S01]  /*aae20*/  STL [R1+0x2d38], R13 ;  /* 0x002d380d01007387 */ /* 0x000fe20000100800 */
[----:B------:R-:W-:-:S03]  /*aae30*/  IMAD.MOV.U32 R7, RZ, RZ, R15 ;  /* 0x000000ffff077224 */ /* 0x000fc600078e000f */
        /* <DEDUP_REMOVED lines=229> */
[----:B------:R-:W-:Y:S04]  /*abc90*/  STL [R1+0x2f78], R14 ;  /* 0x002f780e01007387 */ /* 0x000fe80000100800 */
[----:B------:R3:W-:Y:S01]  /*abca0*/  STL [R1+0x2f74], R17 ;  /* 0x002f741101007387 */ /* 0x0007e20000100800 */
[----:B--2---:R-:W-:Y:S01]  /*abcb0*/  IMAD.X R11, R11, 0x1, R3, P3 ;  /* 0x000000010b0b7824 */ /* 0x004fe200018e0603 */
[----:B-1----:R-:W-:Y:S01]  /*abcc0*/  MOV R6, R14 ;  /* 0x0000000e00067202 */ /* 0x002fe20000000f00 */
[----:B------:R-:W-:Y:S01]  /*abcd0*/  IMAD.MOV.U32 R7, RZ, RZ, R17 ;  /* 0x000000ffff077224 */ /* 0x000fe200078e0011 */
[----:B------:R-:W-:Y:S04]  /*abce0*/  STL [R1+0x2f98], R9 ;  /* 0x002f980901007387 */ /* 0x000fe80000100800 */
[----:B------:R1:W-:Y:S04]  /*abcf0*/  STL [R1+0x2f94], R11 ;  /* 0x002f940b01007387 */ /* 0x0003e80000100800 */
[----:B------:R2:W-:Y:S04]  /*abd00*/  LDGSTS.E [R4+-0x79d00], desc[UR6][R6.64], P0 ;  /* 0x8630000006047fae */ /* 0x0005e800081a1006 */
[----:B---3--:R-:W3:Y:S04]  /*abd10*/  LDL.LU R17, [R1+0x2ff4] ;  /* 0x002ff40001117983 */ /* 0x008ee80000300800 */
[----:B------:R-:W4:Y:S01]  /*abd20*/  LDL.LU R14, [R1+0x2ff8] ;  /* 0x002ff800010e7983 */ /* 0x000f220000300800 */
[----:B--2---:R-:W-:Y:S01]  /*abd30*/  IMAD.MOV.U32 R7, RZ, RZ, R11 ;  /* 0x000000ffff077224 */ /* 0x004fe200078e000b */
[----:B------:R-:W-:-:S02]  /*abd40*/  MOV R6, R9 ;  /* 0x0000000900067202 */ /* 0x000fc40000000f00 */
[----:B-1----:R-:W2:Y:S04]  /*abd50*/  LDL.LU R11, [R1+0x3014] ;  /* 0x00301400010b7983 */ /* 0x002ea80000300800 */
[----:B------:R-:W2:Y:S01]  /*abd60*/  LDL.LU R9, [R1+0x3018] ;  /* 0x0030180001097983 */ /* 0x000ea20000300800 */
[----:B------:R-:W-:-:S04]  /*abd70*/  UISETP.GT.AND UP1, UPT, UR13, 0x67, UPT ;  /* 0x000000670d00788c */ /* 0x000fc8000bf24270 */
[----:B------:R-:W-:-:S04]  /*abd80*/  USEL UR11, URZ, 0x4, !UP1 ;  /* 0x00000004ff0b7887 */ /* 0x000fc8000c800000 */
[----:B------:R-:W-:Y:S02]  /*abd90*/  USEL UR11, UR11, URZ, !UP0 ;  /* 0x000000ff0b0b7287 */ /* 0x000fe4000c000000 */
[----:B------:R-:W-:-:S04]  /*abda0*/  UISETP.GT.AND UP2, UPT, UR13, 0x6b, UPT ;  /* 0x0000006b0d00788c */ /* 0x000fc8000bf44270 */
[----:B------:R-:W-:Y:S01]  /*abdb0*/  ISETP.NE.U32.AND P1, PT, RZ, UR11, PT ;  /* 0x0000000bff007c0c */ /* 0x000fe2000bf25070 */
[----:B------:R-:W-:-:S04]  /*abdc0*/  USEL UR12, URZ, 0x4, !UP2 ;  /* 0x00000004ff0c7887 */ /* 0x000fc8000d000000 */
[----:B------:R-:W-:-:S06]  /*abdd0*/  USEL UR12, UR12, URZ, !UP0 ;  /* 0x000000ff0c0c7287 */ /* 0x000fcc000c000000 */
[----:B------:R-:W-:Y:S02]  /*abde0*/  ISETP.NE.U32.AND P0, PT, RZ, UR12, PT ;  /* 0x0000000cff007c0c */ /* 0x000fe4000bf05070 */
[----:B------:R1:W-:Y:S01]  /*abdf0*/  LDGSTS.E [R4+-0x79900], desc[UR6][R6.64], P1 ;  /* 0x8670000006047fae */ /* 0x0003e200089a1006 */
[----:B------:R-:W-:-:S04]  /*abe00*/  IADD3 R13, P2, PT, R13, R16, RZ ;  /* 0x000000100d0d7210 */ /* 0x000fc80007f5e0ff */
[----:B------:R-:W-:Y:S02]  /*abe10*/  IADD3.X R15, PT, PT, R15, R3, RZ, P2, !PT ;  /* 0x000000030f0f7210 */ /* 0x000fe400017fe4ff */
[----:B------:R-:W-:Y:S01]  /*abe20*/  IADD3 R5, P3, PT, R5, R16, RZ ;  /* 0x0000001005057210 */ /* 0x000fe20007f7e0ff */
[----:B------:R-:W-:Y:S04]  /*abe30*/  STL [R1+0x2fb8], R13 ;  /* 0x002fb80d01007387 */ /* 0x000fe80000100800 */
[----:B------:R1:W-:Y:S01]  /*abe40*/  STL [R1+0x2fb4], R15 ;  /* 0x002fb40f01007387 */ /* 0x0003e20000100800 */
[----:B------:R-:W-:Y:S02]  /*abe50*/  IMAD.X R12, R12, 0x1, R3, P3 ;  /* 0x000000010c0c7824 */ /* 0x000fe400018e0603 */
[----:B-1----:R-:W-:Y:S01]  /*abe60*/  IMAD.MOV.U32 R7, RZ, RZ, R15 ;  /* 0x000000ffff077224 */ /* 0x002fe200078e000f */
[----:B------:R-:W-:Y:S04]  /*abe70*/  STL [R1+0x2fd8], R5 ;  /* 0x002fd80501007387 */ /* 0x000fe80000100800 */
[----:B------:R1:W-:Y:S01]  /*abe80*/  STL [R1+0x2fd4], R12 ;  /* 0x002fd40c01007387 */ /* 0x0003e20000100800 */
[----:B------:R-:W-:Y:S01]  /*abe90*/  MOV R6, R13 ;  /* 0x0000000d00067202 */ /* 0x000fe20000000f00 */
[----:B------:R-:W-:-:S02]  /*abea0*/  UISETP.GT.AND UP1, UPT, UR13, 0x6f, UPT ;  /* 0x0000006f0d00788c */ /* 0x000fc4000bf24270 */
[----:B------:R-:W2:Y:S04]  /*abeb0*/  LDL.LU R15, [R1+0x3034] ;  /* 0x00303400010f7983 */ /* 0x000ea80000300800 */
[----:B------:R-:W2:Y:S01]  /*abec0*/  LDL.LU R13, [R1+0x3038] ;  /* 0x00303800010d7983 */ /* 0x000ea20000300800 */
[----:B------:R-:W-:-:S03]  /*abed0*/  USEL UR11, URZ, 0x4, !UP1 ;  /* 0x00000004ff0b7887 */ /* 0x000fc6000c800000 */
[----:B------:R1:W-:Y:S01]  /*abee0*/  LDGSTS.E [R4+-0x79500], desc[UR6][R6.64], P0 ;  /* 0x86b0000006047fae */ /* 0x0003e200081a1006 */
[----:B------:R-:W-:Y:S02]  /*abef0*/  UISETP.GT.AND UP2, UPT, UR13, 0x73, UPT ;  /* 0x000000730d00788c */ /* 0x000fe4000bf44270 */
[----:B------:R-:W-:Y:S02]  /*abf00*/  USEL UR11, UR11, URZ, !UP0 ;  /* 0x000000ff0b0b7287 */ /* 0x000fe4000c000000 */
[----:B------:R-:W-:Y:S01]  /*abf10*/  USEL UR12, URZ, 0x4, !UP2 ;  /* 0x00000004ff0c7887 */ /* 0x000fe2000d000000 */
[----:B-1----:R-:W-:Y:S01]  /*abf20*/  IMAD.MOV.U32 R7, RZ, RZ, R12 ;  /* 0x000000ffff077224 */ /* 0x002fe200078e000c */
[----:B------:R-:W-:Y:S01]  /*abf30*/  MOV R6, R5 ;  /* 0x0000000500067202 */ /* 0x000fe20000000f00 */
[----:B------:R-:W2:Y:S04]  /*abf40*/  LDL.LU R12, [R1+0x3054] ;  /* 0x00305400010c7983 */ /* 0x000ea80000300800 */
[----:B------:R-:W2:Y:S01]  /*abf50*/  LDL.LU R5, [R1+0x3058] ;  /* 0x0030580001057983 */ /* 0x000ea20000300800 */
[----:B------:R-:W-:Y:S01]  /*abf60*/  ISETP.NE.U32.AND P1, PT, RZ, UR11, PT ;  /* 0x0000000bff007c0c */ /* 0x000fe2000bf25070 */
[----:B------:R-:W-:-:S06]  /*abf70*/  USEL UR12, UR12, URZ, !UP0 ;  /* 0x000000ff0c0c7287 */ /* 0x000fcc000c000000 */
[----:B------:R-:W-:-:S06]  /*abf80*/  ISETP.NE.U32.AND P0, PT, RZ, UR12, PT ;  /* 0x0000000cff007c0c */ /* 0x000fcc000bf05070 */
[----:B------:R1:W-:Y:S01]  /*abf90*/  LDGSTS.E [R4+-0x79100], desc[UR6][R6.64], P1 ;  /* 0x86f0000006047fae */ /* 0x0003e200089a1006 */
[----:B----4-:R-:W-:-:S04]  /*abfa0*/  IADD3 R14, P2, PT, R14, R16, RZ ;  /* 0x000000100e0e7210 */ /* 0x010fc80007f5e0ff */
[----:B---3--:R-:W-:Y:S02]  /*abfb0*/  IADD3.X R17, PT, PT, R17, R3, RZ, P2, !PT ;  /* 0x0000000311117210 */ /* 0x008fe400017fe4ff */
[----:B-1----:R-:W-:Y:S01]  /*abfc0*/  MOV R6, R14 ;  /* 0x0000000e00067202 */ /* 0x002fe20000000f00 */
[----:B------:R-:W-:Y:S01]  /*abfd0*/  STL [R1+0x2ff8], R14 ;  /* 0x002ff80e01007387 */ /* 0x000fe20000100800 */
[----:B--2---:R-:W-:Y:S01]  /*abfe0*/  IADD3 R9, P3, PT, R9, R16, RZ ;  /* 0x0000001009097210 */ /* 0x004fe20007f7e0ff */
[----:B------:R-:W-:Y:S02]  /*abff0*/  IMAD.MOV.U32 R7, RZ, RZ, R17 ;  /* 0x000000ffff077224 */ /* 0x000fe400078e0011 */
[----:B------:R-:W-:Y:S02]  /*ac000*/  STL [R1+0x2ff4], R17 ;  /* 0x002ff41101007387 */ /* 0x000fe40000100800 */
[----:B------:R-:W-:Y:S02]  /*ac010*/  IMAD.X R11, R11, 0x1, R3, P3 ;  /* 0x000000010b0b7824 */ /* 0x000fe400018e0603 */
[----:B------:R1:W-:Y:S04]  /*ac020*/  STL [R1+0x3018], R9 ;  /* 0x0030180901007387 */ /* 0x0003e80000100800 */
[----:B------:R2:W-:Y:S04]  /*ac030*/  LDGSTS.E [R4+-0x78d00], desc[UR6][R6.64], P0 ;  /* 0x8730000006047fae */ /* 0x0005e800081a1006 */
[----:B------:R3:W-:Y:S04]  /*ac040*/  STL [R1+0x3014], R11 ;  /* 0x0030140b01007387 */ /* 0x0007e80000100800 */
[----:B------:R-:W4:Y:S01]  /*ac050*/  LDL.LU R18, [R1+0x305c] ;  /* 0x00305c0001127983 */ /* 0x000f220000300800 */
[----:B--2---:R-:W-:Y:S01]  /*ac060*/  MOV R6, R9 ;  /* 0x0000000900067202 */ /* 0x004fe20000000f00 */
[----:B------:R-:W-:-:S02]  /*ac070*/  IMAD.MOV.U32 R7, RZ, RZ, R11 ;  /* 0x000000ffff077224 */ /* 0x000fc400078e000b */
[----:B-1----:R-:W2:Y:S04]  /*ac080*/  LDL.LU R9, [R1+0x3060] ;  /* 0x0030600001097983 */ /* 0x002ea80000300800 */
[----:B------:R-:W4:Y:S04]  /*ac090*/  LDL.LU R14, [R1+0x3064] ;  /* 0x00306400010e7983 */ /* 0x000f280000300800 */
[----:B---3--:R-:W3:Y:S01]  /*ac0a0*/  LDL.LU R11, [R1+0x3068] ;  /* 0x00306800010b7983 */ /* 0x008ee20000300800 */
[----:B------:R-:W-:-:S04]  /*ac0b0*/  UISETP.GT.AND UP1, UPT, UR13, 0x77, UPT ;  /* 0x000000770d00788c */ /* 0x000fc8000bf24270 */
[----:B------:R-:W-:-:S04]  /*ac0c0*/  USEL UR11, URZ, 0x4, !UP1 ;  /* 0x00000004ff0b7887 */ /* 0x000fc8000c800000 */
[----:B------:R-:W-:Y:S02]  /*ac0d0*/  USEL UR11, UR11, URZ, !UP0 ;  /* 0x000000ff0b0b7287 */ /* 0x000fe4000c000000 */
[----:B------:R-:W-:-:S04]  /*ac0e0*/  UISETP.GT.AND UP2, UPT, UR13, 0x7b, UPT ;  /* 0x0000007b0d00788c */ /* 0x000fc8000bf44270 */
[----:B------:R-:W-:Y:S01]  /*ac0f0*/  ISETP.NE.U32.AND P1, PT, RZ, UR11, PT ;  /* 0x0000000bff007c0c */ /* 0x000fe2000bf25070 */
[----:B------:R-:W-:Y:S02]  /*ac100*/  USEL UR12, URZ, 0x4, !UP2 ;  /* 0x00000004ff0c7887 */ /* 0x000fe4000d000000 */
[----:B------:R-:W-:Y:S02]  /*ac110*/  UISETP.GT.AND UP1, UPT, UR13, 0x7f, UPT ;  /* 0x0000007f0d00788c */ /* 0x000fe4000bf24270 */
[----:B------:R-:W-:Y:S02]  /*ac120*/  USEL UR12, UR12, URZ, !UP0 ;  /* 0x000000ff0c0c7287 */ /* 0x000fe4000c000000 */
[----:B------:R-:W-:-:S04]  /*ac130*/  USEL UR11, URZ, 0x4, !UP1 ;  /* 0x00000004ff0b7887 */ /* 0x000fc8000c800000 */
[----:B------:R-:W-:Y:S02]  /*ac140*/  USEL UR11, UR11, URZ, !UP0 ;  /* 0x000000ff0b0b7287 */ /* 0x000fe4000c000000 */
[----:B------:R1:W-:Y:S01]  /*ac150*/  LDGSTS.E [R4+-0x78900], desc[UR6][R6.64], P1 ;  /* 0x8770000006047fae */ /* 0x0003e200089a1006 */
[----:B------:R-:W-:Y:S02]  /*ac160*/  ISETP.NE.U32.AND P0, PT, RZ, UR12, PT ;  /* 0x0000000cff007c0c */ /* 0x000fe4000bf05070 */
[----:B------:R-:W-:-:S04]  /*ac170*/  IADD3 R13, P2, PT, R13, R16, RZ ;  /* 0x000000100d0d7210 */ /* 0x000fc80007f5e0ff */
[----:B-1----:R-:W-:Y:S01]  /*ac180*/  MOV R6, R13 ;  /* 0x0000000d00067202 */ /* 0x002fe20000000f00 */
[----:B------:R1:W-:Y:S01]  /*ac190*/  STL [R1+0x3038], R13 ;  /* 0x0030380d01007387 */ /* 0x0003e20000100800 */
[----:B------:R-:W-:Y:S02]  /*ac1a0*/  IADD3.X R15, PT, PT, R15, R3, RZ, P2, !PT ;  /* 0x000000030f0f7210 */ /* 0x000fe400017fe4ff */
[----:B------:R-:W-:Y:S01]  /*ac1b0*/  ISETP.NE.U32.AND P1, PT, RZ, UR11, PT ;  /* 0x0000000bff007c0c */ /* 0x000fe2000bf25070 */
[----:B-1----:R-:W1:Y:S01]  /*ac1c0*/  LDC R13, c[0x0][0x3ac] ;  /* 0x0000eb00ff0d7b82 */ /* 0x002e620000000800 */
[----:B------:R-:W-:Y:S01]  /*ac1d0*/  IADD3 R5, P3, PT, R5, R16, RZ ;  /* 0x0000001005057210 */ /* 0x000fe20007f7e0ff */
[----:B------:R-:W-:-:S04]  /*ac1e0*/  IMAD.MOV.U32 R7, RZ, RZ, R15 ;  /* 0x000000ffff077224 */ /* 0x000fc800078e000f */
[----:B------:R-:W-:Y:S01]  /*ac1f0*/  IMAD.X R12, R12, 0x1, R3, P3 ;  /* 0x000000010c0c7824 */ /* 0x000fe200018e0603 */
[----:B------:R1:W-:Y:S01]  /*ac200*/  LDGSTS.E [R4+-0x78500], desc[UR6][R6.64], P0 ;  /* 0x87b0000006047fae */ /* 0x0003e200081a1006 */
[----:B------:R-:W-:Y:S02]  /*ac210*/  ISETP.GE.AND P0, PT, R8, UR13, PT ;  /* 0x0000000d08007c0c */ /* 0x000fe4000bf06270 */
[----:B-1----:R-:W-:Y:S01]  /*ac220*/  MOV R6, R5 ;  /* 0x0000000500067202 */ /* 0x002fe20000000f00 */
[----:B------:R-:W-:-:S05]  /*ac230*/  IMAD.MOV.U32 R7, RZ, RZ, R12 ;  /* 0x000000ffff077224 */ /* 0x000fca00078e000c */
[----:B------:R1:W-:Y:S01]  /*ac240*/  LDGSTS.E [R4+-0x78100], desc[UR6][R6.64], P1 ;  /* 0x87f0000006047fae */ /* 0x0003e200089a1006 */
[----:B------:R-:W-:-:S03]  /*ac250*/  SHF.L.U32 R163, R13, 0x7, RZ ;  /* 0x000000070da37819 */ /* 0x000fc600000006ff */
[----:B------:R-:W-:Y:S04]  /*ac260*/  STL [R1+0x3034], R15 ;  /* 0x0030340f01007387 */ /* 0x000fe80000100800 */
[----:B------:R1:W-:Y:S01]  /*ac270*/  STL [R1+0x3058], R5 ;  /* 0x0030580501007387 */ /* 0x0003e20000100800 */
[----:B------:R-:W-:Y:S02]  /*ac280*/  PLOP3.LUT P2, PT, PT, PT, UP0, 0x80, 0x8 ;  /* 0x000000000008781c */ /* 0x000fe40003f4f008 */
[----:B-1----:R-:W-:-:S04]  /*ac290*/  LOP3.LUT R4, R8, 0x40, RZ, 0xfc, !PT ;  /* 0x0000004008047812 */ /* 0x002fc800078efcff */
[----:B------:R-:W-:Y:S02]  /*ac2a0*/  ISETP.GE.AND P1, PT, R4, UR13, PT ;  /* 0x0000000d04007c0c */ /* 0x000fe4000bf26270 */
[----:B------:R-:W-:Y:S01]  /*ac2b0*/  SEL R5, RZ, 0x4, P0 ;  /* 0x00000004ff057807 */ /* 0x000fe20000000000 */
[----:B------:R-:W-:Y:S01]  /*ac2c0*/  IMAD.SHL.U32 R163, R163, 0x4, RZ ;  /* 0x00000004a3a37824 */ /* 0x000fe200078e00ff */
[----:B------:R-:W-:Y:S02]  /*ac2d0*/  SEL R4, RZ, 0x4, P1 ;  /* 0x00000004ff047807 */ /* 0x000fe40000800000 */
[----:B------:R-:W-:Y:S02]  /*ac2e0*/  SEL R5, R5, RZ, !P2 ;  /* 0x000000ff05057207 */ /* 0x000fe40005000000 */
[----:B------:R-:W-:Y:S01]  /*ac2f0*/  SEL R4, R4, RZ, !P2 ;  /* 0x000000ff04047207 */ /* 0x000fe20005000000 */
        /* <DEDUP_REMOVED lines=14> */
[----:B------:R1:W-:Y:S01]  /*ac3e0*/  STL [R1+0x3054], R12 ;  /* 0x0030540c01007387 */ /* 0x0003e20000100800 */
[C---:B------:R-:W-:Y:S08]  /*ac3f0*/  HMMA.1688.F32.TF32 R120, R20.reuse, R122, R152 ;  /* 0x0000007a1478723c */ /* 0x040ff00000081098 */
[C---:B------:R-:W-:Y:S08]  /*ac400*/  HMMA.1688.F32.TF32 R244, R20.reuse, R110, R176 ;  /* 0x0000006e14f4723c */ /* 0x040ff000000810b0 */
[C---:B------:R-:W-:Y:S08]  /*ac410*/  HMMA.1688.F32.TF32 R124, R20.reuse, R126, R148 ;  /* 0x0000007e147c723c */ /* 0x040ff00000081094 */
[C---:B------:R-:W-:Y:S08]  /*ac420*/  HMMA.1688.F32.TF32 R128, R20.reuse, R130, R144 ;  /* 0x000000821480723c */ /* 0x040ff00000081090 */
[----:B------:R-:W-:Y:S01]  /*ac430*/  HMMA.1688.F32.TF32 R132, R20, R134, R140 ;  /* 0x000000861484723c */ /* 0x000fe2000008108c */
[----:B------:R-:W-:-:S02]  /*ac440*/  LEA R161, R10, UR5, 0x12 ;  /* 0x000000050aa17c11 */ /* 0x000fc4000f8e90ff */
[----:B------:R-:W-:Y:S02]  /*ac450*/  ISETP.NE.U32.AND P1, PT, R5, RZ, PT ;  /* 0x000000ff0500720c */ /* 0x000fe40003f25070 */
[----:B------:R-:W-:Y:S02]  /*ac460*/  ISETP.NE.U32.AND P0, PT, R4, RZ, PT ;  /* 0x000000ff0400720c */ /* 0x000fe40003f05070 */
[----:B------:R-:W-:Y:S02]  /*ac470*/  IADD3 R5, PT, PT, R157, R161, RZ ;  /* 0x000000a19d057210 */ /* 0x000fe40007ffe0ff */
[-C--:B--2---:R-:W-:Y:S02]  /*ac480*/  IADD3 R9, P2, PT, R9, R163.reuse, RZ ;  /* 0x000000a309097210 */ /* 0x084fe40007f5e0ff */
[----:B---3--:R-:W-:Y:S02]  /*ac490*/  IADD3 R11, P3, PT, R11, R163, RZ ;  /* 0x000000a30b0b7210 */ /* 0x008fe40007f7e0ff */
[----:B----4-:R-:W-:Y:S01]  /*ac4a0*/  IADD3.X R18, PT, PT, R18, R0, RZ, P2, !PT ;  /* 0x0000000012127210 */ /* 0x010fe200017fe4ff */
[----:B------:R2:W-:Y:S02]  /*ac4b0*/  STL [R1+0x3060], R9 ;  /* 0x0030600901007387 */ /* 0x0005e40000100800 */
[----:B------:R-:W-:-:S02]  /*ac4c0*/  IMAD.X R14, R14, 0x1, R0, P3 ;  /* 0x000000010e0e7824 */ /* 0x000fc400018e0600 */
[----:B------:R-:W-:Y:S04]  /*ac4d0*/  STL [R1+0x3068], R11 ;  /* 0x0030680b01007387 */ /* 0x000fe80000100800 */
[----:B------:R-:W-:Y:S04]  /*ac4e0*/  STL [R1+0x305c], R18 ;  /* 0x00305c1201007387 */ /* 0x000fe80000100800 */
[----:B------:R-:W-:Y:S04]  /*ac4f0*/  STL [R1+0x3064], R14 ;  /* 0x0030640e01007387 */ /* 0x000fe80000100800 */
[----:B------:R-:W3:Y:S04]  /*ac500*/  LDL.LU R8, [R1+0x2bd0] ;  /* 0x002bd00001087983 */ /* 0x000ee80000300800 */
[----:B------:R-:W4:Y:S04]  /*ac510*/  LDL.LU R4, [R1+0x2bd4] ;  /* 0x002bd40001047983 */ /* 0x000f280000300800 */
[----:B------:R-:W3:Y:S04]  /*ac520*/  LDL.LU R16, [R1+0x2bd8] ;  /* 0x002bd80001107983 */ /* 0x000ee80000300800 */
[----:B-1----:R-:W3:Y:S04]  /*ac530*/  LDL.LU R12, [R1+0x2bdc] ;  /* 0x002bdc00010c7983 */ /* 0x002ee80000300800 */
[----:B------:R-:W3:Y:S04]  /*ac540*/  LDL.LU R17, [R1+0x2b50] ;  /* 0x002b500001117983 */ /* 0x000ee80000300800 */
[----:B------:R-:W3:Y:S04]  /*ac550*/  LDL.LU R13, [R1+0x2b54] ;  /* 0x002b5400010d7983 */ /* 0x000ee80000300800 */
[----:B------:R-:W3:Y:S04]  /*ac560*/  LDL.LU R15, [R1+0x2b58] ;  /* 0x002b5800010f7983 */ /* 0x000ee80000300800 */
[----:B------:R-:W3:Y:S01]  /*ac570*/  LDL.LU R10, [R1+0x2b5c] ;  /* 0x002b5c00010a7983 */ /* 0x000ee20000300800 */
[----:B------:R-:W-:Y:S01]  /*ac580*/  IMAD.MOV.U32 R6, RZ, RZ, R9 ;  /* 0x000000ffff067224 */ /* 0x000fe200078e0009 */
[----:B------:R-:W-:-:S02]  /*ac590*/  MOV R7, R18 ;  /* 0x0000001200077202 */ /* 0x000fc40000000f00 */
        /* <DEDUP_REMOVED lines=51> */
[----:B--2---:R-:W2:Y:S04]  /*ac8d0*/  LDL.LU R9, [R1+0x2ad4] ;  /* 0x002ad40001097983 */ /* 0x004ea80000300800 */
[----:B------:R-:W0:Y:S04]  /*ac8e0*/  LDGDEPBAR ;  /* 0x00000000000079af */ /* 0x000e280000000000 */
[----:B------:R1:W-:Y:S04]  /*ac8f0*/  LDGSTS.E [R5], desc[UR6][R6.64], P1 ;  /* 0x0000000006057fae */ /* 0x0003e800089a1006 */
[----:B-1----:R-:W2:Y:S01]  /*ac900*/  LDL.LU R3, [R1+0x2adc] ;  /* 0x002adc0001037983 */ /* 0x002ea20000300800 */
[----:B------:R-:W-:-:S03]  /*ac910*/  MOV R7, R14 ;  /* 0x0000000e00077202 */ /* 0x000fc60000000f00 */
[----:B------:R-:W2:Y:S01]  /*ac920*/  LDL.LU R14, [R1+0x2ad0] ;  /* 0x002ad000010e7983 */ /* 0x000ea20000300800 */
[----:B------:R-:W-:-:S03]  /*ac930*/  IMAD.MOV.U32 R6, RZ, RZ, R11 ;  /* 0x000000ffff067224 */ /* 0x000fc600078e000b */
[----:B------:R-:W2:Y:S04]  /*ac940*/  LDL.LU R11, [R1+0x2ad8] ;  /* 0x002ad800010b7983 */ /* 0x000ea80000300800 */
[----:B------:R1:W-:Y:S01]  /*ac950*/  LDGSTS.E [R5+0x100], desc[UR6][R6.64], P0 ;  /* 0x0010000006057fae */ /* 0x0003e200081a1006 */
[----:B----4-:R-:W-:-:S05]  /*ac960*/  IADD3 R4, P2, PT, R4, R163, RZ ;  /* 0x000000a304047210 */ /* 0x010fca0007f5e0ff */
[----:B---3--:R-:W-:Y:S01]  /*ac970*/  IMAD.X R8, R8, 0x1, R0, P2 ;  /* 0x0000000108087824 */ /* 0x008fe200010e0600 */
[----:B------:R-:W-:Y:S01]  /*ac980*/  IADD3 R12, P3, PT, R12, R163, RZ ;  /* 0x000000a30c0c7210 */ /* 0x000fe20007f7e0ff */
[----:B------:R-:W-:Y:S01]  /*ac990*/  STL [R1+0x2bd4], R4 ;  /* 0x002bd40401007387 */ /* 0x000fe20000100800 */
[----:B-1----:R-:W-:Y:S02]  /*ac9a0*/  IMAD.MOV.U32 R6, RZ, RZ, R4 ;  /* 0x000000ffff067224 */ /* 0x002fe400078e0004 */
[----:B------:R-:W-:Y:S02]  /*ac9b0*/  MOV R7, R8 ;  /* 0x0000000800077202 */ /* 0x000fe40000000f00 */
[----:B------:R-:W-:Y:S01]  /*ac9c0*/  IADD3.X R16, PT, PT, R16, R0, RZ, P3, !PT ;  /* 0x0000000010107210 */ /* 0x000fe20001ffe4ff */
[----:B------:R1:W-:Y:S04]  /*ac9d0*/  STL [R1+0x2bd0], R8 ;  /* 0x002bd00801007387 */ /* 0x0003e80000100800 */
[----:B------:R-:W-:Y:S04]  /*ac9e0*/  STL [R1+0x2bdc], R12 ;  /* 0x002bdc0c01007387 */ /* 0x000fe80000100800 */
[----:B------:R3:W-:Y:S04]  /*ac9f0*/  LDGSTS.E [R5+0x1000], desc[UR6][R6.64], P1 ;  /* 0x0100000006057fae */ /* 0x0007e800089a1006 */
[----:B-1----:R-:W4:Y:S04]  /*aca00*/  LDL.LU R8, [R1+0x2a54] ;  /* 0x002a540001087983 */ /* 0x002f280000300800 */
[----:B------:R1:W-:Y:S04]  /*aca10*/  STL [R1+0x2bd8], R16 ;  /* 0x002bd81001007387 */ /* 0x0003e80000100800 */
[----:B------:R-:W4:Y:S01]  /*aca20*/  LDL.LU R4, [R1+0x2a5c] ;  /* 0x002a5c0001047983 */ /* 0x000f220000300800 */
[----:B---3--:R-:W-:-:S03]  /*aca30*/  MOV R7, R16 ;  /* 0x0000001000077202 */ /* 0x008fc60000000f00 */
[----:B-1----:R-:W3:Y:S01]  /*aca40*/  LDL.LU R16, [R1+0x2a50] ;  /* 0x002a500001107983 */ /* 0x002ee20000300800 */
[----:B------:R-:W-:-:S03]  /*aca50*/  IMAD.MOV.U32 R6, RZ, RZ, R12 ;  /* 0x000000ffff067224 */ /* 0x000fc600078e000c */
[----:B------:R-:W3:Y:S01]  /*aca60*/  LDL.LU R12, [R1+0x2a58] ;  /* 0x002a5800010c7983 */ /* 0x000ee20000300800 */
[-C--:B------:R-:W-:Y:S02]  /*aca70*/  IADD3 R13, P2, PT, R13, R163.reuse, RZ ;  /* 0x000000a30d0d7210 */ /* 0x080fe40007f5e0ff */
[----:B------:R-:W-:Y:S01]  /*aca80*/  IADD3 R10, P3, PT, R10, R163, RZ ;  /* 0x000000a30a0a7210 */ /* 0x000fe20007f7e0ff */
[----:B------:R1:W-:Y:S02]  /*aca90*/  LDGSTS.E [R5+0x1100], desc[UR6][R6.64], P0 ;  /* 0x0110000006057fae */ /* 0x0003e400081a1006 */
[----:B------:R-:W-:Y:S01]  /*acaa0*/  IMAD.X R17, R17, 0x1, R0, P2 ;  /* 0x0000000111117824 */ /* 0x000fe200010e0600 */
[----:B------:R-:W-:Y:S01]  /*acab0*/  IADD3.X R15, PT, PT, R15, R0, RZ, P3, !PT ;  /* 0x000000000f0f7210 */ /* 0x000fe20001ffe4ff */
[----:B------:R1:W-:Y:S04]  /*acac0*/  STL [R1+0x2b54], R13 ;  /* 0x002b540d01007387 */ /* 0x0003e80000100800 */
[----:B------:R1:W-:Y:S02]  /*acad0*/  STL [R1+0x2b50], R17 ;  /* 0x002b501101007387 */ /* 0x0003e40000100800 */
[----:B-1----:R-:W-:Y:S01]  /*acae0*/  IMAD.MOV.U32 R6, RZ, RZ, R13 ;  /* 0x000000ffff067224 */ /* 0x002fe200078e000d */
[----:B------:R-:W-:Y:S01]  /*acaf0*/  MOV R7, R17 ;  /* 0x0000001100077202 */ /* 0x000fe20000000f00 */
[----:B------:R-:W-:Y:S04]  /*acb00*/  STL [R1+0x2b5c], R10 ;  /* 0x002b5c0a01007387 */ /* 0x000fe80000100800 */
[----:B------:R-:W3:Y:S04]  /*acb10*/  LDL.LU R13, [R1+0x29c4] ;  /* 0x0029c400010d7983 */ /* 0x000ee80000300800 */
[----:B------:R1:W-:Y:S04]  /*acb20*/  STL [R1+0x2b58], R15 ;  /* 0x002b580f01007387 */ /* 0x0003e80000100800 */
[----:B------:R1:W-:Y:S04]  /*acb30*/  LDGSTS.E [R5+0x2000], desc[UR6][R6.64], P1 ;  /* 0x0200000006057fae */ /* 0x0003e800089a1006 */
[----:B------:R-:W3:Y:S01]  /*acb40*/  LDL.LU R17, [R1+0x29cc] ;  /* 0x0029cc0001117983 */ /* 0x000ee20000300800 */
[----:B-1----:R-:W-:-:S03]  /*acb50*/  MOV R7, R15 ;  /* 0x0000000f00077202 */ /* 0x002fc60000000f00 */
[----:B------:R-:W3:Y:S04]  /*acb60*/  LDL.LU R15, [R1+0x29c0] ;  /* 0x0029c000010f7983 */ /* 0x000ee80000300800 */
[----:B------:R-:W3:Y:S01]  /*acb70*/  LDL.LU R18, [R1+0x29c8] ;  /* 0x0029c80001127983 */ /* 0x000ee20000300800 */
[----:B------:R-:W-:-:S03]  /*acb80*/  IMAD.MOV.U32 R6, RZ, RZ, R10 ;  /* 0x000000ffff067224 */ /* 0x000fc600078e000a */
[----:B------:R-:W3:Y:S04]  /*acb90*/  LDL.LU R2, [R1+0x2944] ;  /* 0x0029440001027983 */ /* 0x000ee80000300800 */
[----:B------:R-:W3:Y:S04]  /*acba0*/  LDL.LU R10, [R1+0x294c] ;  /* 0x00294c00010a7983 */ /* 0x000ee80000300800 */
[----:B------:R1:W-:Y:S01]  /*acbb0*/  LDGSTS.E [R5+0x2100], desc[UR6][R6.64], P0 ;  /* 0x0210000006057fae */ /* 0x0003e200081a1006 */
[----:B--2---:R-:W-:-:S05]  /*acbc0*/  IADD3 R9, P2, PT, R9, R163, RZ ;  /* 0x000000a309097210 */ /* 0x004fca0007f5e0ff */
[----:B------:R2:W-:Y:S01]  /*acbd0*/  STL [R1+0x2ad4], R9 ;  /* 0x002ad40901007387 */ /* 0x0005e20000100800 */
[----:B-1----:R-:W-:Y:S01]  /*acbe0*/  IMAD.MOV.U32 R6, RZ, RZ, R9 ;  /* 0x000000ffff067224 */ /* 0x002fe200078e0009 */
[----:B------:R-:W-:Y:S01]  /*acbf0*/  IADD3 R3, P3, PT, R3, R163, RZ ;  /* 0x000000a303037210 */ /* 0x000fe20007f7e0ff */
[----:B------:R-:W-:-:S03]  /*acc00*/  IMAD.X R14, R14, 0x1, R0, P2 ;  /* 0x000000010e0e7824 */ /* 0x000fc600010e0600 */
[----:B------:R-:W-:Y:S02]  /*acc10*/  IADD3.X R11, PT, PT, R11, R0, RZ, P3, !PT ;  /* 0x000000000b0b7210 */ /* 0x000fe40001ffe4ff */
[----:B------:R1:W-:Y:S04]  /*acc20*/  STL [R1+0x2ad0], R14 ;  /* 0x002ad00e01007387 */ /* 0x0003e80000100800 */
[----:B------:R1:W-:Y:S04]  /*acc30*/  STL [R1+0x2adc], R3 ;  /* 0x002adc0301007387 */ /* 0x0003e80000100800 */
[----:B--2---:R-:W2:Y:S01]  /*acc40*/  LDL.LU R9, [R1+0x2940] ;  /* 0x0029400001097983 */ /* 0x004ea20000300800 */
[----:B------:R-:W-:-:S03]  /*acc50*/  MOV R7, R14 ;  /* 0x0000000e00077202 */ /* 0x000fc60000000f00 */
[----:B------:R1:W-:Y:S04]  /*acc60*/  STL [R1+0x2ad8], R11 ;  /* 0x002ad80b01007387 */ /* 0x0003e80000100800 */
[----:B-1----:R-:W2:Y:S04]  /*acc70*/  LDL.LU R14, [R1+0x2948] ;  /* 0x00294800010e7983 */ /* 0x002ea80000300800 */
[----:B------:R1:W-:Y:S02]  /*acc80*/  LDGSTS.E [R5+0x3000], desc[UR6][R6.64], P1 ;  /* 0x0300000006057fae */ /* 0x0003e400089a1006 */
[----:B-1----:R-:W-:Y:S01]  /*acc90*/  IMAD.MOV.U32 R6, RZ, RZ, R3 ;  /* 0x000000ffff067224 */ /* 0x002fe200078e0003 */
[----:B------:R-:W-:Y:S01]  /*acca0*/  MOV R7, R11 ;  /* 0x0000000b00077202 */ /* 0x000fe20000000f00 */
[----:B------:R-:W2:Y:S04]  /*accb0*/  LDL.LU R3, [R1+0x28c4] ;  /* 0x0028c40001037983 */ /* 0x000ea80000300800 */
[----:B------:R-:W2:Y:S04]  /*accc0*/  LDL.LU R11, [R1+0x28cc] ;  /* 0x0028cc00010b7983 */ /* 0x000ea80000300800 */
[----:B------:R1:W-:Y:S01]  /*accd0*/  LDGSTS.E [R5+0x3100], desc[UR6][R6.64], P0 ;  /* 0x0310000006057fae */ /* 0x0003e200081a1006 */
[----:B----4-:R-:W-:-:S05]  /*acce0*/  IADD3 R8, P2, PT, R8, R163, RZ ;  /* 0x000000a308087210 */ /* 0x010fca0007f5e0ff */
[----:B------:R4:W-:Y:S01]  /*accf0*/  STL [R1+0x2a54], R8 ;  /* 0x002a540801007387 */ /* 0x0009e20000100800 */
[----:B------:R-:W-:Y:S01]  /*acd00*/  IADD3 R4, P3, PT, R4, R163, RZ ;  /* 0x000000a304047210 */ /* 0x000fe20007f7e0ff */
[----:B---3--:R-:W-:Y:S02]  /*acd10*/  IMAD.X R16, R16, 0x1, R0, P2 ;  /* 0x0000000110107824 */ /* 0x008fe400010e0600 */
[----:B-1----:R-:W-:Y:S01]  /*acd20*/  IMAD.MOV.U32 R6, RZ, RZ, R8 ;  /* 0x000000ffff067224 */ /* 0x002fe200078e0008 */
[----:B------:R-:W-:Y:S02]  /*acd30*/  IADD3.X R12, PT, PT, R12, R0, RZ, P3, !PT ;  /* 0x000000000c0c7210 */ /* 0x000fe40001ffe4ff */
[----:B------:R1:W-:Y:S04]  /*acd40*/  STL [R1+0x2a50], R16 ;  /* 0x002a501001007387 */ /* 0x0003e80000100800 */
[----:B------:R-:W-:Y:S04]  /*acd50*/  STL [R1+0x2a5c], R4 ;  /* 0x002a5c0401007387 */ /* 0x000fe80000100800 */
[----:B----4-:R-:W3:Y:S01]  /*acd60*/  LDL.LU R8, [R1+0x28c0] ;  /* 0x0028c00001087983 */ /* 0x010ee20000300800 */
[----:B------:R-:W-:-:S03]  /*acd70*/  MOV R7, R16 ;  /* 0x0000001000077202 */ /* 0x000fc60000000f00 */
[----:B------:R4:W-:Y:S04]  /*acd80*/  STL [R1+0x2a58], R12 ;  /* 0x002a580c01007387 */ /* 0x0009e80000100800 */
[----:B-1----:R-:W3:Y:S04]  /*acd90*/  LDL.LU R16, [R1+0x28c8] ;  /* 0x0028c80001107983 */ /* 0x002ee80000300800 */
[----:B------:R1:W-:Y:S01]  /*acda0*/  LDGSTS.E [R5+0x4000], desc[UR6][R6.64], P1 ;  /* 0x0400000006057fae */ /* 0x0003e200089a1006 */
[----:B------:R-:W-:Y:S01]  /*acdb0*/  IADD3 R13, P2, PT, R13, R163, RZ ;  /* 0x000000a30d0d7210 */ /* 0x000fe20007f5e0ff */
[----:B-1----:R-:W-:Y:S01]  /*acdc0*/  IMAD.MOV.U32 R6, RZ, RZ, R4 ;  /* 0x000000ffff067224 */ /* 0x002fe200078e0004 */
[----:B------:R-:W-:-:S02]  /*acdd0*/  MOV R7, R12 ;  /* 0x0000000c00077202 */ /* 0x000fc40000000f00 */
[----:B------:R-:W-:Y:S01]  /*acde0*/  IADD3 R17, P3, PT, R17, R163, RZ ;  /* 0x000000a311117210 */ /* 0x000fe20007f7e0ff */
[----:B----4-:R-:W4:Y:S04]  /*acdf0*/  LDL.LU R12, [R1+0x2844] ;  /* 0x00284400010c7983 */ /* 0x010f280000300800 */
[----:B------:R-:W4:Y:S01]  /*ace00*/  LDL.LU R4, [R1+0x284c] ;  /* 0x00284c0001047983 */ /* 0x000f220000300800 */
[----:B------:R-:W-:-:S03]  /*ace10*/  IMAD.X R15, R15, 0x1, R0, P2 ;  /* 0x000000010f0f7824 */ /* 0x000fc600010e0600 */
[----:B------:R-:W-:Y:S01]  /*ace20*/  STL [R1+0x29c4], R13 ;  /* 0x0029c40d01007387 */ /* 0x000fe20000100800 */
[----:B------:R-:W-:-:S03]  /*ace30*/  IADD3.X R18, PT, PT, R18, R0, RZ, P3, !PT ;  /* 0x0000000012127210 */ /* 0x000fc60001ffe4ff */
[----:B------:R1:W-:Y:S04]  /*ace40*/  LDGSTS.E [R5+0x4100], desc[UR6][R6.64], P0 ;  /* 0x0410000006057fae */ /* 0x0003e800081a1006 */
[----:B------:R1:W-:Y:S04]  /*ace50*/  STL [R1+0x29c0], R15 ;  /* 0x0029c00f01007387 */ /* 0x0003e80000100800 */
[----:B------:R-:W-:Y:S01]  /*ace60*/  STL [R1+0x29cc], R17 ;  /* 0x0029cc1101007387 */ /* 0x000fe20000100800 */
[----:B-1----:R-:W-:-:S03]  /*ace70*/  MOV R7, R15 ;  /* 0x0000000f00077202 */ /* 0x002fc60000000f00 */
[----:B------:R-:W4:Y:S01]  /*ace80*/  LDL.LU R15, [R1+0x2840] ;  /* 0x00284000010f7983 */ /* 0x000f220000300800 */
[----:B------:R-:W-:-:S03]  /*ace90*/  IMAD.MOV.U32 R6, RZ, RZ, R13 ;  /* 0x000000ffff067224 */ /* 0x000fc600078e000d */
[----:B------:R-:W-:Y:S04]  /*acea0*/  STL [R1+0x29c8], R18 ;  /* 0x0029c81201007387 */ /* 0x000fe80000100800 */
[----:B------:R-:W4:Y:S01]  /*aceb0*/  LDL.LU R13, [R1+0x2848] ;  /* 0x00284800010d7983 */ /* 0x000f220000300800 */
[----:B------:R-:W-:-:S03]  /*acec0*/  IADD3 R2, P2, PT, R2, R163, RZ ;  /* 0x000000a302027210 */ /* 0x000fc60007f5e0ff */
[----:B------:R1:W-:Y:S01]  /*aced0*/  LDGSTS.E [R5+0x5000], desc[UR6][R6.64], P1 ;  /* 0x0500000006057fae */ /* 0x0003e200089a1006 */
[----:B------:R-:W-:-:S03]  /*acee0*/  IADD3 R10, P3, PT, R10, R163, RZ ;  /* 0x000000a30a0a7210 */ /* 0x000fc60007f7e0ff */
[----:B------:R-:W-:Y:S01]  /*acef0*/  STL [R1+0x2944], R2 ;  /* 0x0029440201007387 */ /* 0x000fe20000100800 */
[----:B-1----:R-:W-:Y:S01]  /*acf00*/  IMAD.MOV.U32 R6, RZ, RZ, R17 ;  /* 0x000000ffff067224 */ /* 0x002fe200078e0011 */
[----:B------:R-:W-:-:S05]  /*acf10*/  MOV R7, R18 ;  /* 0x0000001200077202 */ /* 0x000fca0000000f00 */
[----:B------:R1:W-:Y:S02]  /*acf20*/  LDGSTS.E [R5+0x5100], desc[UR6][R6.64], P0 ;  /* 0x0510000006057fae */ /* 0x0003e400081a1006 */
[----:B-1----:R-:W-:Y:S02]  /*acf30*/  IMAD.MOV.U32 R6, RZ, RZ, R2 ;  /* 0x000000ffff067224 */ /* 0x002fe400078e0002 */
[----:B--2---:R-:W-:-:S05]  /*acf40*/  IMAD.X R9, R9, 0x1, R0, P2 ;  /* 0x0000000109097824 */ /* 0x004fca00010e0600 */
[----:B------:R1:W-:Y:S01]  /*acf50*/  STL [R1+0x2940], R9 ;  /* 0x0029400901007387 */ /* 0x0003e20000100800 */
[----:B------:R-:W-:Y:S02]  /*acf60*/  MOV R7, R9 ;  /* 0x0000000900077202 */ /* 0x000fe40000000f00 */
[----:B------:R-:W-:Y:S01]  /*acf70*/  IADD3.X R14, PT, PT, R14, R0, RZ, P3, !PT ;  /* 0x000000000e0e7210 */ /* 0x000fe20001ffe4ff */
[----:B------:R-:W-:Y:S04]  /*acf80*/  STL [R1+0x294c], R10 ;  /* 0x00294c0a01007387 */ /* 0x000fe80000100800 */
[----:B------:R2:W-:Y:S04]  /*acf90*/  LDGSTS.E [R5+0x6000], desc[UR6][R6.64], P1 ;  /* 0x0600000006057fae */ /* 0x0005e800089a1006 */
[----:B-1----:R-:W4:Y:S04]  /*acfa0*/  LDL.LU R9, [R1+0x27b4] ;  /* 0x0027b40001097983 */ /* 0x002f280000300800 */
[----:B------:R1:W-:Y:S04]  /*acfb0*/  STL [R1+0x2948], R14 ;  /* 0x0029480e01007387 */ /* 0x0003e80000100800 */
[----:B------:R-:W4:Y:S01]  /*acfc0*/  LDL.LU R2, [R1+0x27bc] ;  /* 0x0027bc0001027983 */ /* 0x000f220000300800 */
[----:B--2---:R-:W-:-:S02]  /*acfd0*/  MOV R7, R14 ;  /* 0x0000000e00077202 */ /* 0x004fc40000000f00 */
[-C--:B------:R-:W-:Y:S01]  /*acfe0*/  IADD3 R3, P2, PT, R3, R163.reuse, RZ ;  /* 0x000000a303037210 */ /* 0x080fe20007f5e0ff */
[----:B-1----:R-:W2:Y:S01]  /*acff0*/  LDL.LU R14, [R1+0x27b0] ;  /* 0x0027b000010e7983 */ /* 0x002ea20000300800 */
[----:B------:R-:W-:Y:S01]  /*ad000*/  IMAD.MOV.U32 R6, RZ, RZ, R10 ;  /* 0x000000ffff067224 */ /* 0x000fe200078e000a */
[----:B------:R-:W-:Y:S02]  /*ad010*/  IADD3 R11, P3, PT, R11, R163, RZ ;  /* 0x000000a30b0b7210 */ /* 0x000fe40007f7e0ff */
[----:B------:R-:W2:Y:S04]  /*ad020*/  LDL.LU R10, [R1+0x27b8] ;  /* 0x0027b800010a7983 */ /* 0x000ea80000300800 */
[----:B------:R1:W-:Y:S04]  /*ad030*/  LDGSTS.E [R5+0x6100], desc[UR6][R6.64], P0 ;  /* 0x0610000006057fae */ /* 0x0003e800081a1006 */
[----:B------:R-:W-:Y:S01]  /*ad040*/  STL [R1+0x28c4], R3 ;  /* 0x0028c40301007387 */ /* 0x000fe20000100800 */
[----:B-1----:R-:W-:-:S02]  /*ad050*/  IMAD.MOV.U32 R6, RZ, RZ, R3 ;  /* 0x000000ffff067224 */ /* 0x002fc400078e0003 */
[----:B---3--:R-:W-:-:S05]  /*ad060*/  IMAD.X R8, R8, 0x1, R0, P2 ;  /* 0x0000000108087824 */ /* 0x008fca00010e0600 */
[----:B------:R1:W-:Y:S01]  /*ad070*/  STL [R1+0x28c0], R8 ;  /* 0x0028c00801007387 */ /* 0x0003e20000100800 */
[----:B------:R-:W-:Y:S02]  /*ad080*/  MOV R7, R8 ;  /* 0x0000000800077202 */ /* 0x000fe40000000f00 */
[----:B------:R-:W-:Y:S01]  /*ad090*/  IADD3.X R16, PT, PT, R16, R0, RZ, P3, !PT ;  /* 0x0000000010107210 */ /* 0x000fe20001ffe4ff */
[----:B------:R-:W-:Y:S04]  /*ad0a0*/  STL [R1+0x28cc], R11 ;  /* 0x0028cc0b01007387 */ /* 0x000fe80000100800 */
[----:B------:R3:W-:Y:S04]  /*ad0b0*/  LDGSTS.E [R5+0x7000], desc[UR6][R6.64], P1 ;  /* 0x0700000006057fae */ /* 0x0007e800089a1006 */
[----:B-1----:R-:W2:Y:S04]  /*ad0c0*/  LDL.LU R8, [R1+0x2734] ;  /* 0x0027340001087983 */ /* 0x002ea80000300800 */
[----:B------:R1:W-:Y:S04]  /*ad0d0*/  STL [R1+0x28c8], R16 ;  /* 0x0028c81001007387 */ /* 0x0003e80000100800 */
[----:B------:R-:W2:Y:S01]  /*ad0e0*/  LDL.LU R3, [R1+0x273c] ;  /* 0x00273c0001037983 */ /* 0x000ea20000300800 */
[----:B---3--:R-:W-:-:S03]  /*ad0f0*/  MOV R7, R16 ;  /* 0x0000001000077202 */ /* 0x008fc60000000f00 */
[----:B-1----:R-:W3:Y:S01]  /*ad100*/  LDL.LU R16, [R1+0x2730] ;  /* 0x0027300001107983 */ /* 0x002ee20000300800 */
[----:B------:R-:W-:-:S03]  /*ad110*/  IMAD.MOV.U32 R6, RZ, RZ, R11 ;  /* 0x000000ffff067224 */ /* 0x000fc600078e000b */
[----:B------:R-:W3:Y:S01]  /*ad120*/  LDL.LU R11, [R1+0x2738] ;  /* 0x00273800010b7983 */ /* 0x000ee20000300800 */
[-C--:B----4-:R-:W-:Y:S02]  /*ad130*/  IADD3 R12, P2, PT, R12, R163.reuse, RZ ;  /* 0x000000a30c0c7210 */ /* 0x090fe40007f5e0ff */
[----:B------:R-:W-:Y:S01]  /*ad140*/  IADD3 R4, P3, PT, R4, R163, RZ ;  /* 0x000000a304047210 */ /* 0x000fe20007f7e0ff */
[----:B------:R1:W-:Y:S04]  /*ad150*/  LDGSTS.E [R5+0x7100], desc[UR6][R6.64], P0 ;  /* 0x0710000006057fae */ /* 0x0003e800081a1006 */
[----:B------:R4:W-:Y:S01]  /*ad160*/  STL [R1+0x2844], R12 ;  /* 0x0028440c01007387 */ /* 0x0009e20000100800 */
[----:B------:R-:W-:Y:S02]  /*ad170*/  IMAD.X R15, R15, 0x1, R0, P2 ;  /* 0x000000010f0f7824 */ /* 0x000fe400010e0600 */
[----:B-1----:R-:W-:-:S03]  /*ad180*/  IMAD.MOV.U32 R6, RZ, RZ, R12 ;  /* 0x000000ffff067224 */ /* 0x002fc600078e000c */
[----:B------:R1:W-:Y:S01]  /*ad190*/  STL [R1+0x2840], R15 ;  /* 0x0028400f01007387 */ /* 0x0003e20000100800 */
[----:B------:R-:W-:-:S03]  /*ad1a0*/  IADD3.X R13, PT, PT, R13, R0, RZ, P3, !PT ;  /* 0x000000000d0d7210 */ /* 0x000fc60001ffe4ff */
[----:B------:R1:W-:Y:S04]  /*ad1b0*/  STL [R1+0x284c], R4 ;  /* 0x00284c0401007387 */ /* 0x0003e80000100800 */
[----:B----4-:R-:W4:Y:S01]  /*ad1c0*/  LDL.LU R12, [R1+0x1c80] ;  /* 0x001c8000010c7983 */ /* 0x010f220000300800 */
[----:B------:R-:W-:-:S03]  /*ad1d0*/  MOV R7, R15 ;  /* 0x0000000f00077202 */ /* 0x000fc60000000f00 */
[----:B------:R1:W-:Y:S04]  /*ad1e0*/  STL [R1+0x2848], R13 ;  /* 0x0028480d01007387 */ /* 0x0003e80000100800 */
[----:B------:R-:W4:Y:S04]  /*ad1f0*/  LDL.LU R17, [R1+0x1c88] ;  /* 0x001c880001117983 */ /* 0x000f280000300800 */
[----:B-1----:R-:W4:Y:S04]  /*ad200*/  LDL.LU R15, [R1+0x1c7c] ;  /* 0x001c7c00010f7983 */ /* 0x002f280000300800 */
[----:B------:R-:W4:Y:S04]  /*ad210*/  LDL.LU R18, [R1+0x1c84] ;  /* 0x001c840001127983 */ /* 0x000f280000300800 */
[----:B------:R1:W-:Y:S02]  /*ad220*/  LDGSTS.E [R5+0x8000], desc[UR6][R6.64], P1 ;  /* 0x0800000006057fae */ /* 0x0003e400089a1006 */
[----:B-1----:R-:W-:Y:S01]  /*ad230*/  IMAD.MOV.U32 R6, RZ, RZ, R4 ;  /* 0x000000ffff067224 */ /* 0x002fe200078e0004 */
[----:B------:R-:W-:Y:S01]  /*ad240*/  MOV R7, R13 ;  /* 0x0000000d00077202 */ /* 0x000fe20000000f00 */
[----:B------:R-:W4:Y:S04]  /*ad250*/  LDL.LU R4, [R1+0x1d00] ;  /* 0x001d000001047983 */ /* 0x000f280000300800 */
[----:B------:R-:W4:Y:S04]  /*ad260*/  LDL.LU R13, [R1+0x1d08] ;  /* 0x001d0800010d7983 */ /* 0x000f280000300800 */
[----:B------:R1:W-:Y:S01]  /*ad270*/  LDGSTS.E [R5+0x8100], desc[UR6][R6.64], P0 ;  /* 0x0810000006057fae */ /* 0x0003e200081a1006 */
[----:B------:R-:W-:-:S05]  /*ad280*/  IADD3 R9, P2, PT, R9, R163, RZ ;  /* 0x000000a309097210 */ /* 0x000fca0007f5e0ff */
[----:B------:R2:W-:Y:S01]  /*ad290*/  STL [R1+0x27b4], R9 ;  /* 0x0027b40901007387 */ /* 0x0005e20000100800 */
[----:B------:R-:W-:Y:S01]  /*ad2a0*/  IADD3 R2, P3, PT, R2, R163, RZ ;  /* 0x000000a302027210 */ /* 0x000fe20007f7e0ff */
[----:B--2---:R-:W-:Y:S02]  /*ad2b0*/  IMAD.X R14, R14, 0x1, R0, P2 ;  /* 0x000000010e0e7824 */ /* 0x004fe400010e0600 */
[----:B-1----:R-:W-:Y:S01]  /*ad2c0*/  IMAD.MOV.U32 R6, RZ, RZ, R9 ;  /* 0x000000ffff067224 */ /* 0x002fe200078e0009 */
[----:B------:R-:W-:Y:S02]  /*ad2d0*/  IADD3.X R10, PT, PT, R10, R0, RZ, P3, !PT ;  /* 0x000000000a0a7210 */ /* 0x000fe40001ffe4ff */
[----:B------:R1:W-:Y:S04]  /*ad2e0*/  STL [R1+0x27b0], R14 ;  /* 0x0027b00e01007387 */ /* 0x0003e80000100800 */
[----:B------:R2:W-:Y:S04]  /*ad2f0*/  STL [R1+0x27bc], R2 ;  /* 0x0027bc0201007387 */ /* 0x0005e80000100800 */
[----:B------:R-:W4:Y:S01]  /*ad300*/  LDL.LU R9, [R1+0x1cfc] ;  /* 0x001cfc0001097983 */ /* 0x000f220000300800 */
[----:B------:R-:W-:-:S03]  /*ad310*/  MOV R7, R14 ;  /* 0x0000000e00077202 */ /* 0x000fc60000000f00 */
[----:B------:R2:W-:Y:S04]  /*ad320*/  STL [R1+0x27b8], R10 ;  /* 0x0027b80a01007387 */ /* 0x0005e80000100800 */
[----:B-1----:R-:W4:Y:S04]  /*ad330*/  LDL.LU R14, [R1+0x1d04] ;  /* 0x001d0400010e7983 */ /* 0x002f280000300800 */
[----:B------:R1:W-:Y:S02]  /*ad340*/  LDGSTS.E [R5+0x9000], desc[UR6][R6.64], P1 ;  /* 0x0900000006057fae */ /* 0x0003e400089a1006 */
[----:B-1----:R-:W-:Y:S01]  /*ad350*/  IMAD.MOV.U32 R6, RZ, RZ, R2 ;  /* 0x000000ffff067224 */ /* 0x002fe200078e0002 */
[----:B------:R-:W-:Y:S01]  /*ad360*/  MOV R7, R10 ;  /* 0x0000000a00077202 */ /* 0x000fe20000000f00 */
[----:B--2---:R-:W2:Y:S04]  /*ad370*/  LDL.LU R2, [R1+0x1d80] ;  /* 0x001d800001027983 */ /* 0x004ea80000300800 */
[----:B------:R-:W2:Y:S04]  /*ad380*/  LDL.LU R10, [R1+0x1d88] ;  /* 0x001d8800010a7983 */ /* 0x000ea80000300800 */
[----:B------:R1:W-:Y:S01]  /*ad390*/  LDGSTS.E [R5+0x9100], desc[UR6][R6.64], P0 ;  /* 0x0910000006057fae */ /* 0x0003e200081a1006 */
[----:B------:R-:W-:-:S05]  /*ad3a0*/  IADD3 R8, P2, PT, R8, R163, RZ ;  /* 0x000000a308087210 */ /* 0x000fca0007f5e0ff */
[----:B------:R3:W-:Y:S01]  /*ad3b0*/  STL [R1+0x2734], R8 ;  /* 0x0027340801007387 */ /* 0x0007e20000100800 */
[----:B------:R-:W-:Y:S01]  /*ad3c0*/  IADD3 R3, P3, PT, R3, R163, RZ ;  /* 0x000000a303037210 */ /* 0x000fe20007f7e0ff */
[----:B---3--:R-:W-:Y:S02]  /*ad3d0*/  IMAD.X R16, R16, 0x1, R0, P2 ;  /* 0x0000000110107824 */ /* 0x008fe400010e0600 */
[----:B-1----:R-:W-:Y:S01]  /*ad3e0*/  IMAD.MOV.U32 R6, RZ, RZ, R8 ;  /* 0x000000ffff067224 */ /* 0x002fe200078e0008 */
[----:B------:R-:W-:Y:S02]  /*ad3f0*/  IADD3.X R11, PT, PT, R11, R0, RZ, P3, !PT ;  /* 0x000000000b0b7210 */ /* 0x000fe40001ffe4ff */
[----:B------:R1:W-:Y:S04]  /*ad400*/  STL [R1+0x2730], R16 ;  /* 0x0027301001007387 */ /* 0x0003e80000100800 */
[----:B------:R-:W-:Y:S04]  /*ad410*/  STL [R1+0x273c], R3 ;  /* 0x00273c0301007387 */ /* 0x000fe80000100800 */
[----:B------:R-:W3:Y:S01]  /*ad420*/  LDL.LU R8, [R1+0x1d7c] ;  /* 0x001d7c0001087983 */ /* 0x000ee20000300800 */
[----:B------:R-:W-:-:S03]  /*ad430*/  MOV R7, R16 ;  /* 0x0000001000077202 */ /* 0x000fc60000000f00 */
[----:B------:R4:W-:Y:S04]  /*ad440*/  STL [R1+0x2738], R11 ;  /* 0x0027380b01007387 */ /* 0x0009e80000100800 */
[----:B-1----:R-:W3:Y:S04]  /*ad450*/  LDL.LU R16, [R1+0x1d84] ;  /* 0x001d840001107983 */ /* 0x002ee80000300800 */
[----:B------:R1:W-:Y:S01]  /*ad460*/  LDGSTS.E [R5+0xa000], desc[UR6][R6.64], P1 ;  /* 0x0a00000006057fae */ /* 0x0003e200089a1006 */
[----:B----4-:R-:W-:Y:S01]  /*ad470*/  IADD3 R12, P2, PT, R12, R163, RZ ;  /* 0x000000a30c0c7210 */ /* 0x010fe20007f5e0ff */
[----:B-1----:R-:W-:Y:S01]  /*ad480*/  IMAD.MOV.U32 R6, RZ, RZ, R3 ;  /* 0x000000ffff067224 */ /* 0x002fe200078e0003 */
[----:B------:R-:W-:-:S02]  /*ad490*/  MOV R7, R11 ;  /* 0x0000000b00077202 */ /* 0x000fc40000000f00 */
[----:B------:R-:W4:Y:S01]  /*ad4a0*/  LDL.LU R11, [R1+0x1e00] ;  /* 0x001e0000010b7983 */ /* 0x000f220000300800 */
[----:B------:R-:W-:-:S03]  /*ad4b0*/  IADD3 R17, P3, PT, R17, R163, RZ ;  /* 0x000000a311117210 */ /* 0x000fc60007f7e0ff */
        /* <DEDUP_REMOVED lines=20> */
[----:B------:R-:W-:-:S05]  /*ad600*/  IMAD.X R9, R9, 0x1, R0, P2 ;  /* 0x0000000109097824 */ /* 0x000fca00010e0600 */
[----:B------:R1:W-:Y:S01]  /*ad610*/  STL [R1+0x1cfc], R9 ;  /* 0x001cfc0901007387 */ /* 0x0003e20000100800 */
[----:B------:R-:W-:Y:S02]  /*ad620*/  MOV R7, R9 ;  /* 0x0000000900077202 */ /* 0x000fe40000000f00 */
[----:B------:R-:W-:Y:S01]  /*ad630*/  IADD3.X R14, PT, PT, R14, R0, RZ, P3, !PT ;  /* 0x000000000e0e7210 */ /* 0x000fe20001ffe4ff */
[----:B------:R2:W-:Y:S04]  /*ad640*/  STL [R1+0x1d08], R13 ;  /* 0x001d080d01007387 */ /* 0x0005e80000100800 */
[----:B------:R2:W-:Y:S04]  /*ad650*/  LDGSTS.E [R5+0xc000], desc[UR6][R6.64], P1 ;  /* 0x0c00000006057fae */ /* 0x0005e800089a1006 */
[----:B-1----:R-:W4:Y:S04]  /*ad660*/  LDL.LU R9, [R1+0x1e80] ;  /* 0x001e800001097983 */ /* 0x002f280000300800 */
[----:B------:R1:W-:Y:S04]  /*ad670*/  STL [R1+0x1d04], R14 ;  /* 0x001d040e01007387 */ /* 0x0003e80000100800 */
[----:B------:R-:W4:Y:S01]  /*ad680*/  LDL.LU R4, [R1+0x1e88] ;  /* 0x001e880001047983 */ /* 0x000f220000300800 */
[----:B--2---:R-:W-:Y:S01]  /*ad690*/  IMAD.MOV.U32 R6, RZ, RZ, R13 ;  /* 0x000000ffff067224 */ /* 0x004fe200078e000d */
[----:B------:R-:W-:-:S02]  /*ad6a0*/  IADD3 R2, P2, PT, R2, R163, RZ ;  /* 0x000000a302027210 */ /* 0x000fc40007f5e0ff */
[----:B------:R-:W2:Y:S01]  /*ad6b0*/  LDL.LU R13, [R1+0x1e7c] ;  /* 0x001e7c00010d7983 */ /* 0x000ea20000300800 */
[----:B------:R-:W-:Y:S02]  /*ad6c0*/  MOV R7, R14 ;  /* 0x0000000e00077202 */ /* 0x000fe40000000f00 */
[----:B------:R-:W-:Y:S01]  /*ad6d0*/  IADD3 R10, P3, PT, R10, R163, RZ ;  /* 0x000000a30a0a7210 */ /* 0x000fe20007f7e0ff */
[----:B-1----:R-:W2:Y:S04]  /*ad6e0*/  LDL.LU R14, [R1+0x1e84] ;  /* 0x001e8400010e7983 */ /* 0x002ea80000300800 */
        /* <DEDUP_REMOVED lines=109> */
[----:B------:R3:W-:Y:S01]  /*addc0*/  STL [R1+0x2080], R4 ;  /* 0x0020800401007387 */ /* 0x0007e20000100800 */
[----:B-1----:R-:W-:-:S02]  /*addd0*/  IMAD.MOV.U32 R6, RZ, RZ, R4 ;  /* 0x000000ffff067224 */ /* 0x002fc400078e0004 */
[----:B---3--:R-:W-:-:S05]  /*adde0*/  IMAD.X R8, R8, 0x1, R0, P2 ;  /* 0x0000000108087824 */ /* 0x008fca00010e0600 */
[----:B------:R1:W-:Y:S01]  /*addf0*/  STL [R1+0x207c], R8 ;  /* 0x00207c0801007387 */ /* 0x0003e20000100800 */
[----:B------:R-:W-:Y:S02]  /*ade00*/  MOV R7, R8 ;  /* 0x0000000800077202 */ /* 0x000fe40000000f00 */
[----:B------:R-:W-:Y:S01]  /*ade10*/  IADD3.X R16, PT, PT, R16, R0, RZ, P3, !PT ;  /* 0x0000000010107210 */ /* 0x000fe20001ffe4ff */
[----:B------:R-:W-:Y:S04]  /*ade20*/  STL [R1+0x2088], R14 ;  /* 0x0020880e01007387 */ /* 0x000fe80000100800 */
[----:B------:R-:W3:Y:S04]  /*ade30*/  LDL.LU R4, [R1+0x21f8] ;  /* 0x0021f80001047983 */ /* 0x000ee80000300800 */
[----:B------:R1:W-:Y:S04]  /*ade40*/  STL [R1+0x2084], R16 ;  /* 0x0020841001007387 */ /* 0x0003e80000100800 */
[----:B------:R1:W-:Y:S04]  /*ade50*/  LDGSTS.E [R5+0x13000], desc[UR6][R6.64], P1 ;  /* 0x1300000006057fae */ /* 0x0003e800089a1006 */
[----:B-1----:R-:W3:Y:S01]  /*ade60*/  LDL.LU R8, [R1+0x2200] ;  /* 0x0022000001087983 */ /* 0x002ee20000300800 */
[----:B------:R-:W-:-:S03]  /*ade70*/  MOV R7, R16 ;  /* 0x0000001000077202 */ /* 0x000fc60000000f00 */
[----:B------:R-:W3:Y:S01]  /*ade80*/  LDL.LU R16, [R1+0x21f4] ;  /* 0x0021f40001107983 */ /* 0x000ee20000300800 */
        /* <DEDUP_REMOVED lines=41> */
[----:B---3--:R-:W-:-:S05]  /*ae120*/  IADD3 R4, P2, PT, R4, R163, RZ ;  /* 0x000000a304047210 */ /* 0x008fca0007f5e0ff */
[----:B------:R3:W-:Y:S01]  /*ae130*/  STL [R1+0x21f8], R4 ;  /* 0x0021f80401007387 */ /* 0x0007e20000100800 */
[----:B-1----:R-:W-:Y:S01]  /*ae140*/  IMAD.MOV.U32 R6, RZ, RZ, R4 ;  /* 0x000000ffff067224 */ /* 0x002fe200078e0004 */
[----:B------:R-:W-:Y:S01]  /*ae150*/  IADD3 R8, P3, PT, R8, R163, RZ ;  /* 0x000000a308087210 */ /* 0x000fe20007f7e0ff */
[----:B------:R-:W-:-:S03]  /*ae160*/  IMAD.X R16, R16, 0x1, R0, P2 ;  /* 0x0000000110107824 */ /* 0x000fc600010e0600 */
[----:B------:R-:W-:Y:S02]  /*ae170*/  IADD3.X R14, PT, PT, R14, R0, RZ, P3, !PT ;  /* 0x000000000e0e7210 */ /* 0x000fe40001ffe4ff */
[----:B------:R1:W-:Y:S04]  /*ae180*/  STL [R1+0x21f4], R16 ;  /* 0x0021f41001007387 */ /* 0x0003e80000100800 */
[----:B------:R-:W-:Y:S04]  /*ae190*/  STL [R1+0x2200], R8 ;  /* 0x0022000801007387 */ /* 0x000fe80000100800 */
[----:B---3--:R-:W3:Y:S01]  /*ae1a0*/  LDL.LU R4, [R1+0x2374] ;  /* 0x0023740001047983 */ /* 0x008ee20000300800 */
[----:B------:R-:W-:-:S03]  /*ae1b0*/  MOV R7, R16 ;  /* 0x0000001000077202 */ /* 0x000fc60000000f00 */
[----:B------:R4:W-:Y:S04]  /*ae1c0*/  STL [R1+0x21fc], R14 ;  /* 0x0021fc0e01007387 */ /* 0x0009e80000100800 */
[----:B-1----:R-:W3:Y:S04]  /*ae1d0*/  LDL.LU R16, [R1+0x237c] ;  /* 0x00237c0001107983 */ /* 0x002ee80000300800 */
[----:B------:R1:W-:Y:S01]  /*ae1e0*/  LDGSTS.E [R5+0x16000], desc[UR6][R6.64], P1 ;  /* 0x1600000006057fae */ /* 0x0003e200089a1006 */
[----:B----4-:R-:W-:Y:S01]  /*ae1f0*/  IADD3 R10, P2, PT, R10, R163, RZ ;  /* 0x000000a30a0a7210 */ /* 0x010fe20007f5e0ff */
[----:B-1----:R-:W-:Y:S01]  /*ae200*/  IMAD.MOV.U32 R6, RZ, RZ, R8 ;  /* 0x000000ffff067224 */ /* 0x002fe200078e0008 */
[----:B------:R-:W-:-:S02]  /*ae210*/  MOV R7, R14 ;  /* 0x0000000e00077202 */ /* 0x000fc40000000f00 */
[----:B------:R-:W-:Y:S01]  /*ae220*/  IADD3 R17, P3, PT, R17, R163, RZ ;  /* 0x000000a311117210 */ /* 0x000fe20007f7e0ff */
[----:B------:R-:W4:Y:S01]  /*ae230*/  LDL.LU R14, [R1+0x2388] ;  /* 0x00238800010e7983 */ /* 0x000f220000300800 */
[----:B------:R-:W-:-:S03]  /*ae240*/  IMAD.X R15, R15, 0x1, R0, P2 ;  /* 0x000000010f0f7824 */ /* 0x000fc600010e0600 */
[----:B------:R-:W4:Y:S04]  /*ae250*/  LDL.LU R8, [R1+0x2390] ;  /* 0x0023900001087983 */ /* 0x000f280000300800 */
        /* <DEDUP_REMOVED lines=30> */
[----:B------:R-:W-:-:S03]  /*ae440*/  MOV R7, R12 ;  /* 0x0000000c00077202 */ /* 0x000fc60000000f00 */
[----:B-1----:R-:W2:Y:S01]  /*ae450*/  LDL.LU R12, [R1+0x239c] ;  /* 0x00239c00010c7983 */ /* 0x002ea20000300800 */
[----:B------:R-:W-:-:S03]  /*ae460*/  IADD3 R13, P3, PT, R13, R163, RZ ;  /* 0x000000a30d0d7210 */ /* 0x000fc60007f7e0ff */
[----:B------:R1:W-:Y:S04]  /*ae470*/  LDGSTS.E [R5+0x18100], desc[UR6][R6.64], P0 ;  /* 0x1810000006057fae */ /* 0x0003e800081a1006 */
[----:B------:R3:W-:Y:S01]  /*ae480*/  STL [R1+0x2378], R3 ;  /* 0x0023780301007387 */ /* 0x0007e20000100800 */
[----:B-1----:R-:W-:Y:S02]  /*ae490*/  IMAD.MOV.U32 R6, RZ, RZ, R3 ;  /* 0x000000ffff067224 */ /* 0x002fe400078e0003 */
[----:B---3--:R-:W-:-:S05]  /*ae4a0*/  IMAD.X R4, R4, 0x1, R0, P2 ;  /* 0x0000000104047824 */ /* 0x008fca00010e0600 */
[----:B------:R1:W-:Y:S01]  /*ae4b0*/  STL [R1+0x2374], R4 ;  /* 0x0023740401007387 */ /* 0x0003e20000100800 */
[----:B------:R-:W-:Y:S02]  /*ae4c0*/  MOV R7, R4 ;  /* 0x0000000400077202 */ /* 0x000fe40000000f00 */
[----:B------:R-:W-:Y:S01]  /*ae4d0*/  IADD3.X R16, PT, PT, R16, R0, RZ, P3, !PT ;  /* 0x0000000010107210 */ /* 0x000fe20001ffe4ff */
[----:B------:R3:W-:Y:S04]  /*ae4e0*/  STL [R1+0x2380], R13 ;  /* 0x0023800d01007387 */ /* 0x0007e80000100800 */
[----:B------:R-:W2:Y:S04]  /*ae4f0*/  LDL.LU R3, [R1+0x23a8] ;  /* 0x0023a80001037983 */ /* 0x000ea80000300800 */
[----:B------:R3:W-:Y:S04]  /*ae500*/  STL [R1+0x237c], R16 ;  /* 0x00237c1001007387 */ /* 0x0007e80000100800 */
[----:B------:R3:W-:Y:S04]  /*ae510*/  LDGSTS.E [R5+0x19000], desc[UR6][R6.64], P1 ;  /* 0x1900000006057fae */ /* 0x0007e800089a1006 */
[----:B-1----:R-:W2:Y:S01]  /*ae520*/  LDL.LU R4, [R1+0x23b0] ;  /* 0x0023b00001047983 */ /* 0x002ea20000300800 */
[----:B---3--:R-:W-:-:S03]  /*ae530*/  IMAD.MOV.U32 R6, RZ, RZ, R13 ;  /* 0x000000ffff067224 */ /* 0x008fc600078e000d */
[----:B------:R-:W3:Y:S04]  /*ae540*/  LDL.LU R13, [R1+0x23a4] ;  /* 0x0023a400010d7983 */ /* 0x000ee80000300800 */
[----:B------:R-:W3:Y:S01]  /*ae550*/  LDL.LU R18, [R1+0x23ac] ;  /* 0x0023ac0001127983 */ /* 0x000ee20000300800 */
[-C--:B----4-:R-:W-:Y:S02]  /*ae560*/  IADD3 R14, P2, PT, R14, R163.reuse, RZ ;  /* 0x000000a30e0e7210 */ /* 0x090fe40007f5e0ff */
[----:B------:R-:W-:Y:S02]  /*ae570*/  IADD3 R8, P3, PT, R8, R163, RZ ;  /* 0x000000a308087210 */ /* 0x000fe40007f7e0ff */
[----:B------:R-:W-:Y:S01]  /*ae580*/  MOV R7, R16 ;  /* 0x0000001000077202 */ /* 0x000fe20000000f00 */
[----:B------:R1:W-:Y:S04]  /*ae590*/  STL [R1+0x2388], R14 ;  /* 0x0023880e01007387 */ /* 0x0003e80000100800 */
[----:B------:R4:W-:Y:S01]  /*ae5a0*/  LDGSTS.E [R5+0x19100], desc[UR6][R6.64], P0 ;  /* 0x1910000006057fae */ /* 0x0009e200081a1006 */
[----:B------:R-:W-:-:S05]  /*ae5b0*/  IMAD.X R15, R15, 0x1, R0, P2 ;  /* 0x000000010f0f7824 */ /* 0x000fca00010e0600 */
[----:B------:R1:W-:Y:S01]  /*ae5c0*/  STL [R1+0x2384], R15 ;  /* 0x0023840f01007387 */ /* 0x0003e20000100800 */
[----:B------:R-:W-:-:S03]  /*ae5d0*/  IADD3.X R10, PT, PT, R10, R0, RZ, P3, !PT ;  /* 0x000000000a0a7210 */ /* 0x000fc60001ffe4ff */
[----:B------:R-:W-:Y:S01]  /*ae5e0*/  STL [R1+0x2390], R8 ;  /* 0x0023900801007387 */ /* 0x000fe20000100800 */
[----:B----4-:R-:W-:-:S03]  /*ae5f0*/  IMAD.MOV.U32 R6, RZ, RZ, R14 ;  /* 0x000000ffff067224 */ /* 0x010fc600078e000e */
[----:B------:R-:W4:Y:S04]  /*ae600*/  LDL.LU R16, [R1+0x23b8] ;  /* 0x0023b80001107983 */ /* 0x000f280000300800 */
[----:B------:R1:W-:Y:S04]  /*ae610*/  STL [R1+0x238c], R10 ;  /* 0x00238c0a01007387 */ /* 0x0003e80000100800 */
[----:B-1----:R-:W4:Y:S04]  /*ae620*/  LDL.LU R14, [R1+0x23c0] ;  /* 0x0023c000010e7983 */ /* 0x002f280000300800 */
[----:B------:R-:W4:Y:S01]  /*ae630*/  LDL.LU R17, [R1+0x23b4] ;  /* 0x0023b40001117983 */ /* 0x000f220000300800 */
[----:B------:R-:W-:-:S03]  /*ae640*/  MOV R7, R15 ;  /* 0x0000000f00077202 */ /* 0x000fc60000000f00 */
[----:B------:R-:W4:Y:S04]  /*ae650*/  LDL.LU R15, [R1+0x23bc] ;  /* 0x0023bc00010f7983 */ /* 0x000f280000300800 */
[----:B------:R1:W-:Y:S02]  /*ae660*/  LDGSTS.E [R5+0x1a000], desc[UR6][R6.64], P1 ;  /* 0x1a00000006057fae */ /* 0x0003e400089a1006 */
[----:B-1----:R-:W-:Y:S01]  /*ae670*/  IMAD.MOV.U32 R6, RZ, RZ, R8 ;  /* 0x000000ffff067224 */ /* 0x002fe200078e0008 */
[----:B------:R-:W-:Y:S02]  /*ae680*/  MOV R7, R10 ;  /* 0x0000000a00077202 */ /* 0x000fe40000000f00 */
[----:B------:R-:W4:Y:S04]  /*ae690*/  LDL.LU R10, [R1+0x23c8] ;  /* 0x0023c800010a7983 */ /* 0x000f280000300800 */
[----:B------:R-:W4:Y:S04]  /*ae6a0*/  LDL.LU R8, [R1+0x23d0] ;  /* 0x0023d00001087983 */ /* 0x000f280000300800 */
[----:B------:R1:W-:Y:S01]  /*ae6b0*/  LDGSTS.E [R5+0x1a100], desc[UR6][R6.64], P0 ;  /* 0x1a10000006057fae */ /* 0x0003e200081a1006 */
[----:B------:R-:W-:-:S02]  /*ae6c0*/  IADD3 R9, P2, PT, R9, R163, RZ ;  /* 0x000000a309097210 */ /* 0x000fc40007f5e0ff */
[----:B------:R-:W-:-:S03]  /*ae6d0*/  IADD3 R2, P3, PT, R2, R163, RZ ;  /* 0x000000a302027210 */ /* 0x000fc60007f7e0ff */
[----:B--2---:R-:W-:Y:S01]  /*ae6e0*/  IMAD.X R11, R11, 0x1, R0, P2 ;  /* 0x000000010b0b7824 */ /* 0x004fe200010e0600 */
[----:B------:R-:W-:Y:S01]  /*ae6f0*/  STL [R1+0x2398], R9 ;  /* 0x0023980901007387 */ /* 0x000fe20000100800 */
[----:B------:R-:W-:-:S03]  /*ae700*/  IADD3.X R12, PT, PT, R12, R0, RZ, P3, !PT ;  /* 0x000000000c0c7210 */ /* 0x000fc60001ffe4ff */
[----:B------:R2:W-:Y:S01]  /*ae710*/  STL [R1+0x2394], R11 ;  /* 0x0023940b01007387 */ /* 0x0005e20000100800 */
[----:B-1----:R-:W-:Y:S01]  /*ae720*/  MOV R7, R11 ;  /* 0x0000000b00077202 */ /* 0x002fe20000000f00 */
[----:B------:R-:W-:Y:S02]  /*ae730*/  IMAD.MOV.U32 R6, RZ, RZ, R9 ;  /* 0x000000ffff067224 */ /* 0x000fe400078e0009 */
[----:B------:R-:W-:Y:S04]  /*ae740*/  STL [R1+0x23a0], R2 ;  /* 0x0023a00201007387 */ /* 0x000fe80000100800 */
[----:B------:R1:W-:Y:S04]  /*ae750*/  LDGSTS.E [R5+0x1b000], desc[UR6][R6.64], P1 ;  /* 0x1b00000006057fae */ /* 0x0003e800089a1006 */
[----:B--2---:R-:W2:Y:S04]  /*ae760*/  LDL.LU R11, [R1+0x23c4] ;  /* 0x0023c400010b7983 */ /* 0x004ea80000300800 */
[----:B------:R1:W-:Y:S04]  /*ae770*/  STL [R1+0x239c], R12 ;  /* 0x00239c0c01007387 */ /* 0x0003e80000100800 */
[----:B------:R-:W2:Y:S01]  /*ae780*/  LDL.LU R9, [R1+0x23cc] ;  /* 0x0023cc0001097983 */ /* 0x000ea20000300800 */
[----:B-1----:R-:W-:Y:S01]  /*ae790*/  IMAD.MOV.U32 R6, RZ, RZ, R2 ;  /* 0x000000ffff067224 */ /* 0x002fe200078e0002 */
[----:B------:R-:W-:-:S02]  /*ae7a0*/  MOV R7, R12 ;  /* 0x0000000c00077202 */ /* 0x000fc40000000f00 */
[----:B------:R-:W2:Y:S04]  /*ae7b0*/  LDL.LU R12, [R1+0x23d8] ;  /* 0x0023d800010c7983 */ /* 0x000ea80000300800 */
[----:B------:R-:W2:Y:S04]  /*ae7c0*/  LDL.LU R2, [R1+0x23e0] ;  /* 0x0023e00001027983 */ /* 0x000ea80000300800 */
[----:B------:R1:W-:Y:S01]  /*ae7d0*/  LDGSTS.E [R5+0x1b100], desc[UR6][R6.64], P0 ;  /* 0x1b10000006057fae */ /* 0x0003e200081a1006 */
[----:B------:R-:W-:-:S05]  /*ae7e0*/  IADD3 R3, P2, PT, R3, R163, RZ ;  /* 0x000000a303037210 */ /* 0x000fca0007f5e0ff */
[----:B------:R-:W-:Y:S01]  /*ae7f0*/  STL [R1+0x23a8], R3 ;  /* 0x0023a80301007387 */ /* 0x000fe20000100800 */
[----:B------:R-:W-:Y:S01]  /*ae800*/  IADD3 R4, P3, PT, R4, R163, RZ ;  /* 0x000000a304047210 */ /* 0x000fe20007f7e0ff */
[----:B---3--:R-:W-:-:S05]  /*ae810*/  IMAD.X R13, R13, 0x1, R0, P2 ;  /* 0x000000010d0d7824 */ /* 0x008fca00010e0600 */
[----:B------:R3:W-:Y:S01]  /*ae820*/  STL [R1+0x23a4], R13 ;  /* 0x0023a40d01007387 */ /* 0x0007e20000100800 */
[----:B-1----:R-:W-:Y:S02]  /*ae830*/  MOV R7, R13 ;  /* 0x0000000d00077202 */ /* 0x002fe40000000f00 */
[----:B------:R-:W-:Y:S01]  /*ae840*/  IADD3.X R18, PT, PT, R18, R0, RZ, P3, !PT ;  /* 0x0000000012127210 */ /* 0x000fe20001ffe4ff */
[----:B------:R1:W-:Y:S01]  /*ae850*/  STL [R1+0x23b0], R4 ;  /* 0x0023b00401007387 */ /* 0x0003e20000100800 */
[----:B------:R-:W-:-:S03]  /*ae860*/  IMAD.MOV.U32 R6, RZ, RZ, R3 ;  /* 0x000000ffff067224 */ /* 0x000fc600078e0003 */
[----:B---3--:R-:W3:Y:S04]  /*ae870*/  LDL.LU R13, [R1+0x23d4] ;  /* 0x0023d400010d7983 */ /* 0x008ee80000300800 */
[----:B------:R-:W-:Y:S04]  /*ae880*/  STL [R1+0x23ac], R18 ;  /* 0x0023ac1201007387 */ /* 0x000fe80000100800 */
[----:B------:R-:W3:Y:S04]  /*ae890*/  LDL.LU R3, [R1+0x23dc] ;  /* 0x0023dc0001037983 */ /* 0x000ee80000300800 */
[----:B------:R1:W-:Y:S04]  /*ae8a0*/  LDGSTS.E [R5+0x1c000], desc[UR6][R6.64], P1 ;  /* 0x1c00000006057fae */ /* 0x0003e800089a1006 */
[----:B------:R-:W3:Y:S01]  /*ae8b0*/  LDL.LU R20, [R1+0x23e8] ;  /* 0x0023e80001147983 */ /* 0x000ee20000300800 */
[-C--:B----4-:R-:W-:Y:S01]  /*ae8c0*/  IADD3 R16, P2, PT, R16, R163.reuse, RZ ;  /* 0x000000a310107210 */ /* 0x090fe20007f5e0ff */
[----:B-1----:R-:W-:Y:S01]  /*ae8d0*/  IMAD.MOV.U32 R6, RZ, RZ, R4 ;  /* 0x000000ffff067224 */ /* 0x002fe200078e0004 */
[----:B------:R-:W-:Y:S01]  /*ae8e0*/  IADD3 R14, P3, PT, R14, R163, RZ ;  /* 0x000000a30e0e7210 */ /* 0x000fe20007f7e0ff */
[----:B------:R-:W4:Y:S02]  /*ae8f0*/  LDL.LU R4, [R1+0x23f0] ;  /* 0x0023f00001047983 */ /* 0x000f240000300800 */
[----:B------:R-:W-:-:S02]  /*ae900*/  IMAD.X R17, R17, 0x1, R0, P2 ;  /* 0x0000000111117824 */ /* 0x000fc400010e0600 */
[----:B------:R-:W-:Y:S04]  /*ae910*/  STL [R1+0x23b8], R16 ;  /* 0x0023b81001007387 */ /* 0x000fe80000100800 */
[----:B------:R-:W-:Y:S01]  /*ae920*/  STL [R1+0x23b4], R17 ;  /* 0x0023b41101007387 */ /* 0x000fe20000100800 */
[----:B------:R-:W-:-:S03]  /*ae930*/  IADD3.X R15, PT, PT, R15, R0, RZ, P3, !PT ;  /* 0x000000000f0f7210 */ /* 0x000fc60001ffe4ff */
[----:B------:R-:W-:Y:S04]  /*ae940*/  STL [R1+0x23c0], R14 ;  /* 0x0023c00e01007387 */ /* 0x000fe80000100800 */
[----:B------:R-:W4:Y:S01]  /*ae950*/  LDL.LU R21, [R1+0x23e4] ;  /* 0x0023e40001157983 */ /* 0x000f220000300800 */
[----:B------:R-:W-:-:S03]  /*ae960*/  MOV R7, R18 ;  /* 0x0000001200077202 */ /* 0x000fc60000000f00 */
[----:B------:R1:W-:Y:S04]  /*ae970*/  STL [R1+0x23bc], R15 ;  /* 0x0023bc0f01007387 */ /* 0x0003e80000100800 */
[----:B------:R-:W4:Y:S01]  /*ae980*/  LDL.LU R22, [R1+0x23ec] ;  /* 0x0023ec0001167983 */ /* 0x000f220000300800 */
[----:B------:R-:W-:-:S03]  /*ae990*/  IADD3 R10, P2, PT, R10, R163, RZ ;  /* 0x000000a30a0a7210 */ /* 0x000fc60007f5e0ff */
[----:B------:R1:W-:Y:S01]  /*ae9a0*/  LDGSTS.E [R5+0x1c100], desc[UR6][R6.64], P0 ;  /* 0x1c10000006057fae */ /* 0x0003e200081a1006 */
[----:B------:R-:W-:Y:S01]  /*ae9b0*/  IADD3 R8, P3, PT, R8, R163, RZ ;  /* 0x000000a308087210 */ /* 0x000fe20007f7e0ff */
[----:B-1----:R-:W-:Y:S01]  /*ae9c0*/  IMAD.MOV.U32 R6, RZ, RZ, R16 ;  /* 0x000000ffff067224 */ /* 0x002fe200078e0010 */
[----:B------:R-:W-:Y:S01]  /*ae9d0*/  MOV R7, R17 ;  /* 0x0000001100077202 */ /* 0x000fe20000000f00 */
[----:B------:R-:W-:Y:S04]  /*ae9e0*/  STL [R1+0x23c8], R10 ;  /* 0x0023c80a01007387 */ /* 0x000fe80000100800 */
[----:B------:R1:W-:Y:S02]  /*ae9f0*/  LDGSTS.E [R5+0x1d000], desc[UR6][R6.64], P1 ;  /* 0x1d00000006057fae */ /* 0x0003e400089a1006 */
[----:B-1----:R-:W-:Y:S01]  /*aea00*/  IMAD.MOV.U32 R6, RZ, RZ, R14 ;  /* 0x000000ffff067224 */ /* 0x002fe200078e000e */
[----:B------:R-:W-:-:S05]  /*aea10*/  MOV R7, R15 ;  /* 0x0000000f00077202 */ /* 0x000fca0000000f00 */
[----:B------:R1:W-:Y:S02]  /*aea20*/  LDGSTS.E [R5+0x1d100], desc[UR6][R6.64], P0 ;  /* 0x1d10000006057fae */ /* 0x0003e400081a1006 */
[----:B-1----:R-:W-:Y:S02]  /*aea30*/  IMAD.MOV.U32 R6, RZ, RZ, R10 ;  /* 0x000000ffff067224 */ /* 0x002fe400078e000a */
[----:B--2---:R-:W-:-:S05]  /*aea40*/  IMAD.X R11, R11, 0x1, R0, P2 ;  /* 0x000000010b0b7824 */ /* 0x004fca00010e0600 */
[----:B------:R-:W-:Y:S01]  /*aea50*/  STL [R1+0x23c4], R11 ;  /* 0x0023c40b01007387 */ /* 0x000fe20000100800 */
[----:B------:R-:W-:-:S03]  /*aea60*/  IADD3.X R9, PT, PT, R9, R0, RZ, P3, !PT ;  /* 0x0000000009097210 */ /* 0x000fc60001ffe4ff */
[----:B------:R-:W-:Y:S01]  /*aea70*/  STL [R1+0x23d0], R8 ;  /* 0x0023d00801007387 */ /* 0x000fe20000100800 */
[----:B------:R-:W-:-:S03]  /*aea80*/  MOV R7, R11 ;  /* 0x0000000b00077202 */ /* 0x000fc60000000f00 */
[----:B------:R1:W-:Y:S04]  /*aea90*/  STL [R1+0x23cc], R9 ;  /* 0x0023cc0901007387 */ /* 0x0003e80000100800 */
[----:B------:R-:W2:Y:S01]  /*aeaa0*/  LDL.LU.64 R14, [R1+0x1c40] ;  /* 0x001c4000010e7983 */ /* 0x000ea20000300a00 */
[----:B------:R-:W-:-:S03]  /*aeab0*/  IADD3 R12, P2, PT, R12, R163, RZ ;  /* 0x000000a30c0c7210 */ /* 0x000fc60007f5e0ff */
[----:B------:R1:W-:Y:S01]  /*aeac0*/  LDGSTS.E [R5+0x1e000], desc[UR6][R6.64], P1 ;  /* 0x1e00000006057fae */ /* 0x0003e200089a1006 */
[----:B------:R-:W-:Y:S01]  /*aead0*/  IADD3 R2, P3, PT, R2, R163, RZ ;  /* 0x000000a302027210 */ /* 0x000fe20007f7e0ff */
[----:B-1----:R-:W-:Y:S01]  /*aeae0*/  IMAD.MOV.U32 R6, RZ, RZ, R8 ;  /* 0x000000ffff067224 */ /* 0x002fe200078e0008 */
[----:B------:R-:W-:Y:S02]  /*aeaf0*/  MOV R7, R9 ;  /* 0x0000000900077202 */ /* 0x000fe40000000f00 */
[----:B------:R-:W2:Y:S04]  /*aeb00*/  LDL.LU.64 R8, [R1+0x1c38] ;  /* 0x001c380001087983 */ /* 0x000ea80000300a00 */
[----:B------:R-:W2:Y:S04]  /*aeb10*/  LDL.LU.64 R10, [R1+0x1c30] ;  /* 0x001c3000010a7983 */ /* 0x000ea80000300a00 */
        /* <DEDUP_REMOVED lines=9> */
[----:B-1----:R-:W2:Y:S04]  /*aebb0*/  LDL.LU.64 R12, [R1+0x1c28] ;  /* 0x001c2800010c7983 */ /* 0x002ea80000300a00 */
[----:B------:R1:W-:Y:S01]  /*aebc0*/  STL [R1+0x23dc], R3 ;  /* 0x0023dc0301007387 */ /* 0x0003e20000100800 */
[----:B---3--:R-:W-:Y:S01]  /*aebd0*/  IMAD.MOV.U32 R6, RZ, RZ, R2 ;  /* 0x000000ffff067224 */ /* 0x008fe200078e0002 */
[----:B------:R-:W-:-:S02]  /*aebe0*/  MOV R7, R3 ;  /* 0x0000000300077202 */ /* 0x000fc40000000f00 */
[----:B-1----:R-:W3:Y:S01]  /*aebf0*/  LDL.LU.64 R2, [R1+0x1c20] ;  /* 0x001c200001027983 */ /* 0x002ee20000300a00 */
[----:B------:R-:W-:-:S03]  /*aec00*/  IADD3 R20, P2, PT, R20, R163, RZ ;  /* 0x000000a314147210 */ /* 0x000fc60007f5e0ff */
[----:B------:R-:W3:Y:S01]  /*aec10*/  LDL.LU.64 R16, [R1+0x1c18] ;  /* 0x001c180001107983 */ /* 0x000ee20000300a00 */
[----:B----4-:R-:W-:-:S03]  /*aec20*/  IADD3 R4, P3, PT, R4, R163, RZ ;  /* 0x000000a304047210 */ /* 0x010fc60007f7e0ff */
[----:B------:R-:W4:Y:S01]  /*aec30*/  LDL.LU.64 R18, [R1+0x1c10] ;  /* 0x001c100001127983 */ /* 0x000f220000300a00 */
[----:B------:R-:W-:-:S03]  /*aec40*/  IMAD.X R21, R21, 0x1, R0, P2 ;  /* 0x0000000115157824 */ /* 0x000fc600010e0600 */
[----:B------:R1:W-:Y:S04]  /*aec50*/  LDGSTS.E [R5+0x1f100], desc[UR6][R6.64], P0 ;  /* 0x1f10000006057fae */ /* 0x0003e800081a1006 */
[----:B------:R-:W-:Y:S01]  /*aec60*/  STL [R1+0x23e8], R20 ;  /* 0x0023e81401007387 */ /* 0x000fe20000100800 */
[----:B------:R-:W-:-:S03]  /*aec70*/  IADD3.X R22, PT, PT, R22, R0, RZ, P3, !PT ;  /* 0x0000000016167210 */ /* 0x000fc60001ffe4ff */
[----:B------:R1:W-:Y:S02]  /*aec80*/  STL [R1+0x23e4], R21 ;  /* 0x0023e41501007387 */ /* 0x0003e40000100800 */
[----:B-1----:R-:W-:Y:S01]  /*aec90*/  IMAD.MOV.U32 R6, RZ, RZ, R20 ;  /* 0x000000ffff067224 */ /* 0x002fe200078e0014 */
[----:B------:R-:W-:Y:S01]  /*aeca0*/  MOV R7, R21 ;  /* 0x0000001500077202 */ /* 0x000fe20000000f00 */
[----:B------:R-:W-:Y:S04]  /*aecb0*/  STL [R1+0x23f0], R4 ;  /* 0x0023f00401007387 */ /* 0x000fe80000100800 */
[----:B------:R-:W4:Y:S04]  /*aecc0*/  LDL.LU.64 R20, [R1+0x1c08] ;  /* 0x001c080001147983 */ /* 0x000f280000300a00 */
[----:B------:R1:W-:Y:S04]  /*aecd0*/  LDGSTS.E [R5+0x20000], desc[UR6][R6.64], P1 ;  /* 0x2000000006057fae */ /* 0x0003e800089a1006 */
[----:B------:R1:W-:Y:S02]  /*aece0*/  STL [R1+0x23ec], R22 ;  /* 0x0023ec1601007387 */ /* 0x0003e40000100800 */
[----:B-1----:R-:W-:-:S02]  /*aecf0*/  MOV R7, R22 ;  /* 0x0000001600077202 */ /* 0x002fc40000000f00 */
[----:B------:R-:W4:Y:S04]  /*aed00*/  LDL.LU.64 R22, [R1+0x1c00] ;  /* 0x001c000001167983 */ /* 0x000f280000300a00 */
[----:B------:R-:W4:Y:S01]  /*aed10*/  LDL.LU.64 R24, [R1+0x1bf8] ;  /* 0x001bf80001187983 */ /* 0x000f220000300a00 */
[----:B------:R-:W-:-:S03]  /*aed20*/  IMAD.MOV.U32 R6, RZ, RZ, R4 ;  /* 0x000000ffff067224 */ /* 0x000fc600078e0004 */
[----:B------:R-:W4:Y:S04]  /*aed30*/  LDL.LU.64 R26, [R1+0x1bf0] ;  /* 0x001bf000011a7983 */ /* 0x000f280000300a00 */
[----:B------:R-:W4:Y:S04]  /*aed40*/  LDL.LU R113, [R1+0x2c54] ;  /* 0x002c540001717983 */ /* 0x000f280000300800 */
[----:B------:R1:W-:Y:S04]  /*aed50*/  LDGSTS.E [R5+0x20100], desc[UR6][R6.64], P0 ;  /* 0x2010000006057fae */ /* 0x0003e800081a1006 */
[----:B------:R-:W4:Y:S04]  /*aed60*/  LDL.LU R112, [R1+0x306c] ;  /* 0x00306c0001707983 */ /* 0x000f280000300800 */
[----:B------:R-:W4:Y:S04]  /*aed70*/  LDL.LU.64 R28, [R1+0x1be8] ;  /* 0x001be800011c7983 */ /* 0x000f280000300a00 */
[----:B------:R-:W4:Y:S04]  /*aed80*/  LDL.LU.64 R30, [R1+0x1be0] ;  /* 0x001be000011e7983 */ /* 0x000f280000300a00 */
[----:B------:R-:W4:Y:S04]  /*aed90*/  LDL.LU.64 R32, [R1+0x1bd8] ;  /* 0x001bd80001207983 */ /* 0x000f280000300a00 */
[----:B------:R-:W4:Y:S01]  /*aeda0*/  LDL.LU.64 R34, [R1+0x1bd0] ;  /* 0x001bd00001227983 */ /* 0x000f220000300a00 */
[----:B--2---:R-:W-:-:S05]  /*aedb0*/  IADD3 R4, P2, PT, R14, R163, RZ ;  /* 0x000000a30e047210 */ /* 0x004fca0007f5e0ff */
[----:B-1----:R-:W-:Y:S01]  /*aedc0*/  IMAD.X R6, R15, 0x1, R0, P2 ;  /* 0x000000010f067824 */ /* 0x002fe200010e0600 */
[----:B------:R-:W-:-:S04]  /*aedd0*/  IADD3 R7, P2, PT, R8, R163, RZ ;  /* 0x000000a308077210 */ /* 0x000fc80007f5e0ff */
[----:B------:R-:W-:Y:S02]  /*aede0*/  IADD3.X R8, PT, PT, R9, R0, RZ, P2, !PT ;  /* 0x0000000009087210 */ /* 0x000fe400017fe4ff */
[----:B------:R-:W-:-:S05]  /*aedf0*/  IADD3 R9, P2, PT, R10, R163, RZ ;  /* 0x000000a30a097210 */ /* 0x000fca0007f5e0ff */
[----:B------:R-:W-:Y:S01]  /*aee00*/  IMAD.X R10, R11, 0x1, R0, P2 ;  /* 0x000000010b0a7824 */ /* 0x000fe200010e0600 */
[----:B------:R-:W-:-:S04]  /*aee10*/  IADD3 R11, P2, PT, R12, R163, RZ ;  /* 0x000000a30c0b7210 */ /* 0x000fc80007f5e0ff */
[----:B------:R-:W-:Y:S02]  /*aee20*/  IADD3.X R12, PT, PT, R13, R0, RZ, P2, !PT ;  /* 0x000000000d0c7210 */ /* 0x000fe400017fe4ff */
[----:B---3--:R-:W-:-:S05]  /*aee30*/  IADD3 R13, P2, PT, R2, R163, RZ ;  /* 0x000000a3020d7210 */ /* 0x008fca0007f5e0ff */
[----:B------:R-:W-:Y:S02]  /*aee40*/  IMAD.X R14, R3, 0x1, R0, P2 ;  /* 0x00000001030e7824 */ /* 0x000fe400010e0600 */
[----:B------:R-:W2:Y:S01]  /*aee50*/  LDL.LU.64 R2, [R1+0x1bc8] ;  /* 0x001bc80001027983 */ /* 0x000ea20000300a00 */
[----:B------:R-:W-:-:S03]  /*aee60*/  IADD3 R15, P2, PT, R16, R163, RZ ;  /* 0x000000a3100f7210 */ /* 0x000fc60007f5e0ff */
[----:B------:R-:W3:Y:S01]  /*aee70*/  LDL.LU.64 R38, [R1+0x1bc0] ;  /* 0x001bc00001267983 */ /* 0x000ee20000300a00 */
[----:B------:R-:W-:Y:S02]  /*aee80*/  IADD3.X R16, PT, PT, R17, R0, RZ, P2, !PT ;  /* 0x0000000011107210 */ /* 0x000fe400017fe4ff */
[-C--:B----4-:R-:W-:Y:S01]  /*aee90*/  IADD3 R17, P2, PT, R18, R163.reuse, RZ ;  /* 0x000000a312117210 */ /* 0x090fe20007f5e0ff */
[----:B------:R-:W4:Y:S04]  /*aeea0*/  LDL.LU.64 R40, [R1+0x1bb8] ;  /* 0x001bb80001287983 */ /* 0x000f280000300a00 */
[----:B------:R-:W-:Y:S01]  /*aeeb0*/  IMAD.X R18, R19, 0x1, R0, P2 ;  /* 0x0000000113127824 */ /* 0x000fe200010e0600 */
[----:B------:R-:W4:Y:S04]  /*aeec0*/  LDL.LU.64 R42, [R1+0x1bb0] ;  /* 0x001bb000012a7983 */ /* 0x000f280000300a00 */
[----:B------:R-:W4:Y:S04]  /*aeed0*/  LDL.LU.64 R44, [R1+0x1ba8] ;  /* 0x001ba800012c7983 */ /* 0x000f280000300a00 */
[----:B------:R-:W4:Y:S01]  /*aeee0*/  LDL.LU.64 R46, [R1+0x1ba0] ;  /* 0x001ba000012e7983 */ /* 0x000f220000300a00 */
[----:B------:R-:W-:-:S03]  /*aeef0*/  IADD3 R19, P2, PT, R20, R163, RZ ;  /* 0x000000a314137210 */ /* 0x000fc60007f5e0ff */
[----:B------:R-:W4:Y:S01]  /*aef00*/  LDL.LU.64 R48, [R1+0x1b98] ;  /* 0x001b980001307983 */ /* 0x000f220000300a00 */
[----:B------:R-:W-:-:S03]  /*aef10*/  IADD3.X R20, PT, PT, R21, R0, RZ, P2, !PT ;  /* 0x0000000015147210 */ /* 0x000fc600017fe4ff */
[----:B------:R-:W4:Y:S04]  /*aef20*/  LDL.LU.64 R50, [R1+0x1b90] ;  /* 0x001b900001327983 */ /* 0x000f280000300a00 */
[----:B------:R-:W4:Y:S04]  /*aef30*/  LDL.LU.64 R52, [R1+0x1b88] ;  /* 0x001b880001347983 */ /* 0x000f280000300a00 */
[----:B------:R-:W4:Y:S01]  /*aef40*/  LDL.LU.64 R54, [R1+0x1b80] ;  /* 0x001b800001367983 */ /* 0x000f220000300a00 */
[----:B------:R-:W-:-:S05]  /*aef50*/  IADD3 R21, P2, PT, R22, R163, RZ ;  /* 0x000000a316157210 */ /* 0x000fca0007f5e0ff */
[----:B------:R-:W-:Y:S01]  /*aef60*/  IMAD.X R22, R23, 0x1, R0, P2 ;  /* 0x0000000117167824 */ /* 0x000fe200010e0600 */
[----:B------:R-:W-:-:S04]  /*aef70*/  IADD3 R23, P2, PT, R24, R163, RZ ;  /* 0x000000a318177210 */ /* 0x000fc80007f5e0ff */
[----:B------:R-:W-:Y:S02]  /*aef80*/  IADD3.X R24, PT, PT, R25, R0, RZ, P2, !PT ;  /* 0x0000000019187210 */ /* 0x000fe400017fe4ff */
        /* <DEDUP_REMOVED lines=10> */
[----:B--2---:R-:W-:-:S04]  /*af030*/  IADD3 R35, P2, PT, R2, R163, RZ ;  /* 0x000000a302237210 */ /* 0x004fc80007f5e0ff */
[----:B------:R-:W-:Y:S02]  /*af040*/  IADD3.X R36, PT, PT, R3, R0, RZ, P2, !PT ;  /* 0x0000000003247210 */ /* 0x000fe400017fe4ff */
[----:B------:R-:W2:Y:S04]  /*af050*/  LDL.LU.64 R2, [R1+0x1b78] ;  /* 0x001b780001027983 */ /* 0x000ea80000300a00 */
[----:B------:R-:W2:Y:S01]  /*af060*/  LDL.LU.64 R58, [R1+0x1b70] ;  /* 0x001b7000013a7983 */ /* 0x000ea20000300a00 */
[----:B---3--:R-:W-:-:S03]  /*af070*/  IADD3 R37, P2, PT, R38, R163, RZ ;  /* 0x000000a326257210 */ /* 0x008fc60007f5e0ff */
[----:B------:R-:W3:Y:S02]  /*af080*/  LDL.LU.64 R60, [R1+0x1b68] ;  /* 0x001b6800013c7983 */ /* 0x000ee40000300a00 */
[----:B------:R-:W-:Y:S01]  /*af090*/  IMAD.X R38, R39, 0x1, R0, P2 ;  /* 0x0000000127267824 */ /* 0x000fe200010e0600 */
[-C--:B----4-:R-:W-:Y:S01]  /*af0a0*/  IADD3 R39, P2, PT, R40, R163.reuse, RZ ;  /* 0x000000a328277210 */ /* 0x090fe20007f5e0ff */
[----:B------:R-:W4:Y:S03]  /*af0b0*/  LDL.LU.64 R62, [R1+0x1b60] ;  /* 0x001b6000013e7983 */ /* 0x000f260000300a00 */
[----:B------:R-:W-:Y:S01]  /*af0c0*/  IADD3.X R40, PT, PT, R41, R0, RZ, P2, !PT ;  /* 0x0000000029287210 */ /* 0x000fe200017fe4ff */
[----:B------:R-:W4:Y:S01]  /*af0d0*/  LDL.LU.64 R64, [R1+0x1b58] ;  /* 0x001b580001407983 */ /* 0x000f220000300a00 */
[----:B------:R-:W-:-:S03]  /*af0e0*/  IADD3 R41, P2, PT, R42, R163, RZ ;  /* 0x000000a32a297210 */ /* 0x000fc60007f5e0ff */
[----:B------:R-:W4:Y:S02]  /*af0f0*/  LDL.LU.64 R66, [R1+0x1b50] ;  /* 0x001b500001427983 */ /* 0x000f240000300a00 */
[----:B------:R-:W-:Y:S01]  /*af100*/  IMAD.X R42, R43, 0x1, R0, P2 ;  /* 0x000000012b2a7824 */ /* 0x000fe200010e0600 */
[-C--:B------:R-:W-:Y:S01]  /*af110*/  IADD3 R43, P2, PT, R44, R163.reuse, RZ ;  /* 0x000000a32c2b7210 */ /* 0x080fe20007f5e0ff */
        /* <DEDUP_REMOVED lines=13> */
[----:B------:R-:W-:-:S04]  /*af1f0*/  IADD3 R51, P2, PT, R52, R163, RZ ;  /* 0x000000a334337210 */ /* 0x000fc80007f5e0ff */
[----:B------:R-:W-:Y:S02]  /*af200*/  IADD3.X R52, PT, PT, R53, R0, RZ, P2, !PT ;  /* 0x0000000035347210 */ /* 0x000fe400017fe4ff */
[----:B------:R-:W-:-:S05]  /*af210*/  IADD3 R53, P2, PT, R54, R163, RZ ;  /* 0x000000a336357210 */ /* 0x000fca0007f5e0ff */
[----:B------:R-:W-:Y:S01]  /*af220*/  IMAD.X R54, R55, 0x1, R0, P2 ;  /* 0x0000000137367824 */ /* 0x000fe200010e0600 */
[----:B--2---:R-:W-:-:S04]  /*af230*/  IADD3 R55, P2, PT, R2, R163, RZ ;  /* 0x000000a302377210 */ /* 0x004fc80007f5e0ff */
[----:B------:R-:W-:Y:S02]  /*af240*/  IADD3.X R56, PT, PT, R3, R0, RZ, P2, !PT ;  /* 0x0000000003387210 */ /* 0x000fe400017fe4ff */
[----:B------:R-:W2:Y:S01]  /*af250*/  LDL.LU.64 R2, [R1+0x1b18] ;  /* 0x001b180001027983 */ /* 0x000ea20000300a00 */
[----:B------:R-:W-:-:S03]  /*af260*/  IADD3 R57, P2, PT, R58, R163, RZ ;  /* 0x000000a33a397210 */ /* 0x000fc60007f5e0ff */
[----:B------:R-:W2:Y:S02]  /*af270*/  LDL.LU.64 R82, [R1+0x1b10] ;  /* 0x001b100001527983 */ /* 0x000ea40000300a00 */
[----:B------:R-:W-:Y:S01]  /*af280*/  IMAD.X R58, R59, 0x1, R0, P2 ;  /* 0x000000013b3a7824 */ /* 0x000fe200010e0600 */
[-C--:B---3--:R-:W-:Y:S01]  /*af290*/  IADD3 R59, P2, PT, R60, R163.reuse, RZ ;  /* 0x000000a33c3b7210 */ /* 0x088fe20007f5e0ff */
[----:B------:R-:W3:Y:S03]  /*af2a0*/  LDL.LU.64 R84, [R1+0x1b08] ;  /* 0x001b080001547983 */ /* 0x000ee60000300a00 */
[----:B------:R-:W-:Y:S01]  /*af2b0*/  IADD3.X R60, PT, PT, R61, R0, RZ, P2, !PT ;  /* 0x000000003d3c7210 */ /* 0x000fe200017fe4ff */
[----:B------:R-:W3:Y:S01]  /*af2c0*/  LDL.LU.64 R86, [R1+0x1b00] ;  /* 0x001b000001567983 */ /* 0x000ee20000300a00 */
[----:B----4-:R-:W-:-:S03]  /*af2d0*/  IADD3 R61, P2, PT, R62, R163, RZ ;  /* 0x000000a33e3d7210 */ /* 0x010fc60007f5e0ff */
[----:B------:R-:W4:Y:S02]  /*af2e0*/  LDL.LU.64 R88, [R1+0x1af8] ;  /* 0x001af80001587983 */ /* 0x000f240000300a00 */
[----:B------:R-:W-:Y:S01]  /*af2f0*/  IMAD.X R62, R63, 0x1, R0, P2 ;  /* 0x000000013f3e7824 */ /* 0x000fe200010e0600 */
[-C--:B------:R-:W-:Y:S01]  /*af300*/  IADD3 R63, P2, PT, R64, R163.reuse, RZ ;  /* 0x000000a3403f7210 */ /* 0x080fe20007f5e0ff */
[----:B------:R-:W3:Y:S03]  /*af310*/  LDL.LU.64 R90, [R1+0x1af0] ;  /* 0x001af000015a7983 */ /* 0x000ee60000300a00 */
[----:B------:R-:W-:Y:S01]  /*af320*/  IADD3.X R64, PT, PT, R65, R0, RZ, P2, !PT ;  /* 0x0000000041407210 */ /* 0x000fe200017fe4ff */
[----:B------:R-:W3:Y:S01]  /*af330*/  LDL.LU.64 R92, [R1+0x1ae8] ;  /* 0x001ae800015c7983 */ /* 0x000ee20000300a00 */
[----:B------:R-:W-:-:S03]  /*af340*/  IADD3 R65, P2, PT, R66, R163, RZ ;  /* 0x000000a342417210 */ /* 0x000fc60007f5e0ff */
[----:B------:R-:W3:Y:S02]  /*af350*/  LDL.LU.64 R94, [R1+0x1ae0] ;  /* 0x001ae000015e7983 */ /* 0x000ee40000300a00 */
[----:B------:R-:W-:Y:S01]  /*af360*/  IMAD.X R66, R67, 0x1, R0, P2 ;  /* 0x0000000143427824 */ /* 0x000fe200010e0600 */
[-C--:B------:R-:W-:Y:S01]  /*af370*/  IADD3 R67, P2, PT, R68, R163.reuse, RZ ;  /* 0x000000a344437210 */ /* 0x080fe20007f5e0ff */
[----:B------:R-:W3:Y:S03]  /*af380*/  LDL.LU.64 R96, [R1+0x1ad8] ;  /* 0x001ad80001607983 */ /* 0x000ee60000300a00 */
        /* <DEDUP_REMOVED lines=14> */
[----:B------:R-:W2:Y:S04]  /*af470*/  LDL.LU.64 R100, [R1+0x1ac8] ;  /* 0x001ac80001647983 */ /* 0x000ea80000300a00 */
[----:B------:R-:W2:Y:S04]  /*af480*/  LDL.LU.64 R102, [R1+0x1ac0] ;  /* 0x001ac00001667983 */ /* 0x000ea80000300a00 */
[----:B------:R-:W2:Y:S04]  /*af490*/  LDL.LU.64 R104, [R1+0x1ab8] ;  /* 0x001ab80001687983 */ /* 0x000ea80000300a00 */
[----:B------:R-:W2:Y:S04]  /*af4a0*/  LDL.LU.64 R106, [R1+0x1ab0] ;  /* 0x001ab000016a7983 */ /* 0x000ea80000300a00 */
        /* <DEDUP_REMOVED lines=8> */
[----:B------:R-:W-:-:S03]  /*af530*/  IADD3 R85, P2, PT, R86, R163, RZ ;  /* 0x000000a356557210 */ /* 0x000fc60007f5e0ff */
[----:B------:R-:W3:Y:S02]  /*af540*/  LDL.LU.64 R124, [R1+0x1a88] ;  /* 0x001a8800017c7983 */ /* 0x000ee40000300a00 */
[----:B------:R-:W-:Y:S01]  /*af550*/  IMAD.X R86, R87, 0x1, R0, P2 ;  /* 0x0000000157567824 */ /* 0x000fe200010e0600 */
[-C--:B----4-:R-:W-:Y:S01]  /*af560*/  IADD3 R87, P2, PT, R88, R163.reuse, RZ ;  /* 0x000000a358577210 */ /* 0x090fe20007f5e0ff */
[----:B------:R-:W4:Y:S03]  /*af570*/  LDL.LU.64 R122, [R1+0x1a80] ;  /* 0x001a8000017a7983 */ /* 0x000f260000300a00 */
[----:B------:R-:W-:Y:S01]  /*af580*/  IADD3.X R88, PT, PT, R89, R0, RZ, P2, !PT ;  /* 0x0000000059587210 */ /* 0x000fe200017fe4ff */
[----:B------:R-:W3:Y:S01]  /*af590*/  LDL.LU.64 R120, [R1+0x1a78] ;  /* 0x001a780001787983 */ /* 0x000ee20000300a00 */
[----:B------:R-:W-:-:S03]  /*af5a0*/  IADD3 R89, P2, PT, R90, R163, RZ ;  /* 0x000000a35a597210 */ /* 0x000fc60007f5e0ff */
[----:B------:R-:W4:Y:S02]  /*af5b0*/  LDL.LU.64 R118, [R1+0x1a70] ;  /* 0x001a700001767983 */ /* 0x000f240000300a00 */
[----:B------:R-:W-:Y:S01]  /*af5c0*/  IMAD.X R90, R91, 0x1, R0, P2 ;  /* 0x000000015b5a7824 */ /* 0x000fe200010e0600 */
[-C--:B------:R-:W-:Y:S01]  /*af5d0*/  IADD3 R91, P2, PT, R92, R163.reuse, RZ ;  /* 0x000000a35c5b7210 */ /* 0x080fe20007f5e0ff */
[----:B------:R-:W4:Y:S03]  /*af5e0*/  LDL.LU.64 R116, [R1+0x1a68] ;  /* 0x001a680001747983 */ /* 0x000f260000300a00 */
[----:B------:R-:W-:Y:S01]  /*af5f0*/  IADD3.X R92, PT, PT, R93, R0, RZ, P2, !PT ;  /* 0x000000005d5c7210 */ /* 0x000fe200017fe4ff */
[----:B------:R-:W4:Y:S01]  /*af600*/  LDL.LU.64 R114, [R1+0x1a60] ;  /* 0x001a600001727983 */ /* 0x000f220000300a00 */
[----:B------:R-:W-:-:S05]  /*af610*/  IADD3 R93, P2, PT, R94, R163, RZ ;  /* 0x000000a35e5d7210 */ /* 0x000fca0007f5e0ff */
[----:B------:R-:W-:Y:S01]  /*af620*/  IMAD.X R94, R95, 0x1, R0, P2 ;  /* 0x000000015f5e7824 */ /* 0x000fe200010e0600 */
[----:B------:R-:W-:-:S04]  /*af630*/  IADD3 R95, P2, PT, R96, R163, RZ ;  /* 0x000000a3605f7210 */ /* 0x000fc80007f5e0ff */
[----:B------:R-:W-:Y:S02]  /*af640*/  IADD3.X R96, PT, PT, R97, R0, RZ, P2, !PT ;  /* 0x0000000061607210 */ /* 0x000fe400017fe4ff */
[----:B--2---:R-:W-:-:S05]  /*af650*/  IADD3 R97, P2, PT, R2, R163, RZ ;  /* 0x000000a302617210 */ /* 0x004fca0007f5e0ff */
[----:B------:R-:W-:Y:S02]  /*af660*/  IMAD.X R98, R3, 0x1, R0, P2 ;  /* 0x0000000103627824 */ /* 0x000fe400010e0600 */
[----:B------:R-:W2:Y:S01]  /*af670*/  LDL.LU.64 R2, [R1+0x1a58] ;  /* 0x001a580001027983 */ /* 0x000ea20000300a00 */
        /* <DEDUP_REMOVED lines=12> */
[----:B---3--:R-:W-:-:S04]  /*af740*/  IADD3 R111, P2, PT, R128, R163, RZ ;  /* 0x000000a3806f7210 */ /* 0x008fc80007f5e0ff */
[----:B------:R-:W-:Y:S02]  /*af750*/  IADD3.X R140, PT, PT, R129, R0, RZ, P2, !PT ;  /* 0x00000000818c7210 */ /* 0x000fe400017fe4ff */
[----:B------:R-:W-:-:S05]  /*af760*/  IADD3 R141, P2, PT, R126, R163, RZ ;  /* 0x000000a37e8d7210 */ /* 0x000fca0007f5e0ff */
[----:B------:R-:W-:Y:S01]  /*af770*/  IMAD.X R142, R127, 0x1, R0, P2 ;  /* 0x000000017f8e7824 */ /* 0x000fe200010e0600 */
[----:B------:R-:W-:-:S04]  /*af780*/  IADD3 R143, P2, PT, R124, R163, RZ ;  /* 0x000000a37c8f7210 */ /* 0x000fc80007f5e0ff */
[----:B------:R-:W-:Y:S02]  /*af790*/  IADD3.X R144, PT, PT, R125, R0, RZ, P2, !PT ;  /* 0x000000007d907210 */ /* 0x000fe400017fe4ff */
[----:B----4-:R-:W-:-:S05]  /*af7a0*/  IADD3 R145, P2, PT, R122, R163, RZ ;  /* 0x000000a37a917210 */ /* 0x010fca0007f5e0ff */
        /* <DEDUP_REMOVED lines=9> */
[----:B------:R-:W-:Y:S01]  /*af840*/  IADD3 R112, P2, PT, R112, R163, RZ ;  /* 0x000000a370707210 */ /* 0x000fe20007f5e0ff */
[----:B------:R-:W-:Y:S01]  /*af850*/  IMAD.MOV.U32 R115, RZ, RZ, R8 ;  /* 0x000000ffff737224 */ /* 0x000fe200078e0008 */
[----:B------:R-:W-:-:S03]  /*af860*/  MOV R114, R7 ;  /* 0x0000000700727202 */ /* 0x000fc60000000f00 */
[----:B------:R-:W-:Y:S01]  /*af870*/  IMAD.X R113, R113, 0x1, R0, P2 ;  /* 0x0000000171717824 */ /* 0x000fe200010e0600 */
[----:B------:R-:W-:Y:S01]  /*af880*/  MOV R8, R9 ;  /* 0x0000000900087202 */ /* 0x000fe20000000f00 */
[----:B------:R-:W-:Y:S01]  /*af890*/  IMAD.MOV.U32 R9, RZ, RZ, R10 ;  /* 0x000000ffff097224 */ /* 0x000fe200078e000a */
[----:B------:R-:W-:Y:S01]  /*af8a0*/  STL [R1+0x306c], R112 ;  /* 0x00306c7001007387 */ /* 0x000fe20000100800 */
[----:B------:R-:W-:Y:S01]  /*af8b0*/  IMAD.MOV.U32 R7, RZ, RZ, R12 ;  /* 0x000000ffff077224 */ /* 0x000fe200078e000c */
[----:B------:R-:W-:Y:S01]  /*af8c0*/  MOV R250, R13 ;  /* 0x0000000d00fa7202 */ /* 0x000fe20000000f00 */
[----:B------:R-:W-:Y:S01]  /*af8d0*/  IMAD.MOV.U32 R251, RZ, RZ, R14 ;  /* 0x000000fffffb7224 */ /* 0x000fe200078e000e */
[----:B------:R-:W-:Y:S01]  /*af8e0*/  STL [R1+0x2c54], R113 ;  /* 0x002c547101007387 */ /* 0x000fe20000100800 */
        /* <DEDUP_REMOVED lines=111> */
[----:B--2---:R-:W-:Y:S02]  /*affe0*/  IADD3 R155, P3, PT, R2, R163, RZ ;  /* 0x000000a3029b7210 */ /* 0x004fe40007f7e0ff */
[----:B------:R-:W-:Y:S02]  /*afff0*/  MOV R2, R4 ;  /* 0x0000000400027202 */ /* 0x000fe40000000f00 */
[----:B------:R-:W-:Y:S01]  /*b0000*/  IADD3.X R156, PT, PT, R3, R0, RZ, P3, !PT ;  /* 0x00000000039c7210 */ /* 0x000fe20001ffe4ff */
[----:B------:R-:W-:Y:S01]  /*b0010*/  IMAD.MOV.U32 R3, RZ, RZ, R6 ;  /* 0x000000ffff037224 */ /* 0x000fe200078e0006 */
[----:B------:R-:W-:-:S04]  /*b0020*/  MOV R6, R11 ;  /* 0x0000000b00067202 */ /* 0x000fc80000000f00 */
        /* <DEDUP_REMOVED lines=42> */
[----:B------:R-:W-:-:S03]  /*b02d0*/  MOV R12, R2 ;  /* 0x00000002000c7202 */ /* 0x000fc60000000f00 */
[----:B------:R-:W-:Y:S01]  /*b02e0*/  STL.64 [R1+0x1af0], R174 ;  /* 0x001af0ae01007387 */ /* 0x000fe20000100a00 */
[----:B------:R-:W-:-:S03]  /*b02f0*/  IMAD.MOV.U32 R13, RZ, RZ, R3 ;  /* 0x000000ffff0d7224 */ /* 0x000fc600078e0003 */
[----:B------:R-:W-:Y:S01]  /*b0300*/  STL.64 [R1+0x1ae8], R172 ;  /* 0x001ae8ac01007387 */ /* 0x000fe20000100a00 */
[----:B-1----:R-:W-:Y:S01]  /*b0310*/  MOV R2, R107 ;  /* 0x0000006b00027202 */ /* 0x002fe20000000f00 */
[----:B------:R-:W-:Y:S02]  /*b0320*/  IMAD.MOV.U32 R3, RZ, RZ, R108 ;  /* 0x000000ffff037224 */ /* 0x000fe400078e006c */
        /* <DEDUP_REMOVED lines=8> */
[----:B------:R-:W-:-:S03]  /*b03b0*/  IMAD.MOV.U32 R11, RZ, RZ, R115 ;  /* 0x000000ffff0b7224 */ /* 0x000fc600078e0073 */
[----:B------:R-:W-:Y:S01]  /*b03c0*/  STL.64 [R1+0x1aa0], R132 ;  /* 0x001aa08401007387 */ /* 0x000fe20000100a00 */
[----:B--2---:R-:W-:-:S03]  /*b03d0*/  MOV R114, R155 ;  /* 0x0000009b00727202 */ /* 0x004fc60000000f00 */
[----:B------:R-:W-:Y:S01]  /*b03e0*/  STL.64 [R1+0x1a98], R130 ;  /* 0x001a988201007387 */ /* 0x000fe20000100a00 */
[----:B------:R-:W-:-:S03]  /*b03f0*/  IMAD.MOV.U32 R115, RZ, RZ, R156 ;  /* 0x000000ffff737224 */ /* 0x000fc600078e009c */
[----:B------:R-:W-:Y:S04]  /*b0400*/  STL.64 [R1+0x1a90], R128 ;  /* 0x001a908001007387 */ /* 0x000fe80000100a00 */
[----:B------:R-:W-:Y:S04]  /*b0410*/  STL.64 [R1+0x1a88], R126 ;  /* 0x001a887e01007387 */ /* 0x000fe80000100a00 */
[----:B------:R-:W-:Y:S04]  /*b0420*/  STL.64 [R1+0x1a80], R124 ;  /* 0x001a807c01007387 */ /* 0x000fe80000100a00 */
[----:B------:R-:W-:Y:S04]  /*b0430*/  STL.64 [R1+0x1a78], R122 ;  /* 0x001a787a01007387 */ /* 0x000fe80000100a00 */
[----:B------:R-:W-:Y:S04]  /*b0440*/  STL.64 [R1+0x1a70], R120 ;  /* 0x001a707801007387 */ /* 0x000fe80000100a00 */
[----:B------:R-:W-:Y:S04]  /*b0450*/  STL.64 [R1+0x1a68], R118 ;  /* 0x001a687601007387 */ /* 0x000fe80000100a00 */
[----:B------:R-:W-:Y:S04]  /*b0460*/  LDGSTS.E [R5+0x21000], desc[UR6][R12.64], P1 ;  /* 0x210000000c057fae */ /* 0x000fe800089a1006 */
[----:B------:R-:W-:Y:S04]  /*b0470*/  STL.64 [R1+0x1a60], R116 ;  /* 0x001a607401007387 */ /* 0x000fe80000100a00 */
[----:B------:R-:W-:Y:S04]  /*b0480*/  LDGSTS.E [R5+0x21100], desc[UR6][R10.64], P0 ;  /* 0x211000000a057fae */ /* 0x000fe800081a1006 */
[----:B------:R-:W-:Y:S04]  /*b0490*/  STL.64 [R1+0x1a58], R114 ;  /* 0x001a587201007387 */ /* 0x000fe80000100a00 */
[----:B------:R-:W-:Y:S04]  /*b04a0*/  LDGSTS.E [R5+0x22000], desc[UR6][R8.64], P1 ;  /* 0x2200000008057fae */ /* 0x000fe800089a1006 */
[----:B------:R2:W-:Y:S04]  /*b04b0*/  LDGSTS.E [R5+0x22100], desc[UR6][R6.64], P0 ;  /* 0x2210000006057fae */ /* 0x0005e800081a1006 */
[----:B------:R-:W-:Y:S04]  /*b04c0*/  LDGSTS.E [R5+0x23000], desc[UR6][R250.64], P1 ;  /* 0x23000000fa057fae */ /* 0x000fe800089a1006 */
[----:B---3--:R-:W3:Y:S04]  /*b04d0*/  LDL.LU R8, [R1+0x2c58] ;  /* 0x002c580001087983 */ /* 0x008ee80000300800 */
[----:B------:R-:W4:Y:S04]  /*b04e0*/  LDL.LU R13, [R1+0x2be4] ;  /* 0x002be400010d7983 */ /* 0x000f280000300800 */
[----:B------:R-:W4:Y:S04]  /*b04f0*/  LDL.LU R17, [R1+0x2c4c] ;  /* 0x002c4c0001117983 */ /* 0x000f280000300800 */
[----:B------:R-:W4:Y:S04]  /*b0500*/  LDL.LU R15, [R1+0x2be0] ;  /* 0x002be000010f7983 */ /* 0x000f280000300800 */
        /* <DEDUP_REMOVED lines=44> */
[----:B------:R-:W4:Y:S04]  /*b07d0*/  LDL.LU R12, [R1+0x2bec] ;  /* 0x002bec00010c7983 */ /* 0x000f280000300800 */
[----:B------:R-:W-:Y:S04]  /*b07e0*/  LDGSTS.E [R5+0x39100], desc[UR6][R136.64], P0 ;  /* 0x3910000088057fae */ /* 0x000fe800081a1006 */
[----:B------:R-:W-:Y:S04]  /*b07f0*/  LDGSTS.E [R5+0x3a000], desc[UR6][R134.64], P1 ;  /* 0x3a00000086057fae */ /* 0x000fe800089a1006 */
[----:B------:R-:W-:Y:S01]  /*b0800*/  LDGSTS.E [R5+0x3a100], desc[UR6][R2.64], P0 ;  /* 0x3a10000002057fae */ /* 0x000fe200081a1006 */
[----:B------:R-:W-:-:S03]  /*b0810*/  LOP3.LUT R157, R157, 0x10, RZ, 0x3c, !PT ;  /* 0x000000109d9d7812 */ /* 0x000fc600078e3cff */
[----:B------:R-:W-:Y:S04]  /*b0820*/  LDGSTS.E [R5+0x3b000], desc[UR6][R132.64], P1 ;  /* 0x3b00000084057fae */ /* 0x000fe800089a1006 */
[----:B------:R-:W-:Y:S04]  /*b0830*/  LDGSTS.E [R5+0x3b100], desc[UR6][R130.64], P0 ;  /* 0x3b10000082057fae */ /* 0x000fe800081a1006 */
[----:B-1----:R-:W4:Y:S04]  /*b0840*/  LDL.LU R2, [R1+0x2b64] ;  /* 0x002b640001027983 */ /* 0x002f280000300800 */
[----:B------:R-:W4:Y:S04]  /*b0850*/  LDL.LU R14, [R1+0x2be8] ;  /* 0x002be800010e7983 */ /* 0x000f280000300800 */
[----:B------:R-:W4:Y:S04]  /*b0860*/  LDL.LU R10, [R1+0x2b60] ;  /* 0x002b6000010a7983 */ /* 0x000f280000300800 */
[----:B------:R-:W4:Y:S04]  /*b0870*/  LDL.LU R9, [R1+0x2b6c] ;  /* 0x002b6c0001097983 */ /* 0x000f280000300800 */
[----:B------:R-:W4:Y:S04]  /*b0880*/  LDL.LU R3, [R1+0x2ae4] ;  /* 0x002ae40001037983 */ /* 0x000f280000300800 */
[----:B------:R-:W4:Y:S01]  /*b0890*/  LDL.LU R16, [R1+0x2b68] ;  /* 0x002b680001107983 */ /* 0x000f220000300800 */
[----:B------:R-:W-:-:S03]  /*b08a0*/  IADD3 R4, PT, PT, R157, R161, RZ ;  /* 0x000000a19d047210 */ /* 0x000fc60007ffe0ff */
[----:B------:R-:W-:Y:S01]  /*b08b0*/  LDGSTS.E [R5+0x3c000], desc[UR6][R128.64], P1 ;  /* 0x3c00000080057fae */ /* 0x000fe200089a1006 */
[----:B--2---:R-:W-:-:S03]  /*b08c0*/  IMAD.MOV.U32 R6, RZ, RZ, R112 ;  /* 0x000000ffff067224 */ /* 0x004fc600078e0070 */
[----:B------:R-:W2:Y:S01]  /*b08d0*/  LDL.LU R11, [R1+0x2ae0] ;  /* 0x002ae000010b7983 */ /* 0x000ea20000300800 */
[----:B------:R-:W-:-:S03]  /*b08e0*/  MOV R7, R113 ;  /* 0x0000007100077202 */ /* 0x000fc60000000f00 */
        /* <DEDUP_REMOVED lines=8> */
[----:B---3--:R-:W-:-:S02]  /*b0970*/  IADD3 R8, P2, PT, R8, R163, RZ ;  /* 0x000000a308087210 */ /* 0x008fc40007f5e0ff */
[----:B----4-:R-:W-:-:S03]  /*b0980*/  IADD3 R13, P3, PT, R13, R163, RZ ;  /* 0x000000a30d0d7210 */ /* 0x010fc60007f7e0ff */
[----:B------:R-:W-:Y:S01]  /*b0990*/  IMAD.X R17, R17, 0x1, R0, P2 ;  /* 0x0000000111117824 */ /* 0x000fe200010e0600 */
[----:B------:R3:W-:Y:S01]  /*b09a0*/  STL [R1+0x2c58], R8 ;  /* 0x002c580801007387 */ /* 0x0007e20000100800 */
[----:B-1----:R-:W-:Y:S01]  /*b09b0*/  IMAD.MOV.U32 R6, RZ, RZ, R8 ;  /* 0x000000ffff067224 */ /* 0x002fe200078e0008 */
[----:B------:R-:W-:Y:S02]  /*b09c0*/  IADD3.X R15, PT, PT, R15, R0, RZ, P3, !PT ;  /* 0x000000000f0f7210 */ /* 0x000fe40001ffe4ff */
[----:B------:R-:W-:Y:S01]  /*b09d0*/  STL [R1+0x2c4c], R17 ;  /* 0x002c4c1101007387 */ /* 0x000fe20000100800 */
[----:B------:R-:W-:-:S03]  /*b09e0*/  MOV R7, R17 ;  /* 0x0000001100077202 */ /* 0x000fc60000000f00 */
[----:B------:R-:W-:Y:S04]  /*b09f0*/  STL [R1+0x2be4], R13 ;  /* 0x002be40d01007387 */ /* 0x000fe80000100800 */
[----:B---3--:R-:W3:Y:S04]  /*b0a00*/  LDL.LU R8, [R1+0x2aec] ;  /* 0x002aec0001087983 */ /* 0x008ee80000300800 */
[----:B------:R1:W-:Y:S04]  /*b0a10*/  STL [R1+0x2be0], R15 ;  /* 0x002be00f01007387 */ /* 0x0003e80000100800 */
[----:B------:R4:W-:Y:S04]  /*b0a20*/  LDGSTS.E [R4+0x300], desc[UR6][R6.64], P0 ;  /* 0x0030000006047fae */ /* 0x0009e800081a1006 */
[----:B------:R-:W3:Y:S01]  /*b0a30*/  LDL.LU R5, [R1+0x2a64] ;  /* 0x002a640001057983 */ /* 0x000ee20000300800 */
[----:B----4-:R-:W-:-:S03]  /*b0a40*/  MOV R7, R15 ;  /* 0x0000000f00077202 */ /* 0x010fc60000000f00 */
[----:B-1----:R-:W4:Y:S01]  /*b0a50*/  LDL.LU R15, [R1+0x2ae8] ;  /* 0x002ae800010f7983 */ /* 0x002f220000300800 */
[----:B------:R-:W-:-:S03]  /*b0a60*/  IMAD.MOV.U32 R6, RZ, RZ, R13 ;  /* 0x000000ffff067224 */ /* 0x000fc600078e000d */
[----:B------:R-:W4:Y:S04]  /*b0a70*/  LDL.LU R13, [R1+0x2a60] ;  /* 0x002a6000010d7983 */ /* 0x000f280000300800 */
[----:B------:R1:W-:Y:S01]  /*b0a80*/  LDGSTS.E [R4+0x1200], desc[UR6][R6.64], P1 ;  /* 0x0120000006047fae */ /* 0x0003e200089a1006 */
[----:B------:R-:W-:-:S05]  /*b0a90*/  IADD3 R12, P2, PT, R12, R163, RZ ;  /* 0x000000a30c0c7210 */ /* 0x000fca0007f5e0ff */
[----:B------:R1:W-:Y:S02]  /*b0aa0*/  STL [R1+0x2bec], R12 ;  /* 0x002bec0c01007387 */ /* 0x0003e40000100800 */
[----:B-1----:R-:W-:Y:S01]  /*b0ab0*/  IMAD.MOV.U32 R6, RZ, RZ, R12 ;  /* 0x000000ffff067224 */ /* 0x002fe200078e000c */
[----:B------:R-:W-:Y:S01]  /*b0ac0*/  IADD3 R2, P3, PT, R2, R163, RZ ;  /* 0x000000a302027210 */ /* 0x000fe20007f7e0ff */
[----:B------:R-:W-:-:S03]  /*b0ad0*/  IMAD.X R14, R14, 0x1, R0, P2 ;  /* 0x000000010e0e7824 */ /* 0x000fc600010e0600 */
[----:B------:R-:W-:Y:S02]  /*b0ae0*/  IADD3.X R10, PT, PT, R10, R0, RZ, P3, !PT ;  /* 0x000000000a0a7210 */ /* 0x000fe40001ffe4ff */
[----:B------:R1:W-:Y:S04]  /*b0af0*/  STL [R1+0x2be8], R14 ;  /* 0x002be80e01007387 */ /* 0x0003e80000100800 */
[----:B------:R1:W-:Y:S04]  /*b0b00*/  STL [R1+0x2b64], R2 ;  /* 0x002b640201007387 */ /* 0x0003e80000100800 */
[----:B------:R-:W4:Y:S01]  /*b0b10*/  LDL.LU R12, [R1+0x2a6c] ;  /* 0x002a6c00010c7983 */ /* 0x000f220000300800 */
[----:B------:R-:W-:-:S03]  /*b0b20*/  MOV R7, R14 ;  /* 0x0000000e00077202 */ /* 0x000fc60000000f00 */
[----:B------:R2:W-:Y:S04]  /*b0b30*/  STL [R1+0x2b60], R10 ;  /* 0x002b600a01007387 */ /* 0x0005e80000100800 */
[----:B------:R-:W4:Y:S04]  /*b0b40*/  LDL.LU R17, [R1+0x29d4] ;  /* 0x0029d40001117983 */ /* 0x000f280000300800 */
[----:B-1----:R-:W4:Y:S01]  /*b0b50*/  LDL.LU R14, [R1+0x2a68] ;  /* 0x002a6800010e7983 */ /* 0x002f220000300800 */
[----:B------:R-:W-:-:S03]  /*b0b60*/  IADD3 R9, P2, PT, R9, R163, RZ ;  /* 0x000000a309097210 */ /* 0x000fc60007f5e0ff */
[----:B------:R-:W4:Y:S01]  /*b0b70*/  LDL.LU R18, [R1+0x29d0] ;  /* 0x0029d00001127983 */ /* 0x000f220000300800 */
[----:B------:R-:W-:Y:S01]  /*b0b80*/  IADD3 R3, P3, PT, R3, R163, RZ ;  /* 0x000000a303037210 */ /* 0x000fe20007f7e0ff */
[----:B------:R-:W-:Y:S02]  /*b0b90*/  IMAD.X R16, R16, 0x1, R0, P2 ;  /* 0x0000000110107824 */ /* 0x000fe400010e0600 */
[----:B------:R1:W-:Y:S01]  /*b0ba0*/  LDGSTS.E [R4+0x1300], desc[UR6][R6.64], P0 ;  /* 0x0130000006047fae */ /* 0x0003e200081a1006 */
[----:B--2---:R-:W-:Y:S01]  /*b0bb0*/  IADD3.X R11, PT, PT, R11, R0, RZ, P3, !PT ;  /* 0x000000000b0b7210 */ /* 0x004fe20001ffe4ff */
[----:B-1----:R-:W-:Y:S01]  /*b0bc0*/  IMAD.MOV.U32 R6, RZ, RZ, R2 ;  /* 0x000000ffff067224 */ /* 0x002fe200078e0002 */
[----:B------:R-:W-:Y:S01]  /*b0bd0*/  MOV R7, R10 ;  /* 0x0000000a00077202 */ /* 0x000fe20000000f00 */
[----:B------:R-:W2:Y:S04]  /*b0be0*/  LDL.LU R2, [R1+0x29dc] ;  /* 0x0029dc0001027983 */ /* 0x000ea80000300800 */
[----:B------:R-:W2:Y:S04]  /*b0bf0*/  LDL.LU R10, [R1+0x2954] ;  /* 0x00295400010a7983 */ /* 0x000ea80000300800 */
[----:B------:R1:W-:Y:S04]  /*b0c00*/  STL [R1+0x2b6c], R9 ;  /* 0x002b6c0901007387 */ /* 0x0003e80000100800 */
[----:B------:R1:W-:Y:S04]  /*b0c10*/  LDGSTS.E [R4+0x2200], desc[UR6][R6.64], P1 ;  /* 0x0220000006047fae */ /* 0x0003e800089a1006 */
[----:B------:R1:W-:Y:S04]  /*b0c20*/  STL [R1+0x2b68], R16 ;  /* 0x002b681001007387 */ /* 0x0003e80000100800 */
[----:B------:R3:W-:Y:S01]  /*b0c30*/  STL [R1+0x2ae4], R3 ;  /* 0x002ae40301007387 */ /* 0x0007e20000100800 */
[----:B-1----:R-:W-:-:S03]  /*b0c40*/  IMAD.MOV.U32 R6, RZ, RZ, R9 ;  /* 0x000000ffff067224 */ /* 0x002fc600078e0009 */
[----:B------:R-:W2:Y:S01]  /*b0c50*/  LDL.LU R9, [R1+0x29d8] ;  /* 0x0029d80001097983 */ /* 0x000ea20000300800 */
[----:B------:R-:W-:-:S03]  /*b0c60*/  MOV R7, R16 ;  /* 0x0000001000077202 */ /* 0x000fc60000000f00 */
[----:B------:R1:W-:Y:S04]  /*b0c70*/  STL [R1+0x2ae0], R11 ;  /* 0x002ae00b01007387 */ /* 0x0003e80000100800 */
[----:B------:R-:W2:Y:S04]  /*b0c80*/  LDL.LU R16, [R1+0x2950] ;  /* 0x0029500001107983 */ /* 0x000ea80000300800 */
[----:B------:R1:W-:Y:S01]  /*b0c90*/  LDGSTS.E [R4+0x2300], desc[UR6][R6.64], P0 ;  /* 0x0230000006047fae */ /* 0x0003e200081a1006 */
[----:B---3--:R-:W-:Y:S01]  /*b0ca0*/  IADD3 R8, P2, PT, R8, R163, RZ ;  /* 0x000000a308087210 */ /* 0x008fe20007f5e0ff */
[----:B-1----:R-:W-:Y:S01]  /*b0cb0*/  IMAD.MOV.U32 R6, RZ, RZ, R3 ;  /* 0x000000ffff067224 */ /* 0x002fe200078e0003 */
[----:B------:R-:W-:Y:S01]  /*b0cc0*/  MOV R7, R11 ;  /* 0x0000000b00077202 */ /* 0x000fe20000000f00 */
[----:B------:R-:W3:Y:S04]  /*b0cd0*/  LDL.LU R3, [R1+0x295c] ;  /* 0x00295c0001037983 */ /* 0x000ee80000300800 */
[----:B------:R-:W3:Y:S01]  /*b0ce0*/  LDL.LU R11, [R1+0x28d4] ;  /* 0x0028d400010b7983 */ /* 0x000ee20000300800 */
[----:B------:R-:W-:-:S03]  /*b0cf0*/  IADD3 R5, P3, PT, R5, R163, RZ ;  /* 0x000000a305057210 */ /* 0x000fc60007f7e0ff */
[----:B------:R1:W-:Y:S04]  /*b0d00*/  STL [R1+0x2aec], R8 ;  /* 0x002aec0801007387 */ /* 0x0003e80000100800 */
[----:B------:R1:W-:Y:S01]  /*b0d10*/  LDGSTS.E [R4+0x3200], desc[UR6][R6.64], P1 ;  /* 0x0320000006047fae */ /* 0x0003e200089a1006 */
[----:B----4-:R-:W-:Y:S01]  /*b0d20*/  IMAD.X R15, R15, 0x1, R0, P2 ;  /* 0x000000010f0f7824 */ /* 0x010fe200010e0600 */
[----:B------:R-:W-:-:S04]  /*b0d30*/  IADD3.X R13, PT, PT, R13, R0, RZ, P3, !PT ;  /* 0x000000000d0d7210 */ /* 0x000fc80001ffe4ff */
[----:B------:R4:W-:Y:S01]  /*b0d40*/  STL [R1+0x2ae8], R15 ;  /* 0x002ae80f01007387 */ /* 0x0009e20000100800 */
[----:B-1----:R-:W-:-:S03]  /*b0d50*/  IMAD.MOV.U32 R6, RZ, RZ, R8 ;  /* 0x000000ffff067224 */ /* 0x002fc600078e0008 */
[----:B------:R-:W-:Y:S04]  /*b0d60*/  STL [R1+0x2a64], R5 ;  /* 0x002a640501007387 */ /* 0x000fe80000100800 */
[----:B------:R-:W3:Y:S01]  /*b0d70*/  LDL.LU R8, [R1+0x2958] ;  /* 0x0029580001087983 */ /* 0x000ee20000300800 */
[----:B------:R-:W-:-:S03]  /*b0d80*/  MOV R7, R15 ;  /* 0x0000000f00077202 */ /* 0x000fc60000000f00 */
[----:B------:R1:W-:Y:S04]  /*b0d90*/  STL [R1+0x2a60], R13 ;  /* 0x002a600d01007387 */ /* 0x0003e80000100800 */
[----:B----4-:R-:W4:Y:S04]  /*b0da0*/  LDL.LU R15, [R1+0x28d0] ;  /* 0x0028d000010f7983 */ /* 0x010f280000300800 */
[----:B------:R1:W-:Y:S02]  /*b0db0*/  LDGSTS.E [R4+0x3300], desc[UR6][R6.64], P0 ;  /* 0x0330000006047fae */ /* 0x0003e400081a1006 */
[----:B-1----:R-:W-:Y:S01]  /*b0dc0*/  IMAD.MOV.U32 R6, RZ, RZ, R5 ;  /* 0x000000ffff067224 */ /* 0x002fe200078e0005 */
[----:B------:R-:W-:-:S02]  /*b0dd0*/  MOV R7, R13 ;  /* 0x0000000d00077202 */ /* 0x000fc40000000f00 */
[----:B------:R-:W4:Y:S04]  /*b0de0*/  LDL.LU R13, [R1+0x28dc] ;  /* 0x0028dc00010d7983 */ /* 0x000f280000300800 */
[----:B------:R-:W4:Y:S04]  /*b0df0*/  LDL.LU R5, [R1+0x2854] ;  /* 0x0028540001057983 */ /* 0x000f280000300800 */
[----:B------:R1:W-:Y:S01]  /*b0e00*/  LDGSTS.E [R4+0x4200], desc[UR6][R6.64], P1 ;  /* 0x0420000006047fae */ /* 0x0003e200089a1006 */
[----:B------:R-:W-:-:S05]  /*b0e10*/  IADD3 R12, P2, PT, R12, R163, RZ ;  /* 0x000000a30c0c7210 */ /* 0x000fca0007f5e0ff */
[----:B------:R-:W-:Y:S01]  /*b0e20*/  STL [R1+0x2a6c], R12 ;  /* 0x002a6c0c01007387 */ /* 0x000fe20000100800 */
[----:B------:R-:W-:Y:S01]  /*b0e30*/  IADD3 R17, P3, PT, R17, R163, RZ ;  /* 0x000000a311117210 */ /* 0x000fe20007f7e0ff */
[----:B------:R-:W-:-:S03]  /*b0e40*/  IMAD.X R14, R14, 0x1, R0, P2 ;  /* 0x000000010e0e7824 */ /* 0x000fc600010e0600 */
[----:B------:R-:W-:Y:S02]  /*b0e50*/  IADD3.X R18, PT, PT, R18, R0, RZ, P3, !PT ;  /* 0x0000000012127210 */ /* 0x000fe40001ffe4ff */
[----:B------:R1:W-:Y:S02]  /*b0e60*/  STL [R1+0x2a68], R14 ;  /* 0x002a680e01007387 */ /* 0x0003e40000100800 */
[----:B-1----:R-:W-:Y:S02]  /*b0e70*/  MOV R7, R14 ;  /* 0x0000000e00077202 */ /* 0x002fe40000000f00 */
[----:B------:R-:W-:Y:S01]  /*b0e80*/  STL [R1+0x29d4], R17 ;  /* 0x0029d41101007387 */ /* 0x000fe20000100800 */
[----:B------:R-:W-:-:S03]  /*b0e90*/  IMAD.MOV.U32 R6, RZ, RZ, R12 ;  /* 0x000000ffff067224 */ /* 0x000fc600078e000c */
[----:B------:R-:W4:Y:S04]  /*b0ea0*/  LDL.LU R14, [R1+0x28d8] ;  /* 0x0028d800010e7983 */ /* 0x000f280000300800 */
[----:B------:R-:W-:Y:S01]  /*b0eb0*/  STL [R1+0x29d0], R18 ;  /* 0x0029d01201007387 */ /* 0x000fe20000100800 */
[----:B--2---:R-:W-:-:S03]  /*b0ec0*/  IADD3 R2, P2, PT, R2, R163, RZ ;  /* 0x000000a302027210 */ /* 0x004fc60007f5e0ff */
[----:B------:R-:W2:Y:S04]  /*b0ed0*/  LDL.LU R12, [R1+0x2850] ;  /* 0x00285000010c7983 */ /* 0x000ea80000300800 */
[----:B------:R1:W-:Y:S01]  /*b0ee0*/  LDGSTS.E [R4+0x4300], desc[UR6][R6.64], P0 ;  /* 0x0430000006047fae */ /* 0x0003e200081a1006 */
[----:B------:R-:W-:-:S03]  /*b0ef0*/  IADD3 R10, P3, PT, R10, R163, RZ ;  /* 0x000000a30a0a7210 */ /* 0x000fc60007f7e0ff */
[----:B------:R-:W-:Y:S01]  /*b0f00*/  STL [R1+0x29dc], R2 ;  /* 0x0029dc0201007387 */ /* 0x000fe20000100800 */
[----:B-1----:R-:W-:Y:S01]  /*b0f10*/  IMAD.MOV.U32 R6, RZ, RZ, R17 ;  /* 0x000000ffff067224 */ /* 0x002fe200078e0011 */
[----:B------:R-:W-:-:S05]  /*b0f20*/  MOV R7, R18 ;  /* 0x0000001200077202 */ /* 0x000fca0000000f00 */
[----:B------:R1:W-:Y:S01]  /*b0f30*/  LDGSTS.E [R4+0x5200], desc[UR6][R6.64], P1 ;  /* 0x0520000006047fae */ /* 0x0003e200089a1006 */
[----:B------:R-:W-:-:S05]  /*b0f40*/  IMAD.X R9, R9, 0x1, R0, P2 ;  /* 0x0000000109097824 */ /* 0x000fca00010e0600 */
[----:B------:R1:W-:Y:S01]  /*b0f50*/  STL [R1+0x29d8], R9 ;  /* 0x0029d80901007387 */ /* 0x0003e20000100800 */
[----:B------:R-:W-:Y:S01]  /*b0f60*/  IADD3.X R16, PT, PT, R16, R0, RZ, P3, !PT ;  /* 0x0000000010107210 */ /* 0x000fe20001ffe4ff */
[----:B-1----:R-:W-:Y:S01]  /*b0f70*/  IMAD.MOV.U32 R6, RZ, RZ, R2 ;  /* 0x000000ffff067224 */ /* 0x002fe200078e0002 */
[----:B------:R-:W-:Y:S01]  /*b0f80*/  MOV R7, R9 ;  /* 0x0000000900077202 */ /* 0x000fe20000000f00 */
[----:B------:R-:W-:Y:S04]  /*b0f90*/  STL [R1+0x2954], R10 ;  /* 0x0029540a01007387 */ /* 0x000fe80000100800 */
[----:B------:R-:W2:Y:S04]  /*b0fa0*/  LDL.LU R9, [R1+0x285c] ;  /* 0x00285c0001097983 */ /* 0x000ea80000300800 */
[----:B------:R1:W-:Y:S04]  /*b0fb0*/  STL [R1+0x2950], R16 ;  /* 0x0029501001007387 */ /* 0x0003e80000100800 */
[----:B------:R1:W-:Y:S04]  /*b0fc0*/  LDGSTS.E [R4+0x5300], desc[UR6][R6.64], P0 ;  /* 0x0530000006047fae */ /* 0x0003e800081a1006 */
[----:B------:R-:W2:Y:S01]  /*b0fd0*/  LDL.LU R2, [R1+0x27c4] ;  /* 0x0027c40001027983 */ /* 0x000ea20000300800 */
[----:B-1----:R-:W-:-:S03]  /*b0fe0*/  MOV R7, R16 ;  /* 0x0000001000077202 */ /* 0x002fc60000000f00 */
[----:B------:R-:W2:Y:S01]  /*b0ff0*/  LDL.LU R16, [R1+0x2858] ;  /* 0x0028580001107983 */ /* 0x000ea20000300800 */
[----:B------:R-:W-:Y:S01]  /*b1000*/  IMAD.MOV.U32 R6, RZ, RZ, R10 ;  /* 0x000000ffff067224 */ /* 0x000fe200078e000a */
[-C--:B---3--:R-:W-:Y:S02]  /*b1010*/  IADD3 R3, P2, PT, R3, R163.reuse, RZ ;  /* 0x000000a303037210 */ /* 0x088fe40007f5e0ff */
[----:B------:R-:W3:Y:S01]  /*b1020*/  LDL.LU R10, [R1+0x27c0] ;  /* 0x0027c000010a7983 */ /* 0x000ee20000300800 */
[----:B------:R-:W-:-:S03]  /*b1030*/  IADD3 R11, P3, PT, R11, R163, RZ ;  /* 0x000000a30b0b7210 */ /* 0x000fc60007f7e0ff */
[----:B------:R1:W-:Y:S04]  /*b1040*/  LDGSTS.E [R4+0x6200], desc[UR6][R6.64], P1 ;  /* 0x0620000006047fae */ /* 0x0003e800089a1006 */
[----:B------:R-:W-:Y:S01]  /*b1050*/  STL [R1+0x295c], R3 ;  /* 0x00295c0301007387 */ /* 0x000fe20000100800 */
[----:B-1----:R-:W-:Y:S02]  /*b1060*/  IMAD.MOV.U32 R6, RZ, RZ, R3 ;  /* 0x000000ffff067224 */ /* 0x002fe400078e0003 */
[----:B------:R-:W-:-:S05]  /*b1070*/  IMAD.X R8, R8, 0x1, R0, P2 ;  /* 0x0000000108087824 */ /* 0x000fca00010e0600 */
[----:B------:R1:W-:Y:S01]  /*b1080*/  STL [R1+0x2958], R8 ;  /* 0x0029580801007387 */ /* 0x0003e20000100800 */
[----:B------:R-:W-:Y:S02]  /*b1090*/  MOV R7, R8 ;  /* 0x0000000800077202 */ /* 0x000fe40000000f00 */
[----:B----4-:R-:W-:Y:S01]  /*b10a0*/  IADD3.X R15, PT, PT, R15, R0, RZ, P3, !PT ;  /* 0x000000000f0f7210 */ /* 0x010fe20001ffe4ff */
[----:B------:R-:W-:Y:S04]  /*b10b0*/  STL [R1+0x28d4], R11 ;  /* 0x0028d40b01007387 */ /* 0x000fe80000100800 */
[----:B------:R4:W-:Y:S04]  /*b10c0*/  LDGSTS.E [R4+0x6300], desc[UR6][R6.64], P0 ;  /* 0x0630000006047fae */ /* 0x0009e800081a1006 */
[----:B-1----:R-:W3:Y:S04]  /*b10d0*/  LDL.LU R8, [R1+0x27cc] ;  /* 0x0027cc0001087983 */ /* 0x002ee80000300800 */
[----:B------:R1:W-:Y:S04]  /*b10e0*/  STL [R1+0x28d0], R15 ;  /* 0x0028d00f01007387 */ /* 0x0003e80000100800 */
[----:B------:R-:W3:Y:S01]  /*b10f0*/  LDL.LU R3, [R1+0x2744] ;  /* 0x0027440001037983 */ /* 0x000ee20000300800 */
[----:B----4-:R-:W-:-:S03]  /*b1100*/  MOV R7, R15 ;  /* 0x0000000f00077202 */ /* 0x010fc60000000f00 */
[----:B-1----:R-:W4:Y:S01]  /*b1110*/  LDL.LU R15, [R1+0x27c8] ;  /* 0x0027c800010f7983 */ /* 0x002f220000300800 */
[----:B------:R-:W-:-:S03]  /*b1120*/  IMAD.MOV.U32 R6, RZ, RZ, R11 ;  /* 0x000000ffff067224 */ /* 0x000fc600078e000b */
[----:B------:R-:W4:Y:S01]  /*b1130*/  LDL.LU R11, [R1+0x2740] ;  /* 0x00274000010b7983 */ /* 0x000f220000300800 */
[-C--:B------:R-:W-:Y:S02]  /*b1140*/  IADD3 R13, P2, PT, R13, R163.reuse, RZ ;  /* 0x000000a30d0d7210 */ /* 0x080fe40007f5e0ff */
[----:B------:R-:W-:Y:S01]  /*b1150*/  IADD3 R5, P3, PT, R5, R163, RZ ;  /* 0x000000a305057210 */ /* 0x000fe20007f7e0ff */
[----:B------:R1:W-:Y:S04]  /*b1160*/  LDGSTS.E [R4+0x7200], desc[UR6][R6.64], P1 ;  /* 0x0720000006047fae */ /* 0x0003e800089a1006 */
[----:B------:R2:W-:Y:S01]  /*b1170*/  STL [R1+0x28dc], R13 ;  /* 0x0028dc0d01007387 */ /* 0x0005e20000100800 */
[----:B-1----:R-:W-:Y:S02]  /*b1180*/  IMAD.MOV.U32 R6, RZ, RZ, R13 ;  /* 0x000000ffff067224 */ /* 0x002fe400078e000d */
[----:B------:R-:W-:-:S05]  /*b1190*/  IMAD.X R14, R14, 0x1, R0, P2 ;  /* 0x000000010e0e7824 */ /* 0x000fca00010e0600 */
[----:B------:R1:W-:Y:S01]  /*b11a0*/  STL [R1+0x28d8], R14 ;  /* 0x0028d80e01007387 */ /* 0x0003e20000100800 */
[----:B--2---:R-:W-:-:S03]  /*b11b0*/  IADD3.X R12, PT, PT, R12, R0, RZ, P3, !PT ;  /* 0x000000000c0c7210 */ /* 0x004fc60001ffe4ff */
[----:B------:R2:W-:Y:S04]  /*b11c0*/  STL [R1+0x2854], R5 ;  /* 0x0028540501007387 */ /* 0x0005e80000100800 */
[----:B------:R-:W4:Y:S01]  /*b11d0*/  LDL.LU R13, [R1+0x274c] ;  /* 0x00274c00010d7983 */ /* 0x000f220000300800 */
[----:B------:R-:W-:-:S03]  /*b11e0*/  MOV R7, R14 ;  /* 0x0000000e00077202 */ /* 0x000fc60000000f00 */
[----:B------:R2:W-:Y:S04]  /*b11f0*/  STL [R1+0x2850], R12 ;  /* 0x0028500c01007387 */ /* 0x0005e80000100800 */
[----:B------:R-:W4:Y:S04]  /*b1200*/  LDL.LU R17, [R1+0x1c90] ;  /* 0x001c900001117983 */ /* 0x000f280000300800 */
[----:B-1----:R-:W4:Y:S04]  /*b1210*/  LDL.LU R14, [R1+0x2748] ;  /* 0x00274800010e7983 */ /* 0x002f280000300800 */
[----:B------:R-:W4:Y:S04]  /*b1220*/  LDL.LU R18, [R1+0x1c8c] ;  /* 0x001c8c0001127983 */ /* 0x000f280000300800 */
[----:B------:R1:W-:Y:S01]  /*b1230*/  LDGSTS.E [R4+0x7300], desc[UR6][R6.64], P0 ;  /* 0x0730000006047fae */ /* 0x0003e200081a1006 */
[-C--:B------:R-:W-:Y:S01]  /*b1240*/  IADD3 R9, P2, PT, R9, R163.reuse, RZ ;  /* 0x000000a309097210 */ /* 0x080fe20007f5e0ff */
[----:B-1----:R-:W-:Y:S01]  /*b1250*/  IMAD.MOV.U32 R6, RZ, RZ, R5 ;  /* 0x000000ffff067224 */ /* 0x002fe200078e0005 */
[----:B------:R-:W-:Y:S01]  /*b1260*/  MOV R7, R12 ;  /* 0x0000000c00077202 */ /* 0x000fe20000000f00 */
[----:B--2---:R-:W2:Y:S04]  /*b1270*/  LDL.LU R5, [R1+0x1c98] ;  /* 0x001c980001057983 */ /* 0x004ea80000300800 */
[----:B------:R-:W2:Y:S01]  /*b1280*/  LDL.LU R12, [R1+0x1d10] ;  /* 0x001d1000010c7983 */ /* 0x000ea20000300800 */
[----:B------:R-:W-:-:S03]  /*b1290*/  IADD3 R2, P3, PT, R2, R163, RZ ;  /* 0x000000a302027210 */ /* 0x000fc60007f7e0ff */
[----:B------:R1:W-:Y:S04]  /*b12a0*/  STL [R1+0x285c], R9 ;  /* 0x00285c0901007387 */ /* 0x0003e80000100800 */
[----:B------:R1:W-:Y:S01]  /*b12b0*/  LDGSTS.E [R4+0x8200], desc[UR6][R6.64], P1 ;  /* 0x0820000006047fae */ /* 0x0003e200089a1006 */
[----:B------:R-:W-:Y:S01]  /*b12c0*/  IMAD.X R16, R16, 0x1, R0, P2 ;  /* 0x0000000110107824 */ /* 0x000fe200010e0600 */
[----:B---3--:R-:W-:-:S04]  /*b12d0*/  IADD3.X R10, PT, PT, R10, R0, RZ, P3, !PT ;  /* 0x000000000a0a7210 */ /* 0x008fc80001ffe4ff */
[----:B------:R3:W-:Y:S01]  /*b12e0*/  STL [R1+0x2858], R16 ;  /* 0x0028581001007387 */ /* 0x0007e20000100800 */
[----:B-1----:R-:W-:-:S03]  /*b12f0*/  IMAD.MOV.U32 R6, RZ, RZ, R9 ;  /* 0x000000ffff067224 */ /* 0x002fc600078e0009 */
[----:B------:R1:W-:Y:S04]  /*b1300*/  STL [R1+0x27c4], R2 ;  /* 0x0027c40201007387 */ /* 0x0003e80000100800 */
[----:B------:R-:W2:Y:S01]  /*b1310*/  LDL.LU R9, [R1+0x1c94] ;  /* 0x001c940001097983 */ /* 0x000ea20000300800 */
[----:B------:R-:W-:-:S03]  /*b1320*/  MOV R7, R16 ;  /* 0x0000001000077202 */ /* 0x000fc60000000f00 */
[----:B------:R1:W-:Y:S04]  /*b1330*/  STL [R1+0x27c0], R10 ;  /* 0x0027c00a01007387 */ /* 0x0003e80000100800 */
[----:B---3--:R-:W3:Y:S04]  /*b1340*/  LDL.LU R16, [R1+0x1d0c] ;  /* 0x001d0c0001107983 */ /* 0x008ee80000300800 */
[----:B------:R1:W-:Y:S02]  /*b1350*/  LDGSTS.E [R4+0x8300], desc[UR6][R6.64], P0 ;  /* 0x0830000006047fae */ /* 0x0003e400081a1006 */
[----:B-1----:R-:W-:Y:S01]  /*b1360*/  IMAD.MOV.U32 R6, RZ, RZ, R2 ;  /* 0x000000ffff067224 */ /* 0x002fe200078e0002 */
[----:B------:R-:W-:Y:S01]  /*b1370*/  MOV R7, R10 ;  /* 0x0000000a00077202 */ /* 0x000fe20000000f00 */
[----:B------:R-:W3:Y:S01]  /*b1380*/  LDL.LU R2, [R1+0x1d18] ;  /* 0x001d180001027983 */ /* 0x000ee20000300800 */
[----:B------:R-:W-:-:S03]  /*b1390*/  IADD3 R8, P2, PT, R8, R163, RZ ;  /* 0x000000a308087210 */ /* 0x000fc60007f5e0ff */
[----:B------:R-:W3:Y:S04]  /*b13a0*/  LDL.LU R10, [R1+0x1d90] ;  /* 0x001d9000010a7983 */ /* 0x000ee80000300800 */
[----:B------:R1:W-:Y:S01]  /*b13b0*/  STL [R1+0x27cc], R8 ;  /* 0x0027cc0801007387 */ /* 0x0003e20000100800 */
[----:B------:R-:W-:-:S03]  /*b13c0*/  IADD3 R3, P3, PT, R3, R163, RZ ;  /* 0x000000a303037210 */ /* 0x000fc60007f7e0ff */
        /* <DEDUP_REMOVED lines=26> */
[----:B------:R-:W-:Y:S04]  /*b1570*/  STL [R1+0x1c8c], R18 ;  /* 0x001c8c1201007387 */ /* 0x000fe80000100800 */
[----:B------:R-:W4:Y:S01]  /*b1580*/  LDL.LU R13, [R1+0x1e0c] ;  /* 0x001e0c00010d7983 */ /* 0x000f220000300800 */
[----:B--2---:R-:W-:-:S03]  /*b1590*/  IADD3 R5, P2, PT, R5, R163, RZ ;  /* 0x000000a305057210 */ /* 0x004fc60007f5e0ff */
[----:B------:R1:W-:Y:S01]  /*b15a0*/  LDGSTS.E [R4+0xa300], desc[UR6][R6.64], P0 ;  /* 0x0a30000006047fae */ /* 0x0003e200081a1006 */
[----:B------:R-:W-:-:S03]  /*b15b0*/  IADD3 R12, P3, PT, R12, R163, RZ ;  /* 0x000000a30c0c7210 */ /* 0x000fc60007f7e0ff */
[----:B------:R-:W-:Y:S01]  /*b15c0*/  STL [R1+0x1c98], R5 ;  /* 0x001c980501007387 */ /* 0x000fe20000100800 */
[----:B-1----:R-:W-:Y:S01]  /*b15d0*/  IMAD.MOV.U32 R6, RZ, RZ, R17 ;  /* 0x000000ffff067224 */ /* 0x002fe200078e0011 */
[----:B------:R-:W-:-:S05]  /*b15e0*/  MOV R7, R18 ;  /* 0x0000001200077202 */ /* 0x000fca0000000f00 */
[----:B------:R1:W-:Y:S01]  /*b15f0*/  LDGSTS.E [R4+0xb200], desc[UR6][R6.64], P1 ;  /* 0x0b20000006047fae */ /* 0x0003e200089a1006 */
[----:B------:R-:W-:Y:S02]  /*b1600*/  IMAD.X R9, R9, 0x1, R0, P2 ;  /* 0x0000000109097824 */ /* 0x000fe400010e0600 */
[----:B-1----:R-:W-:-:S03]  /*b1610*/  IMAD.MOV.U32 R6, RZ, RZ, R5 ;  /* 0x000000ffff067224 */ /* 0x002fc600078e0005 */
[----:B------:R1:W-:Y:S01]  /*b1620*/  STL [R1+0x1c94], R9 ;  /* 0x001c940901007387 */ /* 0x0003e20000100800 */
[----:B------:R-:W-:Y:S02]  /*b1630*/  MOV R7, R9 ;  /* 0x0000000900077202 */ /* 0x000fe40000000f00 */
[----:B---3--:R-:W-:Y:S01]  /*b1640*/  IADD3.X R16, PT, PT, R16, R0, RZ, P3, !PT ;  /* 0x0000000010107210 */ /* 0x008fe20001ffe4ff */
[----:B------:R-:W-:Y:S04]  /*b1650*/  STL [R1+0x1d10], R12 ;  /* 0x001d100c01007387 */ /* 0x000fe80000100800 */
[----:B------:R2:W-:Y:S04]  /*b1660*/  LDGSTS.E [R4+0xb300], desc[UR6][R6.64], P0 ;  /* 0x0b30000006047fae */ /* 0x0005e800081a1006 */
[----:B-1----:R-:W3:Y:S04]  /*b1670*/  LDL.LU R9, [R1+0x1e18] ;  /* 0x001e180001097983 */ /* 0x002ee80000300800 */
[----:B------:R1:W-:Y:S04]  /*b1680*/  STL [R1+0x1d0c], R16 ;  /* 0x001d0c1001007387 */ /* 0x0003e80000100800 */
[----:B------:R-:W3:Y:S01]  /*b1690*/  LDL.LU R5, [R1+0x1e90] ;  /* 0x001e900001057983 */ /* 0x000ee20000300800 */
[----:B--2---:R-:W-:-:S03]  /*b16a0*/  MOV R7, R16 ;  /* 0x0000001000077202 */ /* 0x004fc60000000f00 */
[----:B-1----:R-:W2:Y:S01]  /*b16b0*/  LDL.LU R16, [R1+0x1e14] ;  /* 0x001e140001107983 */ /* 0x002ea20000300800 */
[----:B------:R-:W-:Y:S01]  /*b16c0*/  IMAD.MOV.U32 R6, RZ, RZ, R12 ;  /* 0x000000ffff067224 */ /* 0x000fe200078e000c */
[-C--:B------:R-:W-:Y:S02]  /*b16d0*/  IADD3 R2, P2, PT, R2, R163.reuse, RZ ;  /* 0x000000a302027210 */ /* 0x080fe40007f5e0ff */
[----:B------:R-:W2:Y:S01]  /*b16e0*/  LDL.LU R12, [R1+0x1e8c] ;  /* 0x001e8c00010c7983 */ /* 0x000ea20000300800 */
        /* <DEDUP_REMOVED lines=10> */
[----:B-1----:R-:W2:Y:S04]  /*b1790*/  LDL.LU R8, [R1+0x1e98] ;  /* 0x001e980001087983 */ /* 0x002ea80000300800 */
[----:B------:R1:W-:Y:S04]  /*b17a0*/  STL [R1+0x1d8c], R15 ;  /* 0x001d8c0f01007387 */ /* 0x0003e80000100800 */
[----:B------:R-:W2:Y:S01]  /*b17b0*/  LDL.LU R2, [R1+0x1f10] ;  /* 0x001f100001027983 */ /* 0x000ea20000300800 */
[----:B----4-:R-:W-:-:S03]  /*b17c0*/  MOV R7, R15 ;  /* 0x0000000f00077202 */ /* 0x010fc60000000f00 */
[----:B-1----:R-:W4:Y:S01]  /*b17d0*/  LDL.LU R15, [R1+0x1e94] ;  /* 0x001e9400010f7983 */ /* 0x002f220000300800 */
[----:B------:R-:W-:-:S03]  /*b17e0*/  IMAD.MOV.U32 R6, RZ, RZ, R10 ;  /* 0x000000ffff067224 */ /* 0x000fc600078e000a */
[----:B------:R-:W4:Y:S01]  /*b17f0*/  LDL.LU R10, [R1+0x1f0c] ;  /* 0x001f0c00010a7983 */ /* 0x000f220000300800 */
[-C--:B------:R-:W-:Y:S02]  /*b1800*/  IADD3 R11, P2, PT, R11, R163.reuse, RZ ;  /* 0x000000a30b0b7210 */ /* 0x080fe40007f5e0ff */
[----:B------:R-:W-:Y:S01]  /*b1810*/  IADD3 R3, P3, PT, R3, R163, RZ ;  /* 0x000000a303037210 */ /* 0x000fe20007f7e0ff */
[----:B------:R1:W-:Y:S04]  /*b1820*/  LDGSTS.E [R4+0xd200], desc[UR6][R6.64], P1 ;  /* 0x0d20000006047fae */ /* 0x0003e800089a1006 */
[----:B------:R1:W-:Y:S02]  /*b1830*/  STL [R1+0x1d98], R11 ;  /* 0x001d980b01007387 */ /* 0x0003e40000100800 */
[----:B-1----:R-:W-:-:S02]  /*b1840*/  IMAD.MOV.U32 R6, RZ, RZ, R11 ;  /* 0x000000ffff067224 */ /* 0x002fc400078e000b */
[----:B------:R-:W-:-:S05]  /*b1850*/  IMAD.X R14, R14, 0x1, R0, P2 ;  /* 0x000000010e0e7824 */ /* 0x000fca00010e0600 */
[----:B------:R-:W-:Y:S01]  /*b1860*/  STL [R1+0x1d94], R14 ;  /* 0x001d940e01007387 */ /* 0x000fe20000100800 */
[----:B------:R-:W-:Y:S02]  /*b1870*/  MOV R7, R14 ;  /* 0x0000000e00077202 */ /* 0x000fe40000000f00 */
[----:B------:R-:W-:Y:S01]  /*b1880*/  IADD3.X R13, PT, PT, R13, R0, RZ, P3, !PT ;  /* 0x000000000d0d7210 */ /* 0x000fe20001ffe4ff */
[----:B------:R-:W-:Y:S04]  /*b1890*/  STL [R1+0x1e10], R3 ;  /* 0x001e100301007387 */ /* 0x000fe80000100800 */
[----:B------:R-:W4:Y:S04]  /*b18a0*/  LDL.LU R11, [R1+0x1f18] ;  /* 0x001f1800010b7983 */ /* 0x000f280000300800 */
[----:B------:R1:W-:Y:S04]  /*b18b0*/  STL [R1+0x1e0c], R13 ;  /* 0x001e0c0d01007387 */ /* 0x0003e80000100800 */
[----:B------:R1:W-:Y:S04]  /*b18c0*/  LDGSTS.E [R4+0xd300], desc[UR6][R6.64], P0 ;  /* 0x0d30000006047fae */ /* 0x0003e800081a1006 */
[----:B------:R-:W4:Y:S01]  /*b18d0*/  LDL.LU R17, [R1+0x1f90] ;  /* 0x001f900001117983 */ /* 0x000f220000300800 */
[----:B-1----:R-:W-:-:S03]  /*b18e0*/  MOV R7, R13 ;  /* 0x0000000d00077202 */ /* 0x002fc60000000f00 */
[----:B------:R-:W4:Y:S04]  /*b18f0*/  LDL.LU R13, [R1+0x1f14] ;  /* 0x001f1400010d7983 */ /* 0x000f280000300800 */
[----:B------:R-:W4:Y:S01]  /*b1900*/  LDL.LU R18, [R1+0x1f8c] ;  /* 0x001f8c0001127983 */ /* 0x000f220000300800 */
[----:B------:R-:W-:-:S03]  /*b1910*/  IMAD.MOV.U32 R6, RZ, RZ, R3 ;  /* 0x000000ffff067224 */ /* 0x000fc600078e0003 */
[----:B------:R-:W4:Y:S04]  /*b1920*/  LDL.LU R3, [R1+0x1f98] ;  /* 0x001f980001037983 */ /* 0x000f280000300800 */
[----:B------:R-:W4:Y:S04]  /*b1930*/  LDL.LU R14, [R1+0x2010] ;  /* 0x00201000010e7983 */ /* 0x000f280000300800 */
[----:B------:R1:W-:Y:S01]  /*b1940*/  LDGSTS.E [R4+0xe200], desc[UR6][R6.64], P1 ;  /* 0x0e20000006047fae */ /* 0x0003e200089a1006 */
[----:B---3--:R-:W-:-:S05]  /*b1950*/  IADD3 R9, P2, PT, R9, R163, RZ ;  /* 0x000000a309097210 */ /* 0x008fca0007f5e0ff */
[----:B------:R3:W-:Y:S01]  /*b1960*/  STL [R1+0x1e18], R9 ;  /* 0x001e180901007387 */ /* 0x0007e20000100800 */
[----:B------:R-:W-:Y:S01]  /*b1970*/  IADD3 R5, P3, PT, R5, R163, RZ ;  /* 0x000000a305057210 */ /* 0x000fe20007f7e0ff */
[----:B--2---:R-:W-:Y:S02]  /*b1980*/  IMAD.X R16, R16, 0x1, R0, P2 ;  /* 0x0000000110107824 */ /* 0x004fe400010e0600 */
[----:B-1----:R-:W-:Y:S01]  /*b1990*/  IMAD.MOV.U32 R6, RZ, RZ, R9 ;  /* 0x000000ffff067224 */ /* 0x002fe200078e0009 */
[----:B------:R-:W-:Y:S02]  /*b19a0*/  IADD3.X R12, PT, PT, R12, R0, RZ, P3, !PT ;  /* 0x000000000c0c7210 */ /* 0x000fe40001ffe4ff */
[----:B------:R1:W-:Y:S04]  /*b19b0*/  STL [R1+0x1e14], R16 ;  /* 0x001e141001007387 */ /* 0x0003e80000100800 */
[----:B------:R2:W-:Y:S04]  /*b19c0*/  STL [R1+0x1e90], R5 ;  /* 0x001e900501007387 */ /* 0x0005e80000100800 */
[----:B---3--:R-:W3:Y:S01]  /*b19d0*/  LDL.LU R9, [R1+0x1f94] ;  /* 0x001f940001097983 */ /* 0x008ee20000300800 */
[----:B------:R-:W-:-:S03]  /*b19e0*/  MOV R7, R16 ;  /* 0x0000001000077202 */ /* 0x000fc60000000f00 */
[----:B------:R2:W-:Y:S04]  /*b19f0*/  STL [R1+0x1e8c], R12 ;  /* 0x001e8c0c01007387 */ /* 0x0005e80000100800 */
[----:B-1----:R-:W3:Y:S04]  /*b1a00*/  LDL.LU R16, [R1+0x200c] ;  /* 0x00200c0001107983 */ /* 0x002ee80000300800 */
[----:B------:R1:W-:Y:S02]  /*b1a10*/  LDGSTS.E [R4+0xe300], desc[UR6][R6.64], P0 ;  /* 0x0e30000006047fae */ /* 0x0003e400081a1006 */
[----:B-1----:R-:W-:Y:S01]  /*b1a20*/  IMAD.MOV.U32 R6, RZ, RZ, R5 ;  /* 0x000000ffff067224 */ /* 0x002fe200078e0005 */
[----:B------:R-:W-:Y:S01]  /*b1a30*/  MOV R7, R12 ;  /* 0x0000000c00077202 */ /* 0x000fe20000000f00 */
[----:B--2---:R-:W2:Y:S01]  /*b1a40*/  LDL.LU R5, [R1+0x2018] ;  /* 0x0020180001057983 */ /* 0x004ea20000300800 */
[----:B------:R-:W-:-:S03]  /*b1a50*/  IADD3 R8, P2, PT, R8, R163, RZ ;  /* 0x000000a308087210 */ /* 0x000fc60007f5e0ff */
[----:B------:R-:W2:Y:S04]  /*b1a60*/  LDL.LU R12, [R1+0x2090] ;  /* 0x00209000010c7983 */ /* 0x000ea80000300800 */
        /* <DEDUP_REMOVED lines=8> */
[----:B------:R-:W2:Y:S01]  /*b1af0*/  LDL.LU R8, [R1+0x2014] ;  /* 0x0020140001087983 */ /* 0x000ea20000300800 */
        /* <DEDUP_REMOVED lines=18> */
[----:B------:R-:W4:Y:S01]  /*b1c20*/  LDL.LU R13, [R1+0x2094] ;  /* 0x00209400010d7983 */ /* 0x000f220000300800 */
[----:B------:R-:W-:-:S03]  /*b1c30*/  IADD3 R3, P2, PT, R3, R163, RZ ;  /* 0x000000a303037210 */ /* 0x000fc60007f5e0ff */
[----:B------:R-:W-:Y:S04]  /*b1c40*/  STL [R1+0x1f8c], R18 ;  /* 0x001f8c1201007387 */ /* 0x000fe80000100800 */
[----:B------:R-:W4:Y:S01]  /*b1c50*/  LDL.LU R11, [R1+0x210c] ;  /* 0x00210c00010b7983 */ /* 0x000f220000300800 */
[----:B------:R-:W-:-:S03]  /*b1c60*/  IADD3 R14, P3, PT, R14, R163, RZ ;  /* 0x000000a30e0e7210 */ /* 0x000fc60007f7e0ff */
[----:B------:R1:W-:Y:S04]  /*b1c70*/  LDGSTS.E [R4+0x10300], desc[UR6][R6.64], P0 ;  /* 0x1030000006047fae */ /* 0x0003e800081a1006 */
[----:B------:R-:W-:Y:S01]  /*b1c80*/  STL [R1+0x1f98], R3 ;  /* 0x001f980301007387 */ /* 0x000fe20000100800 */
[----:B-1----:R-:W-:Y:S01]  /*b1c90*/  IMAD.MOV.U32 R6, RZ, RZ, R17 ;  /* 0x000000ffff067224 */ /* 0x002fe200078e0011 */
[----:B------:R-:W-:-:S05]  /*b1ca0*/  MOV R7, R18 ;  /* 0x0000001200077202 */ /* 0x000fca0000000f00 */
[----:B------:R1:W-:Y:S01]  /*b1cb0*/  LDGSTS.E [R4+0x11200], desc[UR6][R6.64], P1 ;  /* 0x1120000006047fae */ /* 0x0003e200089a1006 */
[----:B---3--:R-:W-:-:S05]  /*b1cc0*/  IMAD.X R9, R9, 0x1, R0, P2 ;  /* 0x0000000109097824 */ /* 0x008fca00010e0600 */
[----:B------:R3:W-:Y:S01]  /*b1cd0*/  STL [R1+0x1f94], R9 ;  /* 0x001f940901007387 */ /* 0x0007e20000100800 */
[----:B-1----:R-:W-:Y:S01]  /*b1ce0*/  IMAD.MOV.U32 R6, RZ, RZ, R3 ;  /* 0x000000ffff067224 */ /* 0x002fe200078e0003 */
[----:B------:R-:W-:Y:S02]  /*b1cf0*/  MOV R7, R9 ;  /* 0x0000000900077202 */ /* 0x000fe40000000f00 */
[----:B------:R-:W-:Y:S01]  /*b1d00*/  IADD3.X R16, PT, PT, R16, R0, RZ, P3, !PT ;  /* 0x0000000010107210 */ /* 0x000fe20001ffe4ff */
[----:B------:R-:W-:Y:S04]  /*b1d10*/  STL [R1+0x2010], R14 ;  /* 0x0020100e01007387 */ /* 0x000fe80000100800 */
[----:B------:R1:W-:Y:S04]  /*b1d20*/  LDGSTS.E [R4+0x11300], desc[UR6][R6.64], P0 ;  /* 0x1130000006047fae */ /* 0x0003e800081a1006 */
[----:B---3--:R-:W3:Y:S04]  /*b1d30*/  LDL.LU R9, [R1+0x2118] ;  /* 0x0021180001097983 */ /* 0x008ee80000300800 */
[----:B------:R2:W-:Y:S04]  /*b1d40*/  STL [R1+0x200c], R16 ;  /* 0x00200c1001007387 */ /* 0x0005e80000100800 */
[----:B------:R-:W3:Y:S01]  /*b1d50*/  LDL.LU R3, [R1+0x2528] ;  /* 0x0025280001037983 */ /* 0x000ee20000300800 */
[----:B-1----:R-:W-:-:S03]  /*b1d60*/  MOV R7, R16 ;  /* 0x0000001000077202 */ /* 0x002fc60000000f00 */
[----:B--2---:R-:W2:Y:S01]  /*b1d70*/  LDL.LU R16, [R1+0x2114] ;  /* 0x0021140001107983 */ /* 0x004ea20000300800 */
[----:B------:R-:W-:Y:S01]  /*b1d80*/  IMAD.MOV.U32 R6, RZ, RZ, R14 ;  /* 0x000000ffff067224 */ /* 0x000fe200078e000e */
[-C--:B------:R-:W-:Y:S02]  /*b1d90*/  IADD3 R5, P2, PT, R5, R163.reuse, RZ ;  /* 0x000000a305057210 */ /* 0x080fe40007f5e0ff */
[----:B------:R-:W2:Y:S01]  /*b1da0*/  LDL.LU R14, [R1+0x2524] ;  /* 0x00252400010e7983 */ /* 0x000ea20000300800 */
[----:B------:R-:W-:-:S03]  /*b1db0*/  IADD3 R12, P3, PT, R12, R163, RZ ;  /* 0x000000a30c0c7210 */ /* 0x000fc60007f7e0ff */
[----:B------:R1:W-:Y:S04]  /*b1dc0*/  LDGSTS.E [R4+0x12200], desc[UR6][R6.64], P1 ;  /* 0x1220000006047fae */ /* 0x0003e800089a1006 */
[----:B------:R4:W-:Y:S01]  /*b1dd0*/  STL [R1+0x2018], R5 ;  /* 0x0020180501007387 */ /* 0x0009e20000100800 */
[----:B-1----:R-:W-:Y:S02]  /*b1de0*/  IMAD.MOV.U32 R6, RZ, RZ, R5 ;  /* 0x000000ffff067224 */ /* 0x002fe400078e0005 */
[----:B------:R-:W-:-:S05]  /*b1df0*/  IMAD.X R8, R8, 0x1, R0, P2 ;  /* 0x0000000108087824 */ /* 0x000fca00010e0600 */
[----:B------:R1:W-:Y:S01]  /*b1e00*/  STL [R1+0x2014], R8 ;  /* 0x0020140801007387 */ /* 0x0003e20000100800 */
[----:B------:R-:W-:Y:S02]  /*b1e10*/  MOV R7, R8 ;  /* 0x0000000800077202 */ /* 0x000fe40000000f00 */
[----:B----4-:R-:W-:Y:S01]  /*b1e20*/  IADD3.X R15, PT, PT, R15, R0, RZ, P3, !PT ;  /* 0x000000000f0f7210 */ /* 0x010fe20001ffe4ff */
[----:B------:R-:W-:Y:S04]  /*b1e30*/  STL [R1+0x2090], R12 ;  /* 0x0020900c01007387 */ /* 0x000fe80000100800 */
[----:B------:R-:W4:Y:S04]  /*b1e40*/  LDL.LU R5, [R1+0x2180] ;  /* 0x0021800001057983 */ /* 0x000f280000300800 */
[----:B------:R1:W-:Y:S04]  /*b1e50*/  STL [R1+0x208c], R15 ;  /* 0x00208c0f01007387 */ /* 0x0003e80000100800 */
[----:B------:R1:W-:Y:S04]  /*b1e60*/  LDGSTS.E [R4+0x12300], desc[UR6][R6.64], P0 ;  /* 0x1230000006047fae */ /* 0x0003e800081a1006 */
[----:B-1----:R-:W4:Y:S01]  /*b1e70*/  LDL.LU R8, [R1+0x2208] ;  /* 0x0022080001087983 */ /* 0x002f220000300800 */
[----:B------:R-:W-:-:S03]  /*b1e80*/  MOV R7, R15 ;  /* 0x0000000f00077202 */ /* 0x000fc60000000f00 */
[----:B------:R-:W4:Y:S01]  /*b1e90*/  LDL.LU R15, [R1+0x217c] ;  /* 0x00217c00010f7983 */ /* 0x000f220000300800 */
        /* <DEDUP_REMOVED lines=8> */
[----:B------:R1:W-:Y:S01]  /*b1f20*/  STL [R1+0x2094], R13 ;  /* 0x0020940d01007387 */ /* 0x0003e20000100800 */
[----:B------:R-:W-:-:S03]  /*b1f30*/  IADD3.X R11, PT, PT, R11, R0, RZ, P3, !PT ;  /* 0x000000000b0b7210 */ /* 0x000fc60001ffe4ff */
[----:B------:R1:W-:Y:S04]  /*b1f40*/  STL [R1+0x2110], R2 ;  /* 0x0021100201007387 */ /* 0x0003e80000100800 */
[----:B------:R-:W4:Y:S01]  /*b1f50*/  LDL.LU R10, [R1+0x2210] ;  /* 0x00221000010a7983 */ /* 0x000f220000300800 */
        /* <DEDUP_REMOVED lines=9> */
[----:B------:R-:W4:Y:S01]  /*b1ff0*/  LDL.LU R11, [R1+0x2308] ;  /* 0x00230800010b7983 */ /* 0x000f220000300800 */
[----:B---3--:R-:W-:-:S03]  /*b2000*/  IADD3 R9, P2, PT, R9, R163, RZ ;  /* 0x000000a309097210 */ /* 0x008fc60007f5e0ff */
[----:B------:R1:W-:Y:S04]  /*b2010*/  LDGSTS.E [R4+0x14200], desc[UR6][R6.64], P1 ;  /* 0x1420000006047fae */ /* 0x0003e800089a1006 */
        /* <DEDUP_REMOVED lines=11> */
[----:B------:R1:W-:Y:S01]  /*b20d0*/  LDGSTS.E [R4+0x14300], desc[UR6][R6.64], P0 ;  /* 0x1430000006047fae */ /* 0x0003e200081a1006 */
[-C--:B----4-:R-:W-:Y:S01]  /*b20e0*/  IADD3 R5, P2, PT, R5, R163.reuse, RZ ;  /* 0x000000a305057210 */ /* 0x090fe20007f5e0ff */
[----:B-1----:R-:W-:Y:S01]  /*b20f0*/  IMAD.MOV.U32 R6, RZ, RZ, R3 ;  /* 0x000000ffff067224 */ /* 0x002fe200078e0003 */
[----:B------:R-:W-:Y:S01]  /*b2100*/  MOV R7, R14 ;  /* 0x0000000e00077202 */ /* 0x000fe20000000f00 */
[----:B--2---:R-:W2:Y:S04]  /*b2110*/  LDL.LU R3, [R1+0x2310] ;  /* 0x0023100001037983 */ /* 0x004ea80000300800 */
[----:B------:R-:W4:Y:S01]  /*b2120*/  LDL.LU R14, [R1+0x23f8] ;  /* 0x0023f800010e7983 */ /* 0x000f220000300800 */
[----:B------:R-:W-:-:S03]  /*b2130*/  IADD3 R8, P3, PT, R8, R163, RZ ;  /* 0x000000a308087210 */ /* 0x000fc60007f7e0ff */
[----:B------:R1:W-:Y:S04]  /*b2140*/  STL [R1+0x2180], R5 ;  /* 0x0021800501007387 */ /* 0x0003e80000100800 */
[----:B------:R1:W-:Y:S01]  /*b2150*/  LDGSTS.E [R4+0x15200], desc[UR6][R6.64], P1 ;  /* 0x1520000006047fae */ /* 0x0003e200089a1006 */
[----:B------:R-:W-:Y:S01]  /*b2160*/  IMAD.X R15, R15, 0x1, R0, P2 ;  /* 0x000000010f0f7824 */ /* 0x000fe200010e0600 */
[----:B------:R-:W-:-:S04]  /*b2170*/  IADD3.X R12, PT, PT, R12, R0, RZ, P3, !PT ;  /* 0x000000000c0c7210 */ /* 0x000fc80001ffe4ff */
[----:B------:R1:W-:Y:S02]  /*b2180*/  STL [R1+0x217c], R15 ;  /* 0x00217c0f01007387 */ /* 0x0003e40000100800 */
[----:B-1----:R-:W-:Y:S02]  /*b2190*/  IMAD.MOV.U32 R6, RZ, RZ, R5 ;  /* 0x000000ffff067224 */ /* 0x002fe400078e0005 */
[----:B------:R-:W-:Y:S04]  /*b21a0*/  STL [R1+0x2208], R8 ;  /* 0x0022080801007387 */ /* 0x000fe80000100800 */
[----:B------:R-:W4:Y:S01]  /*b21b0*/  LDL.LU R5, [R1+0x230c] ;  /* 0x00230c0001057983 */ /* 0x000f220000300800 */
[----:B------:R-:W-:-:S03]  /*b21c0*/  MOV R7, R15 ;  /* 0x0000000f00077202 */ /* 0x000fc60000000f00 */
[----:B------:R1:W-:Y:S04]  /*b21d0*/  STL [R1+0x2204], R12 ;  /* 0x0022040c01007387 */ /* 0x0003e80000100800 */
[----:B------:R-:W4:Y:S04]  /*b21e0*/  LDL.LU R15, [R1+0x23f4] ;  /* 0x0023f400010f7983 */ /* 0x000f280000300800 */
        /* <DEDUP_REMOVED lines=17> */
[----:B------:R-:W-:-:S03]  /*b2300*/  IADD3 R2, P2, PT, R2, R163, RZ ;  /* 0x000000a302027210 */ /* 0x000fc60007f5e0ff */
[----:B------:R-:W4:Y:S04]  /*b2310*/  LDL.LU R10, [R1+0x2464] ;  /* 0x00246400010a7983 */ /* 0x000f280000300800 */
[----:B------:R1:W-:Y:S01]  /*b2320*/  LDGSTS.E [R4+0x16300], desc[UR6][R6.64], P0 ;  /* 0x1630000006047fae */ /* 0x0003e200081a1006 */
[----:B------:R-:W-:-:S03]  /*b2330*/  IADD3 R11, P3, PT, R11, R163, RZ ;  /* 0x000000a30b0b7210 */ /* 0x000fc60007f7e0ff */
[----:B------:R-:W-:Y:S01]  /*b2340*/  STL [R1+0x2290], R2 ;  /* 0x0022900201007387 */ /* 0x000fe20000100800 */
[----:B-1----:R-:W-:Y:S01]  /*b2350*/  IMAD.MOV.U32 R6, RZ, RZ, R17 ;  /* 0x000000ffff067224 */ /* 0x002fe200078e0011 */
[----:B------:R-:W-:-:S05]  /*b2360*/  MOV R7, R18 ;  /* 0x0000001200077202 */ /* 0x000fca0000000f00 */
[----:B------:R1:W-:Y:S01]  /*b2370*/  LDGSTS.E [R4+0x17200], desc[UR6][R6.64], P1 ;  /* 0x1720000006047fae */ /* 0x0003e200089a1006 */
[----:B---3--:R-:W-:Y:S02]  /*b2380*/  IMAD.X R9, R9, 0x1, R0, P2 ;  /* 0x0000000109097824 */ /* 0x008fe400010e0600 */
[----:B-1----:R-:W-:-:S03]  /*b2390*/  IMAD.MOV.U32 R6, RZ, RZ, R2 ;  /* 0x000000ffff067224 */ /* 0x002fc600078e0002 */
        /* <DEDUP_REMOVED lines=8> */
[----:B---3--:R-:W-:-:S03]  /*b2420*/  IMAD.MOV.U32 R6, RZ, RZ, R11 ;  /* 0x000000ffff067224 */ /* 0x008fc600078e000b */
[----:B------:R-:W3:Y:S01]  /*b2430*/  LDL.LU R11, [R1+0x246c] ;  /* 0x00246c00010b7983 */ /* 0x000ee20000300800 */
[-C--:B--2---:R-:W-:Y:S02]  /*b2440*/  IADD3 R3, P2, PT, R3, R163.reuse, RZ ;  /* 0x000000a303037210 */ /* 0x084fe40007f5e0ff */
[----:B------:R-:W-:Y:S02]  /*b2450*/  MOV R7, R16 ;  /* 0x0000001000077202 */ /* 0x000fe40000000f00 */
[----:B-1----:R-:W2:Y:S01]  /*b2460*/  LDL.LU R16, [R1+0x24d4] ;  /* 0x0024d40001107983 */ /* 0x002ea20000300800 */
[----:B----4-:R-:W-:-:S03]  /*b2470*/  IADD3 R14, P3, PT, R14, R163, RZ ;  /* 0x000000a30e0e7210 */ /* 0x010fc60007f7e0ff */
[----:B------:R1:W-:Y:S04]  /*b2480*/  STL [R1+0x2310], R3 ;  /* 0x0023100301007387 */ /* 0x0003e80000100800 */
[----:B------:R4:W-:Y:S02]  /*b2490*/  LDGSTS.E [R4+0x18200], desc[UR6][R6.64], P1 ;  /* 0x1820000006047fae */ /* 0x0009e400089a1006 */
[----:B----4-:R-:W-:Y:S02]  /*b24a0*/  IMAD.MOV.U32 R6, RZ, RZ, R3 ;  /* 0x000000ffff067224 */ /* 0x010fe400078e0003 */
[----:B------:R-:W-:-:S05]  /*b24b0*/  IMAD.X R5, R5, 0x1, R0, P2 ;  /* 0x0000000105057824 */ /* 0x000fca00010e0600 */
[----:B------:R4:W-:Y:S01]  /*b24c0*/  STL [R1+0x230c], R5 ;  /* 0x00230c0501007387 */ /* 0x0009e20000100800 */
[----:B------:R-:W-:-:S03]  /*b24d0*/  IADD3.X R15, PT, PT, R15, R0, RZ, P3, !PT ;  /* 0x000000000f0f7210 */ /* 0x000fc60001ffe4ff */
[----:B------:R4:W-:Y:S01]  /*b24e0*/  STL [R1+0x23f8], R14 ;  /* 0x0023f80e01007387 */ /* 0x0009e20000100800 */
[----:B------:R-:W-:-:S03]  /*b24f0*/  MOV R7, R5 ;  /* 0x0000000500077202 */ /* 0x000fc60000000f00 */
[----:B-1----:R-:W2:Y:S04]  /*b2500*/  LDL.LU R3, [R1+0x24e0] ;  /* 0x0024e00001037983 */ /* 0x002ea80000300800 */
[----:B------:R-:W-:Y:S04]  /*b2510*/  STL [R1+0x23f4], R15 ;  /* 0x0023f40f01007387 */ /* 0x000fe80000100800 */
[----:B----4-:R-:W4:Y:S04]  /*b2520*/  LDL.LU R5, [R1+0x2550] ;  /* 0x0025500001057983 */ /* 0x010f280000300800 */
[----:B------:R-:W4:Y:S01]  /*b2530*/  LDL.LU R17, [R1+0x24dc] ;  /* 0x0024dc0001117983 */ /* 0x000f220000300800 */
[----:B------:R-:W-:-:S03]  /*b2540*/  IADD3 R12, P2, PT, R12, R163, RZ ;  /* 0x000000a30c0c7210 */ /* 0x000fc60007f5e0ff */
[----:B------:R-:W4:Y:S01]  /*b2550*/  LDL.LU R18, [R1+0x254c] ;  /* 0x00254c0001127983 */ /* 0x000f220000300800 */
[----:B------:R-:W-:-:S03]  /*b2560*/  IADD3 R8, P3, PT, R8, R163, RZ ;  /* 0x000000a308087210 */ /* 0x000fc60007f7e0ff */
[----:B------:R1:W-:Y:S04]  /*b2570*/  LDGSTS.E [R4+0x18300], desc[UR6][R6.64], P0 ;  /* 0x1830000006047fae */ /* 0x0003e800081a1006 */
[----:B------:R1:W-:Y:S02]  /*b2580*/  STL [R1+0x2400], R12 ;  /* 0x0024000c01007387 */ /* 0x0003e40000100800 */
[----:B-1----:R-:W-:Y:S01]  /*b2590*/  IMAD.MOV.U32 R6, RZ, RZ, R14 ;  /* 0x000000ffff067224 */ /* 0x002fe200078e000e */
[----:B------:R-:W-:-:S05]  /*b25a0*/  MOV R7, R15 ;  /* 0x0000000f00077202 */ /* 0x000fca0000000f00 */
[----:B------:R1:W-:Y:S02]  /*b25b0*/  LDGSTS.E [R4+0x19200], desc[UR6][R6.64], P1 ;  /* 0x1920000006047fae */ /* 0x0003e400089a1006 */
[----:B-1----:R-:W-:Y:S02]  /*b25c0*/  IMAD.MOV.U32 R6, RZ, RZ, R12 ;  /* 0x000000ffff067224 */ /* 0x002fe400078e000c */
[----:B------:R-:W-:-:S05]  /*b25d0*/  IMAD.X R13, R13, 0x1, R0, P2 ;  /* 0x000000010d0d7824 */ /* 0x000fca00010e0600 */
[----:B------:R1:W-:Y:S01]  /*b25e0*/  STL [R1+0x23fc], R13 ;  /* 0x0023fc0d01007387 */ /* 0x0003e20000100800 */
[----:B------:R-:W-:-:S03]  /*b25f0*/  IADD3.X R10, PT, PT, R10, R0, RZ, P3, !PT ;  /* 0x000000000a0a7210 */ /* 0x000fc60001ffe4ff */
[----:B------:R-:W-:Y:S04]  /*b2600*/  STL [R1+0x2468], R8 ;  /* 0x0024680801007387 */ /* 0x000fe80000100800 */
[----:B------:R-:W4:Y:S04]  /*b2610*/  LDL.LU R14, [R1+0x2558] ;  /* 0x00255800010e7983 */ /* 0x000f280000300800 */
[----:B------:R1:W-:Y:S04]  /*b2620*/  STL [R1+0x2464], R10 ;  /* 0x0024640a01007387 */ /* 0x0003e80000100800 */
[----:B------:R-:W4:Y:S04]  /*b2630*/  LDL.LU R12, [R1+0x2598] ;  /* 0x00259800010c7983 */ /* 0x000f280000300800 */
[----:B------:R-:W4:Y:S01]  /*b2640*/  LDL.LU R15, [R1+0x2554] ;  /* 0x00255400010f7983 */ /* 0x000f220000300800 */
[----:B------:R-:W-:-:S03]  /*b2650*/  MOV R7, R13 ;  /* 0x0000000d00077202 */ /* 0x000fc60000000f00 */
[----:B-1----:R-:W4:Y:S04]  /*b2660*/  LDL.LU R13, [R1+0x2594] ;  /* 0x00259400010d7983 */ /* 0x002f280000300800 */
[----:B------:R1:W-:Y:S02]  /*b2670*/  LDGSTS.E [R4+0x19300], desc[UR6][R6.64], P0 ;  /* 0x1930000006047fae */ /* 0x0003e400081a1006 */
[----:B-1----:R-:W-:Y:S01]  /*b2680*/  IMAD.MOV.U32 R6, RZ, RZ, R8 ;  /* 0x000000ffff067224 */ /* 0x002fe200078e0008 */
[----:B------:R-:W-:Y:S02]  /*b2690*/  MOV R7, R10 ;  /* 0x0000000a00077202 */ /* 0x000fe40000000f00 */
[----:B------:R-:W4:Y:S04]  /*b26a0*/  LDL.LU R10, [R1+0x25a0] ;  /* 0x0025a000010a7983 */ /* 0x000f280000300800 */
[----:B------:R-:W4:Y:S04]  /*b26b0*/  LDL.LU R8, [R1+0x25a8] ;  /* 0x0025a80001087983 */ /* 0x000f280000300800 */
[----:B------:R1:W-:Y:S01]  /*b26c0*/  LDGSTS.E [R4+0x1a200], desc[UR6][R6.64], P1 ;  /* 0x1a20000006047fae */ /* 0x0003e200089a1006 */
[----:B------:R-:W-:-:S05]  /*b26d0*/  IADD3 R9, P2, PT, R9, R163, RZ ;  /* 0x000000a309097210 */ /* 0x000fca0007f5e0ff */
[----:B------:R-:W-:Y:S01]  /*b26e0*/  STL [R1+0x2470], R9 ;  /* 0x0024700901007387 */ /* 0x000fe20000100800 */
[----:B------:R-:W-:Y:S01]  /*b26f0*/  IADD3 R2, P3, PT, R2, R163, RZ ;  /* 0x000000a302027210 */ /* 0x000fe20007f7e0ff */
[----:B---3--:R-:W-:-:S05]  /*b2700*/  IMAD.X R11, R11, 0x1, R0, P2 ;  /* 0x000000010b0b7824 */ /* 0x008fca00010e0600 */
[----:B------:R3:W-:Y:S01]  /*b2710*/  STL [R1+0x246c], R11 ;  /* 0x00246c0b01007387 */ /* 0x0007e20000100800 */
[----:B-1----:R-:W-:-:S03]  /*b2720*/  MOV R7, R11 ;  /* 0x0000000b00077202 */ /* 0x002fc60000000f00 */
[----:B------:R1:W-:Y:S01]  /*b2730*/  STL [R1+0x24d8], R2 ;  /* 0x0024d80201007387 */ /* 0x0003e20000100800 */
[----:B--2---:R-:W-:-:S03]  /*b2740*/  IADD3.X R16, PT, PT, R16, R0, RZ, P3, !PT ;  /* 0x0000000010107210 */ /* 0x004fc60001ffe4ff */
[----:B---3--:R-:W2:Y:S01]  /*b2750*/  LDL.LU R11, [R1+0x259c] ;  /* 0x00259c00010b7983 */ /* 0x008ea20000300800 */
[----:B------:R-:W-:-:S03]  /*b2760*/  IMAD.MOV.U32 R6, RZ, RZ, R9 ;  /* 0x000000ffff067224 */ /* 0x000fc600078e0009 */
[----:B------:R3:W-:Y:S04]  /*b2770*/  STL [R1+0x24d4], R16 ;  /* 0x0024d41001007387 */ /* 0x0007e80000100800 */
[----:B------:R-:W2:Y:S04]  /*b2780*/  LDL.LU R9, [R1+0x25a4] ;  /* 0x0025a40001097983 */ /* 0x000ea80000300800 */
[----:B------:R1:W-:Y:S02]  /*b2790*/  LDGSTS.E [R4+0x1a300], desc[UR6][R6.64], P0 ;  /* 0x1a30000006047fae */ /* 0x0003e400081a1006 */
[----:B-1----:R-:W-:Y:S01]  /*b27a0*/  IMAD.MOV.U32 R6, RZ, RZ, R2 ;  /* 0x000000ffff067224 */ /* 0x002fe200078e0002 */
[----:B------:R-:W-:Y:S01]  /*b27b0*/  IADD3 R3, P2, PT, R3, R163, RZ ;  /* 0x000000a303037210 */ /* 0x000fe20007f5e0ff */
[----:B------:R-:W2:Y:S01]  /*b27c0*/  LDL.LU R2, [R1+0x25b0] ;  /* 0x0025b00001027983 */ /* 0x000ea20000300800 */
[----:B------:R-:W-:-:S03]  /*b27d0*/  MOV R7, R16 ;  /* 0x0000001000077202 */ /* 0x000fc60000000f00 */
[----:B---3--:R-:W3:Y:S01]  /*b27e0*/  LDL.LU R16, [R1+0x25b8] ;  /* 0x0025b80001107983 */ /* 0x008ee20000300800 */
[----:B----4-:R-:W-:Y:S01]  /*b27f0*/  IADD3 R5, P3, PT, R5, R163, RZ ;  /* 0x000000a305057210 */ /* 0x010fe20007f7e0ff */
[----:B------:R-:W-:Y:S02]  /*b2800*/  IMAD.X R17, R17, 0x1, R0, P2 ;  /* 0x0000000111117824 */ /* 0x000fe400010e0600 */
[----:B------:R1:W-:Y:S04]  /*b2810*/  STL [R1+0x24e0], R3 ;  /* 0x0024e00301007387 */ /* 0x0003e80000100800 */
[----:B------:R4:W-:Y:S04]  /*b2820*/  LDGSTS.E [R4+0x1b200], desc[UR6][R6.64], P1 ;  /* 0x1b20000006047fae */ /* 0x0009e800089a1006 */
[----:B------:R1:W-:Y:S04]  /*b2830*/  STL [R1+0x24dc], R17 ;  /* 0x0024dc1101007387 */ /* 0x0003e80000100800 */
[----:B------:R4:W-:Y:S02]  /*b2840*/  STL [R1+0x2550], R5 ;  /* 0x0025500501007387 */ /* 0x0009e40000100800 */
[----:B----4-:R-:W-:-:S02]  /*b2850*/  IMAD.MOV.U32 R6, RZ, RZ, R3 ;  /* 0x000000ffff067224 */ /* 0x010fc400078e0003 */
[----:B-1----:R-:W4:Y:S01]  /*b2860*/  LDL.LU R3, [R1+0x25ac] ;  /* 0x0025ac0001037983 */ /* 0x002f220000300800 */
[----:B------:R-:W-:Y:S02]  /*b2870*/  IADD3.X R18, PT, PT, R18, R0, RZ, P3, !PT ;  /* 0x0000000012127210 */ /* 0x000fe40001ffe4ff */
[----:B------:R-:W-:-:S03]  /*b2880*/  MOV R7, R17 ;  /* 0x0000001100077202 */ /* 0x000fc60000000f00 */
[----:B------:R-:W-:Y:S04]  /*b2890*/  STL [R1+0x254c], R18 ;  /* 0x00254c1201007387 */ /* 0x000fe80000100800 */
[----:B------:R-:W4:Y:S04]  /*b28a0*/  LDL.LU R17, [R1+0x25b4] ;  /* 0x0025b40001117983 */ /* 0x000f280000300800 */
[----:B------:R1:W-:Y:S04]  /*b28b0*/  LDGSTS.E [R4+0x1b300], desc[UR6][R6.64], P0 ;  /* 0x1b30000006047fae */ /* 0x0003e800081a1006 */
[----:B------:R-:W4:Y:S01]  /*b28c0*/  LDL.LU R22, [R1+0x25c0] ;  /* 0x0025c00001167983 */ /* 0x000f220000300800 */
[----:B-1----:R-:W-:-:S03]  /*b28d0*/  IMAD.MOV.U32 R6, RZ, RZ, R5 ;  /* 0x000000ffff067224 */ /* 0x002fc600078e0005 */
[----:B------:R-:W4:Y:S01]  /*b28e0*/  LDL.LU R5, [R1+0x25c8] ;  /* 0x0025c80001057983 */ /* 0x000f220000300800 */
[----:B------:R-:W-:-:S05]  /*b28f0*/  MOV R7, R18 ;  /* 0x0000001200077202 */ /* 0x000fca0000000f00 */
[----:B------:R1:W-:Y:S01]  /*b2900*/  LDGSTS.E [R4+0x1c200], desc[UR6][R6.64], P1 ;  /* 0x1c20000006047fae */ /* 0x0003e200089a1006 */
[----:B------:R-:W-:-:S05]  /*b2910*/  IADD3 R14, P2, PT, R14, R163, RZ ;  /* 0x000000a30e0e7210 */ /* 0x000fca0007f5e0ff */
[----:B------:R-:W-:Y:S01]  /*b2920*/  STL [R1+0x2558], R14 ;  /* 0x0025580e01007387 */ /* 0x000fe20000100800 */
[----:B------:R-:W-:Y:S01]  /*b2930*/  IADD3 R12, P3, PT, R12, R163, RZ ;  /* 0x000000a30c0c7210 */ /* 0x000fe20007f7e0ff */
[----:B------:R-:W-:-:S05]  /*b2940*/  IMAD.X R15, R15, 0x1, R0, P2 ;  /* 0x000000010f0f7824 */ /* 0x000fca00010e0600 */
[----:B------:R2:W-:Y:S01]  /*b2950*/  STL [R1+0x2554], R15 ;  /* 0x0025540f01007387 */ /* 0x0005e20000100800 */
[----:B------:R-:W-:-:S03]  /*b2960*/  IADD3.X R13, PT, PT, R13, R0, RZ, P3, !PT ;  /* 0x000000000d0d7210 */ /* 0x000fc60001ffe4ff */
[----:B------:R-:W-:Y:S04]  /*b2970*/  STL [R1+0x2598], R12 ;  /* 0x0025980c01007387 */ /* 0x000fe80000100800 */
[----:B------:R-:W4:Y:S01]  /*b2980*/  LDL.LU R23, [R1+0x25bc] ;  /* 0x0025bc0001177983 */ /* 0x000f220000300800 */
[----:B-1----:R-:W-:Y:S01]  /*b2990*/  IMAD.MOV.U32 R6, RZ, RZ, R14 ;  /* 0x000000ffff067224 */ /* 0x002fe200078e000e */
[----:B------:R-:W-:Y:S02]  /*b29a0*/  MOV R7, R15 ;  /* 0x0000000f00077202 */ /* 0x000fe40000000f00 */
        /* <DEDUP_REMOVED lines=11> */
[----:B------:R-:W-:Y:S01]  /*b2a60*/  STL [R1+0x259c], R11 ;  /* 0x00259c0b01007387 */ /* 0x000fe20000100800 */
[----:B------:R-:W-:Y:S02]  /*b2a70*/  MOV R7, R11 ;  /* 0x0000000b00077202 */ /* 0x000fe40000000f00 */
[----:B------:R-:W-:Y:S01]  /*b2a80*/  IADD3.X R9, PT, PT, R9, R0, RZ, P3, !PT ;  /* 0x0000000009097210 */ /* 0x000fe20001ffe4ff */
[----:B------:R-:W-:Y:S04]  /*b2a90*/  STL [R1+0x25a8], R8 ;  /* 0x0025a80801007387 */ /* 0x000fe80000100800 */
[----:B------:R-:W2:Y:S04]  /*b2aa0*/  LDL.LU.64 R14, [R1+0x1a50] ;  /* 0x001a5000010e7983 */ /* 0x000ea80000300a00 */
[----:B------:R1:W-:Y:S04]  /*b2ab0*/  LDGSTS.E [R4+0x1d300], desc[UR6][R6.64], P0 ;  /* 0x1d30000006047fae */ /* 0x0003e800081a1006 */
[----:B------:R1:W-:Y:S02]  /*b2ac0*/  STL [R1+0x25a4], R9 ;  /* 0x0025a40901007387 */ /* 0x0003e40000100800 */
[----:B-1----:R-:W-:Y:S01]  /*b2ad0*/  IMAD.MOV.U32 R6, RZ, RZ, R8 ;  /* 0x000000ffff067224 */ /* 0x002fe200078e0008 */
[----:B------:R-:W-:-:S02]  /*b2ae0*/  MOV R7, R9 ;  /* 0x0000000900077202 */ /* 0x000fc40000000f00 */
[----:B------:R-:W2:Y:S01]  /*b2af0*/  LDL.LU.64 R8, [R1+0x1a48] ;  /* 0x001a480001087983 */ /* 0x000ea20000300a00 */
[----:B------:R-:W-:-:S03]  /*b2b00*/  IADD3 R2, P2, PT, R2, R163, RZ ;  /* 0x000000a302027210 */ /* 0x000fc60007f5e0ff */
[----:B------:R-:W2:Y:S01]  /*b2b10*/  LDL.LU.64 R10, [R1+0x1a40] ;  /* 0x001a4000010a7983 */ /* 0x000ea20000300a00 */
[----:B---3--:R-:W-:-:S03]  /*b2b20*/  IADD3 R16, P3, PT, R16, R163, RZ ;  /* 0x000000a310107210 */ /* 0x008fc60007f7e0ff */
[----:B------:R-:W3:Y:S04]  /*b2b30*/  LDL.LU.64 R12, [R1+0x1a38] ;  /* 0x001a3800010c7983 */ /* 0x000ee80000300a00 */
[----:B------:R-:W-:Y:S04]  /*b2b40*/  STL [R1+0x25b0], R2 ;  /* 0x0025b00201007387 */ /* 0x000fe80000100800 */
[----:B------:R1:W-:Y:S01]  /*b2b50*/  LDGSTS.E [R4+0x1e200], desc[UR6][R6.64], P1 ;  /* 0x1e20000006047fae */ /* 0x0003e200089a1006 */
[----:B----4-:R-:W-:Y:S02]  /*b2b60*/  IMAD.X R3, R3, 0x1, R0, P2 ;  /* 0x0000000103037824 */ /* 0x010fe400010e0600 */
[----:B-1----:R-:W-:-:S03]  /*b2b70*/  IMAD.MOV.U32 R6, RZ, RZ, R2 ;  /* 0x000000ffff067224 */ /* 0x002fc600078e0002 */
[----:B------:R1:W-:Y:S01]  /*b2b80*/  STL [R1+0x25ac], R3 ;  /* 0x0025ac0301007387 */ /* 0x0003e20000100800 */
[----:B------:R-:W-:-:S03]  /*b2b90*/  MOV R7, R3 ;  /* 0x0000000300077202 */ /* 0x000fc60000000f00 */
[----:B------:R-:W-:Y:S01]  /*b2ba0*/  STL [R1+0x25b8], R16 ;  /* 0x0025b81001007387 */ /* 0x000fe20000100800 */
[----:B------:R-:W-:-:S03]  /*b2bb0*/  IADD3.X R17, PT, PT, R17, R0, RZ, P3, !PT ;  /* 0x0000000011117210 */ /* 0x000fc60001ffe4ff */
[----:B------:R4:W-:Y:S04]  /*b2bc0*/  LDGSTS.E [R4+0x1e300], desc[UR6][R6.64], P0 ;  /* 0x1e30000006047fae */ /* 0x0009e800081a1006 */
[----:B-1----:R-:W3:Y:S04]  /*b2bd0*/  LDL.LU.64 R2, [R1+0x1a30] ;  /* 0x001a300001027983 */ /* 0x002ee80000300a00 */
[----:B------:R1:W-:Y:S01]  /*b2be0*/  STL [R1+0x25b4], R17 ;  /* 0x0025b41101007387 */ /* 0x0003e20000100800 */
[----:B----4-:R-:W-:Y:S01]  /*b2bf0*/  IMAD.MOV.U32 R6, RZ, RZ, R16 ;  /* 0x000000ffff067224 */ /* 0x010fe200078e0010 */
[----:B------:R-:W-:-:S02]  /*b2c00*/  MOV R7, R17 ;  /* 0x0000001100077202 */ /* 0x000fc40000000f00 */
[----:B-1----:R-:W4:Y:S01]  /*b2c10*/  LDL.LU.64 R16, [R1+0x1a28] ;  /* 0x001a280001107983 */ /* 0x002f220000300a00 */
[----:B------:R-:W-:-:S03]  /*b2c20*/  IADD3 R22, P2, PT, R22, R163, RZ ;  /* 0x000000a316167210 */ /* 0x000fc60007f5e0ff */
[----:B------:R-:W4:Y:S01]  /*b2c30*/  LDL.LU.64 R18, [R1+0x1a20] ;  /* 0x001a200001127983 */ /* 0x000f220000300a00 */
[----:B------:R-:W-:-:S03]  /*b2c40*/  IADD3 R5, P3, PT, R5, R163, RZ ;  /* 0x000000a305057210 */ /* 0x000fc60007f7e0ff */
[----:B------:R-:W4:Y:S04]  /*b2c50*/  LDL.LU.64 R20, [R1+0x1a18] ;  /* 0x001a180001147983 */ /* 0x000f280000300a00 */
[----:B------:R-:W-:Y:S04]  /*b2c60*/  STL [R1+0x25c0], R22 ;  /* 0x0025c01601007387 */ /* 0x000fe80000100800 */
[----:B------:R1:W-:Y:S02]  /*b2c70*/  LDGSTS.E [R4+0x1f200], desc[UR6][R6.64], P1 ;  /* 0x1f20000006047fae */ /* 0x0003e400089a1006 */
[----:B-1----:R-:W-:-:S02]  /*b2c80*/  IMAD.MOV.U32 R6, RZ, RZ, R22 ;  /* 0x000000ffff067224 */ /* 0x002fc400078e0016 */
[----:B------:R-:W-:-:S05]  /*b2c90*/  IMAD.X R23, R23, 0x1, R0, P2 ;  /* 0x0000000117177824 */ /* 0x000fca00010e0600 */
[----:B------:R1:W-:Y:S01]  /*b2ca0*/  STL [R1+0x25bc], R23 ;  /* 0x0025bc1701007387 */ /* 0x0003e20000100800 */
[----:B------:R-:W-:Y:S02]  /*b2cb0*/  MOV R7, R23 ;  /* 0x0000001700077202 */ /* 0x000fe40000000f00 */
[----:B------:R-:W-:Y:S01]  /*b2cc0*/  IADD3.X R24, PT, PT, R24, R0, RZ, P3, !PT ;  /* 0x0000000018187210 */ /* 0x000fe20001ffe4ff */
[----:B------:R-:W-:Y:S04]  /*b2cd0*/  STL [R1+0x25c8], R5 ;  /* 0x0025c80501007387 */ /* 0x000fe80000100800 */
[----:B------:R1:W-:Y:S04]  /*b2ce0*/  LDGSTS.E [R4+0x1f300], desc[UR6][R6.64], P0 ;  /* 0x1f30000006047fae */ /* 0x0003e800081a1006 */
[----:B-1----:R-:W4:Y:S04]  /*b2cf0*/  LDL.LU.64 R22, [R1+0x1a10] ;  /* 0x001a100001167983 */ /* 0x002f280000300a00 */
[----:B------:R1:W-:Y:S01]  /*b2d00*/  STL [R1+0x25c4], R24 ;  /* 0x0025c41801007387 */ /* 0x0003e20000100800 */
[----:B------:R-:W-:Y:S01]  /*b2d10*/  MOV R7, R24 ;  /* 0x0000001800077202 */ /* 0x000fe20000000f00 */
[----:B------:R-:W-:-:S02]  /*b2d20*/  IMAD.MOV.U32 R6, RZ, RZ, R5 ;  /* 0x000000ffff067224 */ /* 0x000fc400078e0005 */
[----:B-1----:R-:W4:Y:S04]  /*b2d30*/  LDL.LU.64 R24, [R1+0x1860] ;  /* 0x0018600001187983 */ /* 0x002f280000300a00 */
[----:B------:R-:W4:Y:S04]  /*b2d40*/  LDL.LU.64 R26, [R1+0x1a08] ;  /* 0x001a0800011a7983 */ /* 0x000f280000300a00 */
[----:B------:R1:W-:Y:S04]  /*b2d50*/  LDGSTS.E [R4+0x20200], desc[UR6][R6.64], P1 ;  /* 0x2020000006047fae */ /* 0x0003e800089a1006 */
        /* <DEDUP_REMOVED lines=10> */
[----:B---3--:R-:W-:-:S04]  /*b2e00*/  IADD3 R11, P2, PT, R12, R163, RZ ;  /* 0x000000a30c0b7210 */ /* 0x008fc80007f5e0ff */
[----:B------:R-:W-:Y:S02]  /*b2e10*/  IADD3.X R12, PT, PT, R13, R0, RZ, P2, !PT ;  /* 0x000000000d0c7210 */ /* 0x000fe400017fe4ff */
[----:B------:R-:W-:-:S05]  /*b2e20*/  IADD3 R13, P2, PT, R2, R163, RZ ;  /* 0x000000a3020d7210 */ /* 0x000fca0007f5e0ff */
[----:B------:R-:W-:Y:S02]  /*b2e30*/  IMAD.X R14, R3, 0x1, R0, P2 ;  /* 0x00000001030e7824 */ /* 0x000fe400010e0600 */
[----:B------:R-:W2:Y:S04]  /*b2e40*/  LDL.LU.64 R2, [R1+0x19e0] ;  /* 0x0019e00001027983 */ /* 0x000ea80000300a00 */
[----:B------:R-:W3:Y:S01]  /*b2e50*/  LDL.LU.64 R38, [R1+0x19d8] ;  /* 0x0019d80001267983 */ /* 0x000ee20000300a00 */
[----:B----4-:R-:W-:-:S03]  /*b2e60*/  IADD3 R15, P2, PT, R16, R163, RZ ;  /* 0x000000a3100f7210 */ /* 0x010fc60007f5e0ff */
[----:B------:R-:W4:Y:S01]  /*b2e70*/  LDL.LU.64 R40, [R1+0x19d0] ;  /* 0x0019d00001287983 */ /* 0x000f220000300a00 */
[----:B------:R-:W-:-:S03]  /*b2e80*/  IADD3.X R16, PT, PT, R17, R0, RZ, P2, !PT ;  /* 0x0000000011107210 */ /* 0x000fc600017fe4ff */
[----:B------:R-:W4:Y:S01]  /*b2e90*/  LDL.LU.64 R42, [R1+0x19c8] ;  /* 0x0019c800012a7983 */ /* 0x000f220000300a00 */
[----:B------:R-:W-:-:S03]  /*b2ea0*/  IADD3 R17, P2, PT, R18, R163, RZ ;  /* 0x000000a312117210 */ /* 0x000fc60007f5e0ff */
[----:B------:R-:W4:Y:S02]  /*b2eb0*/  LDL.LU.64 R44, [R1+0x19c0] ;  /* 0x0019c000012c7983 */ /* 0x000f240000300a00 */
[----:B------:R-:W-:Y:S01]  /*b2ec0*/  IMAD.X R18, R19, 0x1, R0, P2 ;  /* 0x0000000113127824 */ /* 0x000fe200010e0600 */
[-C--:B------:R-:W-:Y:S01]  /*b2ed0*/  IADD3 R19, P2, PT, R20, R163.reuse, RZ ;  /* 0x000000a314137210 */ /* 0x080fe20007f5e0ff */
[----:B------:R-:W4:Y:S03]  /*b2ee0*/  LDL.LU.64 R46, [R1+0x19b8] ;  /* 0x0019b800012e7983 */ /* 0x000f260000300a00 */
[----:B------:R-:W-:Y:S01]  /*b2ef0*/  IADD3.X R20, PT, PT, R21, R0, RZ, P2, !PT ;  /* 0x0000000015147210 */ /* 0x000fe200017fe4ff */
[----:B------:R-:W4:Y:S04]  /*b2f00*/  LDL.LU.64 R48, [R1+0x19b0] ;  /* 0x0019b00001307983 */ /* 0x000f280000300a00 */
        /* <DEDUP_REMOVED lines=133> */
[----:B---3--:R-:W-:-:S05]  /*b3760*/  IADD3 R141, P2, PT, R126, R163, RZ ;  /* 0x000000a37e8d7210 */ /* 0x008fca0007f5e0ff */
[----:B------:R-:W-:Y:S01]  /*b3770*/  IMAD.X R142, R127, 0x1, R0, P2 ;  /* 0x000000017f8e7824 */ /* 0x000fe200010e0600 */
[----:B------:R-:W-:-:S04]  /*b3780*/  IADD3 R143, P2, PT, R124, R163, RZ ;  /* 0x000000a37c8f7210 */ /* 0x000fc80007f5e0ff */
[----:B------:R-:W-:Y:S02]  /*b3790*/  IADD3.X R144, PT, PT, R125, R0, RZ, P2, !PT ;  /* 0x000000007d907210 */ /* 0x000fe400017fe4ff */
[----:B------:R-:W-:-:S05]  /*b37a0*/  IADD3 R145, P2, PT, R122, R163, RZ ;  /* 0x000000a37a917210 */ /* 0x000fca0007f5e0ff */
[----:B------:R-:W-:Y:S01]  /*b37b0*/  IMAD.X R146, R123, 0x1, R0, P2 ;  /* 0x000000017b927824 */ /* 0x000fe200010e0600 */
[----:B----4-:R-:W-:-:S04]  /*b37c0*/  IADD3 R147, P2, PT, R120, R163, RZ ;  /* 0x000000a378937210 */ /* 0x010fc80007f5e0ff */
        /* <DEDUP_REMOVED lines=8> */
[----:B------:R-:W-:Y:S01]  /*b3850*/  IADD3.X R156, PT, PT, R113, R0, RZ, P2, !PT ;  /* 0x00000000719c7210 */ /* 0x000fe200017fe4ff */
[----:B------:R-:W-:Y:S01]  /*b3860*/  IMAD.MOV.U32 R113, RZ, RZ, R8 ;  /* 0x000000ffff717224 */ /* 0x000fe200078e0008 */
[----:B------:R-:W-:Y:S02]  /*b3870*/  MOV R112, R7 ;  /* 0x0000000700707202 */ /* 0x000fe40000000f00 */
        /* <DEDUP_REMOVED lines=116> */
[----:B--2---:R-:W-:-:S02]  /*b3fc0*/  IADD3 R157, P2, PT, R2, R163, RZ ;  /* 0x000000a3029d7210 */ /* 0x004fc40007f5e0ff */
[----:B------:R-:W-:-:S03]  /*b3fd0*/  MOV R2, R5 ;  /* 0x0000000500027202 */ /* 0x000fc60000000f00 */
[----:B------:R-:W-:Y:S02]  /*b3fe0*/  IMAD.X R158, R3, 0x1, R0, P2 ;  /* 0x00000001039e7824 */ /* 0x000fe400010e0600 */
[----:B------:R-:W-:Y:S01]  /*b3ff0*/  IMAD.MOV.U32 R3, RZ, RZ, R6 ;  /* 0x000000ffff037224 */ /* 0x000fe200078e0006 */
[----:B------:R-:W-:Y:S01]  /*b4000*/  MOV R6, R11 ;  /* 0x0000000b00067202 */ /* 0x000fe20000000f00 */
[----:B------:R-:W-:-:S03]  /*b4010*/  IMAD.MOV.U32 R11, RZ, RZ, R113 ;  /* 0x000000ffff0b7224 */ /* 0x000fc600078e0071 */
[----:B------:R-:W-:Y:S04]  /*b4020*/  STL.64 [R1+0x1a50], R2 ;  /* 0x001a500201007387 */ /* 0x000fe80000100a00 */
[----:B------:R1:W-:Y:S04]  /*b4030*/  STL.64 [R1+0x1a48], R112 ;  /* 0x001a487001007387 */ /* 0x0003e80000100a00 */
[----:B------:R-:W-:Y:S04]  /*b4040*/  STL.64 [R1+0x1a40], R8 ;  /* 0x001a400801007387 */ /* 0x000fe80000100a00 */
[----:B------:R2:W-:Y:S04]  /*b4050*/  STL.64 [R1+0x1a38], R6 ;  /* 0x001a380601007387 */ /* 0x0005e80000100a00 */
[----:B------:R-:W-:Y:S01]  /*b4060*/  STL.64 [R1+0x1a30], R250 ;  /* 0x001a30fa01007387 */ /* 0x000fe20000100a00 */
[----:B-1----:R-:W-:Y:S01]  /*b4070*/  MOV R112, R23 ;  /* 0x0000001700707202 */ /* 0x002fe20000000f00 */
[----:B------:R-:W-:-:S02]  /*b4080*/  IMAD.MOV.U32 R113, RZ, RZ, R24 ;  /* 0x000000ffff717224 */ /* 0x000fc400078e0018 */
        /* <DEDUP_REMOVED lines=42> */
[----:B------:R-:W-:Y:S01]  /*b4330*/  MOV R2, R109 ;  /* 0x0000006d00027202 */ /* 0x000fe20000000f00 */
        /* <DEDUP_REMOVED lines=10> */
[----:B------:R-:W-:-:S03]  /*b43e0*/  MOV R114, R157 ;  /* 0x0000009d00727202 */ /* 0x000fc60000000f00 */
        /* <DEDUP_REMOVED lines=10> */
[----:B------:R-:W-:Y:S04]  /*b4490*/  LDGSTS.E [R4+0x20300], desc[UR6][R12.64], P0 ;  /* 0x203000000c047fae */ /* 0x000fe800081a1006 */
[----:B------:R-:W3:Y:S04]  /*b44a0*/  LDL.LU R5, [R1+0x2c50] ;  /* 0x002c500001057983 */ /* 0x000ee80000300800 */
[----:B------:R-:W-:Y:S04]  /*b44b0*/  LDGSTS.E [R4+0x21200], desc[UR6][R10.64], P1 ;  /* 0x212000000a047fae */ /* 0x000fe800089a1006 */
[----:B------:R-:W-:Y:S04]  /*b44c0*/  LDGSTS.E [R4+0x21300], desc[UR6][R8.64], P0 ;  /* 0x2130000008047fae */ /* 0x000fe800081a1006 */
[----:B------:R-:W-:Y:S04]  /*b44d0*/  LDGSTS.E [R4+0x22200], desc[UR6][R6.64], P1 ;  /* 0x2220000006047fae */ /* 0x000fe800089a1006 */
[----:B------:R-:W4:Y:S04]  /*b44e0*/  LDL.LU R13, [R1+0x2c48] ;  /* 0x002c4800010d7983 */ /* 0x000f280000300800 */
[----:B------:R-:W-:Y:S04]  /*b44f0*/  LDGSTS.E [R4+0x22300], desc[UR6][R250.64], P0 ;  /* 0x22300000fa047fae */ /* 0x000fe800081a1006 */
[----:B--2---:R-:W2:Y:S04]  /*b4500*/  LDL.LU R6, [R1+0x2c44] ;  /* 0x002c440001067983 */ /* 0x004ea80000300800 */
[----:B------:R-:W2:Y:S04]  /*b4510*/  LDL.LU R16, [R1+0x2c3c] ;  /* 0x002c3c0001107983 */ /* 0x000ea80000300800 */
        /* <DEDUP_REMOVED lines=48> */
[----:B------:R-:W-:Y:S04]  /*b4820*/  LDGSTS.E [R4+0x3a300], desc[UR6][R132.64], P0 ;  /* 0x3a30000084047fae */ /* 0x000fe800081a1006 */
[----:B------:R-:W-:Y:S04]  /*b4830*/  LDGSTS.E [R4+0x3b200], desc[UR6][R130.64], P1 ;  /* 0x3b20000082047fae */ /* 0x000fe800089a1006 */
[----:B-1----:R-:W2:Y:S04]  /*b4840*/  LDL.LU R2, [R1+0x2bc8] ;  /* 0x002bc80001027983 */ /* 0x002ea80000300800 */
[----:B------:R-:W2:Y:S04]  /*b4850*/  LDL.LU R14, [R1+0x2bc4] ;  /* 0x002bc400010e7983 */ /* 0x000ea80000300800 */
[----:B------:R-:W2:Y:S04]  /*b4860*/  LDL.LU R10, [R1+0x2bbc] ;  /* 0x002bbc00010a7983 */ /* 0x000ea80000300800 */
[----:B------:R-:W2:Y:S04]  /*b4870*/  LDL.LU R9, [R1+0x2b70] ;  /* 0x002b700001097983 */ /* 0x000ea80000300800 */
[----:B------:R-:W2:Y:S04]  /*b4880*/  LDL.LU R3, [R1+0x2b48] ;  /* 0x002b480001037983 */ /* 0x000ea80000300800 */
[----:B------:R-:W2:Y:S04]  /*b4890*/  LDL.LU R15, [R1+0x2b44] ;  /* 0x002b4400010f7983 */ /* 0x000ea80000300800 */
[----:B------:R-:W-:Y:S04]  /*b48a0*/  LDGSTS.E [R4+0x3b300], desc[UR6][R128.64], P0 ;  /* 0x3b30000080047fae */ /* 0x000fe800081a1006 */
        /* <DEDUP_REMOVED lines=9> */
[----:B---3--:R-:W-:-:S05]  /*b4940*/  IADD3 R5, P2, PT, R5, R163, RZ ;  /* 0x000000a305057210 */ /* 0x008fca0007f5e0ff */
[----:B------:R-:W-:Y:S01]  /*b4950*/  STL [R1+0x2c50], R5 ;  /* 0x002c500501007387 */ /* 0x000fe20000100800 */
[----:B-1----:R-:W-:Y:S01]  /*b4960*/  IMAD.IADD R4, R159, 0x1, R161 ;  /* 0x000000019f047824 */ /* 0x002fe200078e02a1 */
[----:B----4-:R-:W-:Y:S02]  /*b4970*/  IADD3 R13, P3, PT, R13, R163, RZ ;  /* 0x000000a30d0d7210 */ /* 0x010fe40007f7e0ff */
[-C--:B--2---:R-:W-:Y:S02]  /*b4980*/  IADD3.X R6, PT, PT, R6, R0.reuse, RZ, P2, !PT ;  /* 0x0000000006067210 */ /* 0x084fe400017fe4ff */
[----:B------:R-:W-:-:S03]  /*b4990*/  IADD3.X R16, PT, PT, R16, R0, RZ, P3, !PT ;  /* 0x0000000010107210 */ /* 0x000fc60001ffe4ff */
[----:B------:R1:W-:Y:S01]  /*b49a0*/  STL [R1+0x2c44], R6 ;  /* 0x002c440601007387 */ /* 0x0003e20000100800 */
[----:B------:R-:W-:-:S03]  /*b49b0*/  IMAD.MOV.U32 R7, RZ, RZ, R6 ;  /* 0x000000ffff077224 */ /* 0x000fc600078e0006 */
[----:B------:R-:W-:Y:S04]  /*b49c0*/  STL [R1+0x2c48], R13 ;  /* 0x002c480d01007387 */ /* 0x000fe80000100800 */
[----:B------:R-:W2:Y:S01]  /*b49d0*/  LDL.LU R8, [R1+0x2af0] ;  /* 0x002af00001087983 */ /* 0x000ea20000300800 */
[----:B-1----:R-:W-:-:S03]  /*b49e0*/  MOV R6, R5 ;  /* 0x0000000500067202 */ /* 0x002fc60000000f00 */
[----:B------:R1:W-:Y:S04]  /*b49f0*/  STL [R1+0x2c3c], R16 ;  /* 0x002c3c1001007387 */ /* 0x0003e80000100800 */
[----:B------:R3:W-:Y:S04]  /*b4a00*/  LDGSTS.E [R4+0x400], desc[UR6][R6.64], P1 ;  /* 0x0040000006047fae */ /* 0x0007e800089a1006 */
[----:B------:R-:W4:Y:S01]  /*b4a10*/  LDL.LU R5, [R1+0x2ac8] ;  /* 0x002ac80001057983 */ /* 0x000f220000300800 */
[----:B---3--:R-:W-:-:S03]  /*b4a20*/  MOV R7, R16 ;  /* 0x0000001000077202 */ /* 0x008fc60000000f00 */
[----:B-1----:R-:W3:Y:S01]  /*b4a30*/  LDL.LU R16, [R1+0x2ac4] ;  /* 0x002ac40001107983 */ /* 0x002ee20000300800 */
[----:B------:R-:W-:-:S03]  /*b4a40*/  IMAD.MOV.U32 R6, RZ, RZ, R13 ;  /* 0x000000ffff067224 */ /* 0x000fc600078e000d */
[----:B------:R-:W3:Y:S04]  /*b4a50*/  LDL.LU R13, [R1+0x2abc] ;  /* 0x002abc00010d7983 */ /* 0x000ee80000300800 */
        /* <DEDUP_REMOVED lines=9> */
[----:B------:R-:W3:Y:S01]  /*b4af0*/  LDL.LU R12, [R1+0x2a70] ;  /* 0x002a7000010c7983 */ /* 0x000ee20000300800 */
[----:B------:R-:W-:-:S03]  /*b4b00*/  MOV R7, R14 ;  /* 0x0000000e00077202 */ /* 0x000fc60000000f00 */
[----:B------:R1:W-:Y:S04]  /*b4b10*/  STL [R1+0x2bbc], R10 ;  /* 0x002bbc0a01007387 */ /* 0x0003e80000100800 */
[----:B------:R-:W3:Y:S04]  /*b4b20*/  LDL.LU R17, [R1+0x2a48] ;  /* 0x002a480001117983 */ /* 0x000ee80000300800 */
[----:B-1----:R-:W3:Y:S01]  /*b4b30*/  LDL.LU R14, [R1+0x2a44] ;  /* 0x002a4400010e7983 */ /* 0x002ee20000300800 */
[----:B------:R-:W-:-:S03]  /*b4b40*/  IADD3 R9, P2, PT, R9, R163, RZ ;  /* 0x000000a309097210 */ /* 0x000fc60007f5e0ff */
[----:B------:R-:W3:Y:S01]  /*b4b50*/  LDL.LU R18, [R1+0x2a3c] ;  /* 0x002a3c0001127983 */ /* 0x000ee20000300800 */
[----:B------:R-:W-:Y:S01]  /*b4b60*/  IADD3 R3, P3, PT, R3, R163, RZ ;  /* 0x000000a303037210 */ /* 0x000fe20007f7e0ff */
[----:B------:R-:W-:Y:S02]  /*b4b70*/  IMAD.X R15, R15, 0x1, R0, P2 ;  /* 0x000000010f0f7824 */ /* 0x000fe400010e0600 */
[----:B------:R1:W-:Y:S01]  /*b4b80*/  LDGSTS.E [R4+0x1400], desc[UR6][R6.64], P1 ;  /* 0x0140000006047fae */ /* 0x0003e200089a1006 */
[----:B------:R-:W-:Y:S01]  /*b4b90*/  IADD3.X R11, PT, PT, R11, R0, RZ, P3, !PT ;  /* 0x000000000b0b7210 */ /* 0x000fe20001ffe4ff */
[----:B-1----:R-:W-:Y:S01]  /*b4ba0*/  IMAD.MOV.U32 R6, RZ, RZ, R2 ;  /* 0x000000ffff067224 */ /* 0x002fe200078e0002 */
[----:B------:R-:W-:Y:S01]  /*b4bb0*/  MOV R7, R10 ;  /* 0x0000000a00077202 */ /* 0x000fe20000000f00 */
[----:B------:R-:W3:Y:S04]  /*b4bc0*/  LDL.LU R2, [R1+0x29e4] ;  /* 0x0029e40001027983 */ /* 0x000ee80000300800 */
[----:B------:R-:W3:Y:S04]  /*b4bd0*/  LDL.LU R10, [R1+0x29ec] ;  /* 0x0029ec00010a7983 */ /* 0x000ee80000300800 */
[----:B------:R1:W-:Y:S04]  /*b4be0*/  STL [R1+0x2b70], R9 ;  /* 0x002b700901007387 */ /* 0x0003e80000100800 */
[----:B------:R1:W-:Y:S04]  /*b4bf0*/  LDGSTS.E [R4+0x1500], desc[UR6][R6.64], P0 ;  /* 0x0150000006047fae */ /* 0x0003e800081a1006 */
[----:B------:R1:W-:Y:S04]  /*b4c00*/  STL [R1+0x2b44], R15 ;  /* 0x002b440f01007387 */ /* 0x0003e80000100800 */
[----:B------:R2:W-:Y:S01]  /*b4c10*/  STL [R1+0x2b48], R3 ;  /* 0x002b480301007387 */ /* 0x0005e20000100800 */
[----:B-1----:R-:W-:-:S03]  /*b4c20*/  IMAD.MOV.U32 R6, RZ, RZ, R9 ;  /* 0x000000ffff067224 */ /* 0x002fc600078e0009 */
[----:B------:R-:W3:Y:S01]  /*b4c30*/  LDL.LU R9, [R1+0x29e0] ;  /* 0x0029e00001097983 */ /* 0x000ee20000300800 */
[----:B------:R-:W-:-:S03]  /*b4c40*/  MOV R7, R15 ;  /* 0x0000000f00077202 */ /* 0x000fc60000000f00 */
[----:B------:R1:W-:Y:S04]  /*b4c50*/  STL [R1+0x2b3c], R11 ;  /* 0x002b3c0b01007387 */ /* 0x0003e80000100800 */
[----:B------:R-:W3:Y:S04]  /*b4c60*/  LDL.LU R15, [R1+0x29e8] ;  /* 0x0029e800010f7983 */ /* 0x000ee80000300800 */
[----:B------:R1:W-:Y:S01]  /*b4c70*/  LDGSTS.E [R4+0x2400], desc[UR6][R6.64], P1 ;  /* 0x0240000006047fae */ /* 0x0003e200089a1006 */
[----:B--2---:R-:W-:Y:S01]  /*b4c80*/  IADD3 R8, P2, PT, R8, R163, RZ ;  /* 0x000000a308087210 */ /* 0x004fe20007f5e0ff */
[----:B-1----:R-:W-:Y:S01]  /*b4c90*/  IMAD.MOV.U32 R6, RZ, RZ, R3 ;  /* 0x000000ffff067224 */ /* 0x002fe200078e0003 */
[----:B------:R-:W-:Y:S01]  /*b4ca0*/  MOV R7, R11 ;  /* 0x0000000b00077202 */ /* 0x000fe20000000f00 */
[----:B------:R-:W2:Y:S04]  /*b4cb0*/  LDL.LU R3, [R1+0x2964] ;  /* 0x0029640001037983 */ /* 0x000ea80000300800 */
[----:B------:R-:W2:Y:S01]  /*b4cc0*/  LDL.LU R11, [R1+0x296c] ;  /* 0x00296c00010b7983 */ /* 0x000ea20000300800 */
[----:B----4-:R-:W-:-:S03]  /*b4cd0*/  IADD3 R5, P3, PT, R5, R163, RZ ;  /* 0x000000a305057210 */ /* 0x010fc60007f7e0ff */
[----:B------:R1:W-:Y:S04]  /*b4ce0*/  STL [R1+0x2af0], R8 ;  /* 0x002af00801007387 */ /* 0x0003e80000100800 */
[----:B------:R4:W-:Y:S01]  /*b4cf0*/  LDGSTS.E [R4+0x2500], desc[UR6][R6.64], P0 ;  /* 0x0250000006047fae */ /* 0x0009e200081a1006 */
[----:B---3--:R-:W-:Y:S01]  /*b4d00*/  IMAD.X R16, R16, 0x1, R0, P2 ;  /* 0x0000000110107824 */ /* 0x008fe200010e0600 */
[----:B------:R-:W-:-:S04]  /*b4d10*/  IADD3.X R13, PT, PT, R13, R0, RZ, P3, !PT ;  /* 0x000000000d0d7210 */ /* 0x000fc80001ffe4ff */
[----:B------:R3:W-:Y:S01]  /*b4d20*/  STL [R1+0x2ac4], R16 ;  /* 0x002ac41001007387 */ /* 0x0007e20000100800 */
[----:B----4-:R-:W-:-:S03]  /*b4d30*/  IMAD.MOV.U32 R6, RZ, RZ, R8 ;  /* 0x000000ffff067224 */ /* 0x010fc600078e0008 */
[----:B------:R-:W-:Y:S04]  /*b4d40*/  STL [R1+0x2ac8], R5 ;  /* 0x002ac80501007387 */ /* 0x000fe80000100800 */
[----:B-1----:R-:W4:Y:S01]  /*b4d50*/  LDL.LU R8, [R1+0x2960] ;  /* 0x0029600001087983 */ /* 0x002f220000300800 */
[----:B------:R-:W-:-:S03]  /*b4d60*/  MOV R7, R16 ;  /* 0x0000001000077202 */ /* 0x000fc60000000f00 */
[----:B------:R1:W-:Y:S04]  /*b4d70*/  STL [R1+0x2abc], R13 ;  /* 0x002abc0d01007387 */ /* 0x0003e80000100800 */
[----:B---3--:R-:W3:Y:S04]  /*b4d80*/  LDL.LU R16, [R1+0x2968] ;  /* 0x0029680001107983 */ /* 0x008ee80000300800 */
[----:B------:R1:W-:Y:S02]  /*b4d90*/  LDGSTS.E [R4+0x3400], desc[UR6][R6.64], P1 ;  /* 0x0340000006047fae */ /* 0x0003e400089a1006 */
[----:B-1----:R-:W-:Y:S01]  /*b4da0*/  IMAD.MOV.U32 R6, RZ, RZ, R5 ;  /* 0x000000ffff067224 */ /* 0x002fe200078e0005 */
[----:B------:R-:W-:-:S02]  /*b4db0*/  MOV R7, R13 ;  /* 0x0000000d00077202 */ /* 0x000fc40000000f00 */
[----:B------:R-:W3:Y:S04]  /*b4dc0*/  LDL.LU R13, [R1+0x28e4] ;  /* 0x0028e400010d7983 */ /* 0x000ee80000300800 */
[----:B------:R-:W3:Y:S04]  /*b4dd0*/  LDL.LU R5, [R1+0x28ec] ;  /* 0x0028ec0001057983 */ /* 0x000ee80000300800 */
        /* <DEDUP_REMOVED lines=10> */
[----:B------:R-:W3:Y:S04]  /*b4e80*/  LDL.LU R14, [R1+0x28e0] ;  /* 0x0028e000010e7983 */ /* 0x000ee80000300800 */
[----:B------:R-:W-:Y:S01]  /*b4e90*/  STL [R1+0x2a3c], R18 ;  /* 0x002a3c1201007387 */ /* 0x000fe20000100800 */
[----:B------:R-:W-:-:S03]  /*b4ea0*/  IADD3 R2, P2, PT, R2, R163, RZ ;  /* 0x000000a302027210 */ /* 0x000fc60007f5e0ff */
[----:B------:R-:W3:Y:S04]  /*b4eb0*/  LDL.LU R12, [R1+0x28e8] ;  /* 0x0028e800010c7983 */ /* 0x000ee80000300800 */
        /* <DEDUP_REMOVED lines=17> */
[----:B------:R-:W3:Y:S01]  /*b4fd0*/  LDL.LU R15, [R1+0x2860] ;  /* 0x00286000010f7983 */ /* 0x000ee20000300800 */
[----:B------:R-:W-:Y:S01]  /*b4fe0*/  IMAD.MOV.U32 R6, RZ, RZ, R10 ;  /* 0x000000ffff067224 */ /* 0x000fe200078e000a */
[-C--:B--2---:R-:W-:Y:S02]  /*b4ff0*/  IADD3 R3, P2, PT, R3, R163.reuse, RZ ;  /* 0x000000a303037210 */ /* 0x084fe40007f5e0ff */
[----:B------:R-:W2:Y:S01]  /*b5000*/  LDL.LU R10, [R1+0x2868] ;  /* 0x00286800010a7983 */ /* 0x000ea20000300800 */
[----:B------:R-:W-:-:S03]  /*b5010*/  IADD3 R11, P3, PT, R11, R163, RZ ;  /* 0x000000a30b0b7210 */ /* 0x000fc60007f7e0ff */
[----:B------:R1:W-:Y:S04]  /*b5020*/  LDGSTS.E [R4+0x5500], desc[UR6][R6.64], P0 ;  /* 0x0550000006047fae */ /* 0x0003e800081a1006 */
[----:B------:R-:W-:Y:S01]  /*b5030*/  STL [R1+0x2964], R3 ;  /* 0x0029640301007387 */ /* 0x000fe20000100800 */
[----:B-1----:R-:W-:Y:S02]  /*b5040*/  IMAD.MOV.U32 R6, RZ, RZ, R3 ;  /* 0x000000ffff067224 */ /* 0x002fe400078e0003 */
[----:B----4-:R-:W-:-:S05]  /*b5050*/  IMAD.X R8, R8, 0x1, R0, P2 ;  /* 0x0000000108087824 */ /* 0x010fca00010e0600 */
[----:B------:R1:W-:Y:S01]  /*b5060*/  STL [R1+0x2960], R8 ;  /* 0x0029600801007387 */ /* 0x0003e20000100800 */
[----:B------:R-:W-:Y:S02]  /*b5070*/  MOV R7, R8 ;  /* 0x0000000800077202 */ /* 0x000fe40000000f00 */
[----:B---3--:R-:W-:Y:S01]  /*b5080*/  IADD3.X R16, PT, PT, R16, R0, RZ, P3, !PT ;  /* 0x0000000010107210 */ /* 0x008fe20001ffe4ff */
        /* <DEDUP_REMOVED lines=18> */
[----:B------:R-:W3:Y:S01]  /*b51b0*/  LDL.LU R13, [R1+0x2754] ;  /* 0x00275400010d7983 */ /* 0x000ee20000300800 */
[----:B------:R-:W-:-:S03]  /*b51c0*/  MOV R7, R14 ;  /* 0x0000000e00077202 */ /* 0x000fc60000000f00 */
[----:B------:R1:W-:Y:S04]  /*b51d0*/  STL [R1+0x28e8], R12 ;  /* 0x0028e80c01007387 */ /* 0x0003e80000100800 */
[----:B------:R-:W3:Y:S04]  /*b51e0*/  LDL.LU R17, [R1+0x275c] ;  /* 0x00275c0001117983 */ /* 0x000ee80000300800 */
[----:B-1----:R-:W3:Y:S04]  /*b51f0*/  LDL.LU R14, [R1+0x2750] ;  /* 0x00275000010e7983 */ /* 0x002ee80000300800 */
[----:B------:R-:W3:Y:S04]  /*b5200*/  LDL.LU R18, [R1+0x2758] ;  /* 0x0027580001127983 */ /* 0x000ee80000300800 */
[----:B------:R1:W-:Y:S01]  /*b5210*/  LDGSTS.E [R4+0x7400], desc[UR6][R6.64], P1 ;  /* 0x0740000006047fae */ /* 0x0003e200089a1006 */
[-C--:B------:R-:W-:Y:S01]  /*b5220*/  IADD3 R9, P2, PT, R9, R163.reuse, RZ ;  /* 0x000000a309097210 */ /* 0x080fe20007f5e0ff */
[----:B-1----:R-:W-:Y:S01]  /*b5230*/  IMAD.MOV.U32 R6, RZ, RZ, R5 ;  /* 0x000000ffff067224 */ /* 0x002fe200078e0005 */
[----:B------:R-:W-:Y:S01]  /*b5240*/  MOV R7, R12 ;  /* 0x0000000c00077202 */ /* 0x000fe20000000f00 */
[----:B------:R-:W3:Y:S04]  /*b5250*/  LDL.LU R5, [R1+0x1ca0] ;  /* 0x001ca00001057983 */ /* 0x000ee80000300800 */
[----:B------:R-:W3:Y:S01]  /*b5260*/  LDL.LU R12, [R1+0x1ca8] ;  /* 0x001ca800010c7983 */ /* 0x000ee20000300800 */
[----:B------:R-:W-:-:S03]  /*b5270*/  IADD3 R2, P3, PT, R2, R163, RZ ;  /* 0x000000a302027210 */ /* 0x000fc60007f7e0ff */
[----:B------:R1:W-:Y:S04]  /*b5280*/  STL [R1+0x2864], R9 ;  /* 0x0028640901007387 */ /* 0x0003e80000100800 */
[----:B------:R1:W-:Y:S01]  /*b5290*/  LDGSTS.E [R4+0x7500], desc[UR6][R6.64], P0 ;  /* 0x0750000006047fae */ /* 0x0003e200081a1006 */
[----:B------:R-:W-:Y:S01]  /*b52a0*/  IMAD.X R15, R15, 0x1, R0, P2 ;  /* 0x000000010f0f7824 */ /* 0x000fe200010e0600 */
[----:B--2---:R-:W-:-:S04]  /*b52b0*/  IADD3.X R10, PT, PT, R10, R0, RZ, P3, !PT ;  /* 0x000000000a0a7210 */ /* 0x004fc80001ffe4ff */
[----:B------:R2:W-:Y:S01]  /*b52c0*/  STL [R1+0x2860], R15 ;  /* 0x0028600f01007387 */ /* 0x0005e20000100800 */
[----:B-1----:R-:W-:-:S03]  /*b52d0*/  IMAD.MOV.U32 R6, RZ, RZ, R9 ;  /* 0x000000ffff067224 */ /* 0x002fc600078e0009 */
[----:B------:R1:W-:Y:S04]  /*b52e0*/  STL [R1+0x286c], R2 ;  /* 0x00286c0201007387 */ /* 0x0003e80000100800 */
[----:B------:R-:W3:Y:S01]  /*b52f0*/  LDL.LU R9, [R1+0x1c9c] ;  /* 0x001c9c0001097983 */ /* 0x000ee20000300800 */
[----:B------:R-:W-:-:S03]  /*b5300*/  MOV R7, R15 ;  /* 0x0000000f00077202 */ /* 0x000fc60000000f00 */
[----:B------:R1:W-:Y:S04]  /*b5310*/  STL [R1+0x2868], R10 ;  /* 0x0028680a01007387 */ /* 0x0003e80000100800 */
[----:B--2---:R-:W2:Y:S04]  /*b5320*/  LDL.LU R15, [R1+0x1ca4] ;  /* 0x001ca400010f7983 */ /* 0x004ea80000300800 */
[----:B------:R1:W-:Y:S02]  /*b5330*/  LDGSTS.E [R4+0x8400], desc[UR6][R6.64], P1 ;  /* 0x0840000006047fae */ /* 0x0003e400089a1006 */
[----:B-1----:R-:W-:Y:S01]  /*b5340*/  IMAD.MOV.U32 R6, RZ, RZ, R2 ;  /* 0x000000ffff067224 */ /* 0x002fe200078e0002 */
[----:B------:R-:W-:Y:S01]  /*b5350*/  MOV R7, R10 ;  /* 0x0000000a00077202 */ /* 0x000fe20000000f00 */
[----:B------:R-:W2:Y:S01]  /*b5360*/  LDL.LU R2, [R1+0x1d20] ;  /* 0x001d200001027983 */ /* 0x000ea20000300800 */
[----:B----4-:R-:W-:-:S03]  /*b5370*/  IADD3 R8, P2, PT, R8, R163, RZ ;  /* 0x000000a308087210 */ /* 0x010fc60007f5e0ff */
[----:B------:R-:W4:Y:S04]  /*b5380*/  LDL.LU R10, [R1+0x1d28] ;  /* 0x001d2800010a7983 */ /* 0x000f280000300800 */
[----:B------:R1:W-:Y:S01]  /*b5390*/  STL [R1+0x27d4], R8 ;  /* 0x0027d40801007387 */ /* 0x0003e20000100800 */
[----:B------:R-:W-:-:S03]  /*b53a0*/  IADD3 R3, P3, PT, R3, R163, RZ ;  /* 0x000000a303037210 */ /* 0x000fc60007f7e0ff */
[----:B------:R1:W-:Y:S01]  /*b53b0*/  LDGSTS.E [R4+0x8500], desc[UR6][R6.64], P0 ;  /* 0x0850000006047fae */ /* 0x0003e200081a1006 */
[----:B---3--:R-:W-:Y:S01]  /*b53c0*/  IMAD.X R16, R16, 0x1, R0, P2 ;  /* 0x0000000110107824 */ /* 0x008fe200010e0600 */
[----:B------:R-:W-:-:S04]  /*b53d0*/  IADD3.X R11, PT, PT, R11, R0, RZ, P3, !PT ;  /* 0x000000000b0b7210 */ /* 0x000fc80001ffe4ff */
[----:B------:R3:W-:Y:S01]  /*b53e0*/  STL [R1+0x27d0], R16 ;  /* 0x0027d01001007387 */ /* 0x0007e20000100800 */
[----:B-1----:R-:W-:-:S03]  /*b53f0*/  IMAD.MOV.U32 R6, RZ, RZ, R8 ;  /* 0x000000ffff067224 */ /* 0x002fc600078e0008 */
[----:B------:R-:W-:Y:S04]  /*b5400*/  STL [R1+0x27dc], R3 ;  /* 0x0027dc0301007387 */ /* 0x000fe80000100800 */
[----:B------:R-:W4:Y:S01]  /*b5410*/  LDL.LU R8, [R1+0x1d1c] ;  /* 0x001d1c0001087983 */ /* 0x000f220000300800 */
        /* <DEDUP_REMOVED lines=19> */
[----:B------:R-:W-:Y:S04]  /*b5550*/  STL [R1+0x2758], R18 ;  /* 0x0027581201007387 */ /* 0x000fe80000100800 */
[----:B------:R-:W3:Y:S01]  /*b5560*/  LDL.LU R13, [R1+0x1da4] ;  /* 0x001da400010d7983 */ /* 0x000ee20000300800 */
[----:B------:R-:W-:-:S03]  /*b5570*/  IADD3 R5, P2, PT, R5, R163, RZ ;  /* 0x000000a305057210 */ /* 0x000fc60007f5e0ff */
        /* <DEDUP_REMOVED lines=10> */
[----:B--2---:R-:W-:Y:S01]  /*b5620*/  IADD3.X R15, PT, PT, R15, R0, RZ, P3, !PT ;  /* 0x000000000f0f7210 */ /* 0x004fe20001ffe4ff */
        /* <DEDUP_REMOVED lines=10> */
[----:B----4-:R-:W-:-:S03]  /*b56d0*/  IADD3 R10, P3, PT, R10, R163, RZ ;  /* 0x000000a30a0a7210 */ /* 0x010fc60007f7e0ff */
[----:B------:R1:W-:Y:S04]  /*b56e0*/  LDGSTS.E [R4+0xb500], desc[UR6][R6.64], P0 ;  /* 0x0b50000006047fae */ /* 0x0003e800081a1006 */
[----:B------:R-:W-:Y:S01]  /*b56f0*/  STL [R1+0x1d20], R2 ;  /* 0x001d200201007387 */ /* 0x000fe20000100800 */
[----:B-1----:R-:W-:Y:S02]  /*b5700*/  IMAD.MOV.U32 R6, RZ, RZ, R2 ;  /* 0x000000ffff067224 */ /* 0x002fe400078e0002 */
[----:B------:R-:W-:-:S05]  /*b5710*/  IMAD.X R8, R8, 0x1, R0, P2 ;  /* 0x0000000108087824 */ /* 0x000fca00010e0600 */
        /* <DEDUP_REMOVED lines=41> */
[----:B------:R-:W3:Y:S01]  /*b59b0*/  LDL.LU R9, [R1+0x1f9c] ;  /* 0x001f9c0001097983 */ /* 0x000ee20000300800 */
[----:B------:R-:W-:-:S03]  /*b59c0*/  MOV R7, R15 ;  /* 0x0000000f00077202 */ /* 0x000fc60000000f00 */
[----:B------:R2:W-:Y:S04]  /*b59d0*/  STL [R1+0x1e24], R12 ;  /* 0x001e240c01007387 */ /* 0x0005e80000100800 */
[----:B-1----:R-:W3:Y:S04]  /*b59e0*/  LDL.LU R15, [R1+0x1fa4] ;  /* 0x001fa400010f7983 */ /* 0x002ee80000300800 */
[----:B------:R1:W-:Y:S02]  /*b59f0*/  LDGSTS.E [R4+0xe400], desc[UR6][R6.64], P1 ;  /* 0x0e40000006047fae */ /* 0x0003e400089a1006 */
[----:B-1----:R-:W-:Y:S01]  /*b5a00*/  IMAD.MOV.U32 R6, RZ, RZ, R5 ;  /* 0x000000ffff067224 */ /* 0x002fe200078e0005 */
[----:B------:R-:W-:Y:S01]  /*b5a10*/  MOV R7, R12 ;  /* 0x0000000c00077202 */ /* 0x000fe20000000f00 */
[----:B--2---:R-:W2:Y:S01]  /*b5a20*/  LDL.LU R5, [R1+0x2020] ;  /* 0x0020200001057983 */ /* 0x004ea20000300800 */
        /* <DEDUP_REMOVED lines=29> */
[----:B------:R-:W3:Y:S01]  /*b5c00*/  LDL.LU R13, [R1+0x209c] ;  /* 0x00209c00010d7983 */ /* 0x000ee20000300800 */
[----:B------:R-:W-:-:S03]  /*b5c10*/  IADD3 R3, P2, PT, R3, R163, RZ ;  /* 0x000000a303037210 */ /* 0x000fc60007f5e0ff */
[----:B------:R-:W-:Y:S04]  /*b5c20*/  STL [R1+0x1f24], R18 ;  /* 0x001f241201007387 */ /* 0x000fe80000100800 */
[----:B------:R-:W3:Y:S01]  /*b5c30*/  LDL.LU R11, [R1+0x20a4] ;  /* 0x0020a400010b7983 */ /* 0x000ee20000300800 */
[----:B------:R-:W-:-:S03]  /*b5c40*/  IADD3 R14, P3, PT, R14, R163, RZ ;  /* 0x000000a30e0e7210 */ /* 0x000fc60007f7e0ff */
[----:B------:R1:W-:Y:S04]  /*b5c50*/  LDGSTS.E [R4+0x10400], desc[UR6][R6.64], P1 ;  /* 0x1040000006047fae */ /* 0x0003e800089a1006 */
[----:B------:R-:W-:Y:S01]  /*b5c60*/  STL [R1+0x1fa0], R3 ;  /* 0x001fa00301007387 */ /* 0x000fe20000100800 */
[----:B-1----:R-:W-:Y:S01]  /*b5c70*/  IMAD.MOV.U32 R6, RZ, RZ, R17 ;  /* 0x000000ffff067224 */ /* 0x002fe200078e0011 */
[----:B------:R-:W-:-:S05]  /*b5c80*/  MOV R7, R18 ;  /* 0x0000001200077202 */ /* 0x000fca0000000f00 */
[----:B------:R1:W-:Y:S01]  /*b5c90*/  LDGSTS.E [R4+0x10500], desc[UR6][R6.64], P0 ;  /* 0x1050000006047fae */ /* 0x0003e200081a1006 */
[----:B------:R-:W-:-:S05]  /*b5ca0*/  IMAD.X R9, R9, 0x1, R0, P2 ;  /* 0x0000000109097824 */ /* 0x000fca00010e0600 */
[----:B------:R2:W-:Y:S01]  /*b5cb0*/  STL [R1+0x1f9c], R9 ;  /* 0x001f9c0901007387 */ /* 0x0005e20000100800 */
[----:B-1----:R-:W-:Y:S01]  /*b5cc0*/  IMAD.MOV.U32 R6, RZ, RZ, R3 ;  /* 0x000000ffff067224 */ /* 0x002fe200078e0003 */
[----:B------:R-:W-:Y:S02]  /*b5cd0*/  MOV R7, R9 ;  /* 0x0000000900077202 */ /* 0x000fe40000000f00 */
[----:B------:R-:W-:Y:S01]  /*b5ce0*/  IADD3.X R15, PT, PT, R15, R0, RZ, P3, !PT ;  /* 0x000000000f0f7210 */ /* 0x000fe20001ffe4ff */
[----:B------:R1:W-:Y:S04]  /*b5cf0*/  STL [R1+0x1fa8], R14 ;  /* 0x001fa80e01007387 */ /* 0x0003e80000100800 */
[----:B------:R1:W-:Y:S04]  /*b5d00*/  LDGSTS.E [R4+0x11400], desc[UR6][R6.64], P1 ;  /* 0x1140000006047fae */ /* 0x0003e800089a1006 */
[----:B--2---:R-:W2:Y:S04]  /*b5d10*/  LDL.LU R9, [R1+0x2120] ;  /* 0x0021200001097983 */ /* 0x004ea80000300800 */
[----:B------:R4:W-:Y:S04]  /*b5d20*/  STL [R1+0x1fa4], R15 ;  /* 0x001fa40f01007387 */ /* 0x0009e80000100800 */
[----:B------:R-:W2:Y:S01]  /*b5d30*/  LDL.LU R3, [R1+0x2128] ;  /* 0x0021280001037983 */ /* 0x000ea20000300800 */
[----:B-1----:R-:W-:-:S03]  /*b5d40*/  IMAD.MOV.U32 R6, RZ, RZ, R14 ;  /* 0x000000ffff067224 */ /* 0x002fc600078e000e */
[----:B------:R-:W2:Y:S01]  /*b5d50*/  LDL.LU R14, [R1+0x211c] ;  /* 0x00211c00010e7983 */ /* 0x000ea20000300800 */
[----:B------:R-:W-:Y:S02]  /*b5d60*/  MOV R7, R15 ;  /* 0x0000000f00077202 */ /* 0x000fe40000000f00 */
[-C--:B------:R-:W-:Y:S01]  /*b5d70*/  IADD3 R5, P2, PT, R5, R163.reuse, RZ ;  /* 0x000000a305057210 */ /* 0x080fe20007f5e0ff */
[----:B----4-:R-:W4:Y:S01]  /*b5d80*/  LDL.LU R15, [R1+0x2124] ;  /* 0x00212400010f7983 */ /* 0x010f220000300800 */
[----:B------:R-:W-:-:S03]  /*b5d90*/  IADD3 R12, P3, PT, R12, R163, RZ ;  /* 0x000000a30c0c7210 */ /* 0x000fc60007f7e0ff */
[----:B------:R1:W-:Y:S04]  /*b5da0*/  LDGSTS.E [R4+0x11500], desc[UR6][R6.64], P0 ;  /* 0x1150000006047fae */ /* 0x0003e800081a1006 */
[----:B------:R3:W-:Y:S01]  /*b5db0*/  STL [R1+0x2020], R5 ;  /* 0x0020200501007387 */ /* 0x0007e20000100800 */
[----:B-1----:R-:W-:Y:S02]  /*b5dc0*/  IMAD.MOV.U32 R6, RZ, RZ, R5 ;  /* 0x000000ffff067224 */ /* 0x002fe400078e0005 */
[----:B------:R-:W-:-:S05]  /*b5dd0*/  IMAD.X R8, R8, 0x1, R0, P2 ;  /* 0x0000000108087824 */ /* 0x000fca00010e0600 */
[----:B------:R1:W-:Y:S01]  /*b5de0*/  STL [R1+0x201c], R8 ;  /* 0x00201c0801007387 */ /* 0x0003e20000100800 */
[----:B------:R-:W-:Y:S02]  /*b5df0*/  MOV R7, R8 ;  /* 0x0000000800077202 */ /* 0x000fe40000000f00 */
[----:B---3--:R-:W-:Y:S01]  /*b5e00*/  IADD3.X R16, PT, PT, R16, R0, RZ, P3, !PT ;  /* 0x0000000010107210 */ /* 0x008fe20001ffe4ff */
        /* <DEDUP_REMOVED lines=24> */
[----:B------:R1:W-:Y:S02]  /*b5f90*/  LDGSTS.E [R4+0x13400], desc[UR6][R6.64], P1 ;  /* 0x1340000006047fae */ /* 0x0003e400089a1006 */
[----:B-1----:R-:W-:Y:S01]  /*b5fa0*/  IMAD.MOV.U32 R6, RZ, RZ, R2 ;  /* 0x000000ffff067224 */ /* 0x002fe200078e0002 */
[----:B------:R-:W-:Y:S01]  /*b5fb0*/  MOV R7, R11 ;  /* 0x0000000b00077202 */ /* 0x000fe20000000f00 */
[----:B------:R-:W3:Y:S04]  /*b5fc0*/  LDL.LU R2, [R1+0x2298] ;  /* 0x0022980001027983 */ /* 0x000ee80000300800 */
[----:B------:R-:W3:Y:S01]  /*b5fd0*/  LDL.LU R11, [R1+0x22a0] ;  /* 0x0022a000010b7983 */ /* 0x000ee20000300800 */
[----:B--2---:R-:W-:-:S03]  /*b5fe0*/  IADD3 R9, P2, PT, R9, R163, RZ ;  /* 0x000000a309097210 */ /* 0x004fc60007f5e0ff */
[----:B------:R1:W-:Y:S04]  /*b5ff0*/  LDGSTS.E [R4+0x13500], desc[UR6][R6.64], P0 ;  /* 0x1350000006047fae */ /* 0x0003e800081a1006 */
[----:B------:R2:W-:Y:S01]  /*b6000*/  STL [R1+0x2120], R9 ;  /* 0x0021200901007387 */ /* 0x0005e20000100800 */
[----:B------:R-:W-:Y:S01]  /*b6010*/  IADD3 R3, P3, PT, R3, R163, RZ ;  /* 0x000000a303037210 */ /* 0x000fe20007f7e0ff */
[----:B------:R-:W-:Y:S02]  /*b6020*/  IMAD.X R14, R14, 0x1, R0, P2 ;  /* 0x000000010e0e7824 */ /* 0x000fe400010e0600 */
[----:B-1----:R-:W-:Y:S01]  /*b6030*/  IMAD.MOV.U32 R6, RZ, RZ, R9 ;  /* 0x000000ffff067224 */ /* 0x002fe200078e0009 */
[----:B----4-:R-:W-:Y:S02]  /*b6040*/  IADD3.X R15, PT, PT, R15, R0, RZ, P3, !PT ;  /* 0x000000000f0f7210 */ /* 0x010fe40001ffe4ff */
[----:B------:R1:W-:Y:S04]  /*b6050*/  STL [R1+0x211c], R14 ;  /* 0x00211c0e01007387 */ /* 0x0003e80000100800 */
[----:B------:R4:W-:Y:S04]  /*b6060*/  STL [R1+0x2128], R3 ;  /* 0x0021280301007387 */ /* 0x0009e80000100800 */
[----:B--2---:R-:W2:Y:S01]  /*b6070*/  LDL.LU R9, [R1+0x2294] ;  /* 0x0022940001097983 */ /* 0x004ea20000300800 */
[----:B------:R-:W-:-:S03]  /*b6080*/  MOV R7, R14 ;  /* 0x0000000e00077202 */ /* 0x000fc60000000f00 */
[----:B------:R3:W-:Y:S04]  /*b6090*/  STL [R1+0x2124], R15 ;  /* 0x0021240f01007387 */ /* 0x0007e80000100800 */
[----:B-1----:R-:W2:Y:S04]  /*b60a0*/  LDL.LU R14, [R1+0x229c] ;  /* 0x00229c00010e7983 */ /* 0x002ea80000300800 */
[----:B------:R1:W-:Y:S01]  /*b60b0*/  LDGSTS.E [R4+0x14400], desc[UR6][R6.64], P1 ;  /* 0x1440000006047fae */ /* 0x0003e200089a1006 */
[----:B---3--:R-:W-:Y:S01]  /*b60c0*/  IADD3 R5, P2, PT, R5, R163, RZ ;  /* 0x000000a305057210 */ /* 0x008fe20007f5e0ff */
[----:B-1----:R-:W-:Y:S01]  /*b60d0*/  IMAD.MOV.U32 R6, RZ, RZ, R3 ;  /* 0x000000ffff067224 */ /* 0x002fe200078e0003 */
[----:B------:R-:W-:Y:S01]  /*b60e0*/  MOV R7, R15 ;  /* 0x0000000f00077202 */ /* 0x000fe20000000f00 */
[----:B----4-:R-:W3:Y:S04]  /*b60f0*/  LDL.LU R3, [R1+0x2318] ;  /* 0x0023180001037983 */ /* 0x010ee80000300800 */
        /* <DEDUP_REMOVED lines=38> */
[----:B--2---:R-:W-:Y:S02]  /*b6360*/  IMAD.X R9, R9, 0x1, R0, P2 ;  /* 0x0000000109097824 */ /* 0x004fe400010e0600 */
        /* <DEDUP_REMOVED lines=9> */
[----:B--2---:R-:W-:-:S03]  /*b6400*/  IMAD.MOV.U32 R6, RZ, RZ, R11 ;  /* 0x000000ffff067224 */ /* 0x004fc600078e000b */
[----:B------:R-:W2:Y:S01]  /*b6410*/  LDL.LU R11, [R1+0x2474] ;  /* 0x00247400010b7983 */ /* 0x000ea20000300800 */
[-C--:B---3--:R-:W-:Y:S02]  /*b6420*/  IADD3 R3, P2, PT, R3, R163.reuse, RZ ;  /* 0x000000a303037210 */ /* 0x088fe40007f5e0ff */
[----:B------:R-:W-:Y:S02]  /*b6430*/  MOV R7, R14 ;  /* 0x0000000e00077202 */ /* 0x000fe40000000f00 */
[----:B-1----:R-:W3:Y:S01]  /*b6440*/  LDL.LU R14, [R1+0x247c] ;  /* 0x00247c00010e7983 */ /* 0x002ee20000300800 */
[----:B----4-:R-:W-:-:S03]  /*b6450*/  IADD3 R15, P3, PT, R15, R163, RZ ;  /* 0x000000a30f0f7210 */ /* 0x010fc60007f7e0ff */
[----:B------:R1:W-:Y:S04]  /*b6460*/  LDGSTS.E [R4+0x17500], desc[UR6][R6.64], P0 ;  /* 0x1750000006047fae */ /* 0x0003e800081a1006 */
[----:B------:R4:W-:Y:S01]  /*b6470*/  STL [R1+0x2318], R3 ;  /* 0x0023180301007387 */ /* 0x0009e20000100800 */
[----:B-1----:R-:W-:Y:S02]  /*b6480*/  IMAD.MOV.U32 R6, RZ, RZ, R3 ;  /* 0x000000ffff067224 */ /* 0x002fe400078e0003 */
[----:B------:R-:W-:-:S05]  /*b6490*/  IMAD.X R5, R5, 0x1, R0, P2 ;  /* 0x0000000105057824 */ /* 0x000fca00010e0600 */
[----:B------:R1:W-:Y:S01]  /*b64a0*/  STL [R1+0x2314], R5 ;  /* 0x0023140501007387 */ /* 0x0003e20000100800 */
[----:B------:R-:W-:Y:S02]  /*b64b0*/  MOV R7, R5 ;  /* 0x0000000500077202 */ /* 0x000fe40000000f00 */
[----:B------:R-:W-:Y:S01]  /*b64c0*/  IADD3.X R16, PT, PT, R16, R0, RZ, P3, !PT ;  /* 0x0000000010107210 */ /* 0x000fe20001ffe4ff */
[----:B------:R1:W-:Y:S04]  /*b64d0*/  STL [R1+0x2320], R15 ;  /* 0x0023200f01007387 */ /* 0x0003e80000100800 */
[----:B----4-:R-:W4:Y:S04]  /*b64e0*/  LDL.LU R3, [R1+0x24e8] ;  /* 0x0024e80001037983 */ /* 0x010f280000300800 */
[----:B------:R1:W-:Y:S04]  /*b64f0*/  STL [R1+0x231c], R16 ;  /* 0x00231c1001007387 */ /* 0x0003e80000100800 */
[----:B------:R1:W-:Y:S04]  /*b6500*/  LDGSTS.E [R4+0x18400], desc[UR6][R6.64], P1 ;  /* 0x1840000006047fae */ /* 0x0003e800089a1006 */
[----:B-1----:R-:W4:Y:S01]  /*b6510*/  LDL.LU R5, [R1+0x24f0] ;  /* 0x0024f00001057983 */ /* 0x002f220000300800 */
[----:B------:R-:W-:-:S03]  /*b6520*/  IMAD.MOV.U32 R6, RZ, RZ, R15 ;  /* 0x000000ffff067224 */ /* 0x000fc600078e000f */
[----:B------:R-:W4:Y:S04]  /*b6530*/  LDL.LU R15, [R1+0x24e4] ;  /* 0x0024e400010f7983 */ /* 0x000f280000300800 */
[----:B------:R-:W4:Y:S01]  /*b6540*/  LDL.LU R18, [R1+0x24ec] ;  /* 0x0024ec0001127983 */ /* 0x000f220000300800 */
[-C--:B------:R-:W-:Y:S02]  /*b6550*/  IADD3 R12, P2, PT, R12, R163.reuse, RZ ;  /* 0x000000a30c0c7210 */ /* 0x080fe40007f5e0ff */
[----:B------:R-:W-:Y:S02]  /*b6560*/  IADD3 R8, P3, PT, R8, R163, RZ ;  /* 0x000000a308087210 */ /* 0x000fe40007f7e0ff */
[----:B------:R-:W-:Y:S01]  /*b6570*/  MOV R7, R16 ;  /* 0x0000001000077202 */ /* 0x000fe20000000f00 */
[----:B------:R1:W-:Y:S04]  /*b6580*/  STL [R1+0x2408], R12 ;  /* 0x0024080c01007387 */ /* 0x0003e80000100800 */
[----:B------:R1:W-:Y:S02]  /*b6590*/  LDGSTS.E [R4+0x18500], desc[UR6][R6.64], P0 ;  /* 0x1850000006047fae */ /* 0x0003e400081a1006 */
[----:B-1----:R-:W-:-:S02]  /*b65a0*/  IMAD.MOV.U32 R6, RZ, RZ, R12 ;  /* 0x000000ffff067224 */ /* 0x002fc400078e000c */
        /* <DEDUP_REMOVED lines=19> */
[----:B--2---:R-:W-:-:S05]  /*b66e0*/  IMAD.X R11, R11, 0x1, R0, P2 ;  /* 0x000000010b0b7824 */ /* 0x004fca00010e0600 */
[----:B------:R2:W-:Y:S01]  /*b66f0*/  STL [R1+0x2474], R11 ;  /* 0x0024740b01007387 */ /* 0x0005e20000100800 */
[----:B-1----:R-:W-:-:S03]  /*b6700*/  MOV R7, R11 ;  /* 0x0000000b00077202 */ /* 0x002fc60000000f00 */
[----:B------:R-:W-:Y:S01]  /*b6710*/  STL [R1+0x2480], R2 ;  /* 0x0024800201007387 */ /* 0x000fe20000100800 */
[----:B---3--:R-:W-:-:S03]  /*b6720*/  IADD3.X R14, PT, PT, R14, R0, RZ, P3, !PT ;  /* 0x000000000e0e7210 */ /* 0x008fc60001ffe4ff */
[----:B--2---:R-:W2:Y:S01]  /*b6730*/  LDL.LU R11, [R1+0x25f4] ;  /* 0x0025f400010b7983 */ /* 0x004ea20000300800 */
[----:B------:R-:W-:-:S03]  /*b6740*/  IMAD.MOV.U32 R6, RZ, RZ, R9 ;  /* 0x000000ffff067224 */ /* 0x000fc600078e0009 */
[----:B------:R1:W-:Y:S04]  /*b6750*/  STL [R1+0x247c], R14 ;  /* 0x00247c0e01007387 */ /* 0x0003e80000100800 */
[----:B------:R-:W3:Y:S04]  /*b6760*/  LDL.LU R9, [R1+0x25fc] ;  /* 0x0025fc0001097983 */ /* 0x000ee80000300800 */
[----:B------:R1:W-:Y:S02]  /*b6770*/  LDGSTS.E [R4+0x1a400], desc[UR6][R6.64], P1 ;  /* 0x1a40000006047fae */ /* 0x0003e400089a1006 */
[----:B-1----:R-:W-:Y:S01]  /*b6780*/  IMAD.MOV.U32 R6, RZ, RZ, R2 ;  /* 0x000000ffff067224 */ /* 0x002fe200078e0002 */
[----:B------:R-:W-:-:S02]  /*b6790*/  MOV R7, R14 ;  /* 0x0000000e00077202 */ /* 0x000fc40000000f00 */
[----:B------:R-:W3:Y:S01]  /*b67a0*/  LDL.LU R14, [R1+0x2658] ;  /* 0x00265800010e7983 */ /* 0x000ee20000300800 */
[----:B----4-:R-:W-:-:S03]  /*b67b0*/  IADD3 R3, P2, PT, R3, R163, RZ ;  /* 0x000000a303037210 */ /* 0x010fc60007f5e0ff */
[----:B------:R-:W4:Y:S04]  /*b67c0*/  LDL.LU R2, [R1+0x2660] ;  /* 0x0026600001027983 */ /* 0x000f280000300800 */
[----:B------:R-:W-:Y:S04]  /*b67d0*/  STL [R1+0x24e8], R3 ;  /* 0x0024e80301007387 */ /* 0x000fe80000100800 */
[----:B------:R1:W-:Y:S01]  /*b67e0*/  LDGSTS.E [R4+0x1a500], desc[UR6][R6.64], P0 ;  /* 0x1a50000006047fae */ /* 0x0003e200081a1006 */
[----:B------:R-:W-:Y:S01]  /*b67f0*/  IADD3 R5, P3, PT, R5, R163, RZ ;  /* 0x000000a305057210 */ /* 0x000fe20007f7e0ff */
[----:B------:R-:W-:-:S05]  /*b6800*/  IMAD.X R15, R15, 0x1, R0, P2 ;  /* 0x000000010f0f7824 */ /* 0x000fca00010e0600 */
[----:B------:R1:W-:Y:S02]  /*b6810*/  STL [R1+0x24e4], R15 ;  /* 0x0024e40f01007387 */ /* 0x0003e40000100800 */
[----:B-1----:R-:W-:Y:S02]  /*b6820*/  MOV R7, R15 ;  /* 0x0000000f00077202 */ /* 0x002fe40000000f00 */
[----:B------:R1:W-:Y:S01]  /*b6830*/  STL [R1+0x24f0], R5 ;  /* 0x0024f00501007387 */ /* 0x0003e20000100800 */
[----:B------:R-:W-:-:S03]  /*b6840*/  IADD3.X R18, PT, PT, R18, R0, RZ, P3, !PT ;  /* 0x0000000012127210 */ /* 0x000fc60001ffe4ff */
[----:B------:R-:W4:Y:S01]  /*b6850*/  LDL.LU R15, [R1+0x2654] ;  /* 0x00265400010f7983 */ /* 0x000f220000300800 */
[----:B------:R-:W-:-:S03]  /*b6860*/  IMAD.MOV.U32 R6, RZ, RZ, R3 ;  /* 0x000000ffff067224 */ /* 0x000fc600078e0003 */
        /* <DEDUP_REMOVED lines=29> */
[----:B------:R-:W-:Y:S01]  /*b6a40*/  STL [R1+0x25f4], R11 ;  /* 0x0025f40b01007387 */ /* 0x000fe20000100800 */
[----:B------:R-:W-:Y:S02]  /*b6a50*/  MOV R7, R11 ;  /* 0x0000000b00077202 */ /* 0x000fe40000000f00 */
[----:B---3--:R-:W-:Y:S01]  /*b6a60*/  IADD3.X R9, PT, PT, R9, R0, RZ, P3, !PT ;  /* 0x0000000009097210 */ /* 0x008fe20001ffe4ff */
[----:B------:R-:W-:Y:S04]  /*b6a70*/  STL [R1+0x2600], R8 ;  /* 0x0026000801007387 */ /* 0x000fe80000100800 */
[----:B------:R-:W2:Y:S04]  /*b6a80*/  LDL.LU.64 R16, [R1+0x1858] ;  /* 0x0018580001107983 */ /* 0x000ea80000300a00 */
[----:B------:R1:W-:Y:S04]  /*b6a90*/  LDGSTS.E [R4+0x1d400], desc[UR6][R6.64], P1 ;  /* 0x1d40000006047fae */ /* 0x0003e800089a1006 */
[----:B------:R3:W-:Y:S01]  /*b6aa0*/  STL [R1+0x25fc], R9 ;  /* 0x0025fc0901007387 */ /* 0x0007e20000100800 */
[----:B-1----:R-:W-:Y:S01]  /*b6ab0*/  IMAD.MOV.U32 R6, RZ, RZ, R8 ;  /* 0x000000ffff067224 */ /* 0x002fe200078e0008 */
[----:B------:R-:W-:-:S02]  /*b6ac0*/  MOV R7, R9 ;  /* 0x0000000900077202 */ /* 0x000fc40000000f00 */
[----:B---3--:R-:W3:Y:S01]  /*b6ad0*/  LDL.LU.64 R8, [R1+0x1850] ;  /* 0x0018500001087983 */ /* 0x008ee20000300a00 */
[----:B------:R-:W-:-:S03]  /*b6ae0*/  IADD3 R14, P2, PT, R14, R163, RZ ;  /* 0x000000a30e0e7210 */ /* 0x000fc60007f5e0ff */
[----:B------:R-:W3:Y:S01]  /*b6af0*/  LDL.LU.64 R10, [R1+0x1810] ;  /* 0x00181000010a7983 */ /* 0x000ee20000300a00 */
[----:B----4-:R-:W-:-:S03]  /*b6b00*/  IADD3 R2, P3, PT, R2, R163, RZ ;  /* 0x000000a302027210 */ /* 0x010fc60007f7e0ff */
        /* <DEDUP_REMOVED lines=12> */
[----:B------:R-:W-:Y:S01]  /*b6bd0*/  IMAD.MOV.U32 R6, RZ, RZ, R2 ;  /* 0x000000ffff067224 */ /* 0x000fe200078e0002 */
        /* <DEDUP_REMOVED lines=26> */
[----:B--2---:R-:W-:-:S03]  /*b6d80*/  IADD3 R5, P2, PT, R16, R163, RZ ;  /* 0x000000a310057210 */ /* 0x004fc60007f5e0ff */
[----:B------:R-:W2:Y:S02]  /*b6d90*/  LDL.LU.64 R36, [R1+0x17a8] ;  /* 0x0017a80001247983 */ /* 0x000ea40000300a00 */
[----:B-1----:R-:W-:Y:S01]  /*b6da0*/  IMAD.X R6, R17, 0x1, R0, P2 ;  /* 0x0000000111067824 */ /* 0x002fe200010e0600 */
[----:B---3--:R-:W-:-:S04]  /*b6db0*/  IADD3 R7, P2, PT, R8, R163, RZ ;  /* 0x000000a308077210 */ /* 0x008fc80007f5e0ff */
        /* <DEDUP_REMOVED lines=9> */
[----:B------:R-:W3:Y:S01]  /*b6e50*/  LDL.LU.64 R2, [R1+0x17a0] ;  /* 0x0017a00001027983 */ /* 0x000ee20000300a00 */
        /* <DEDUP_REMOVED lines=29> */
[----:B---3--:R-:W-:-:S05]  /*b7030*/  IADD3 R37, P2, PT, R2, R163, RZ ;  /* 0x000000a302257210 */ /* 0x008fca0007f5e0ff */
[----:B------:R-:W-:Y:S02]  /*b7040*/  IMAD.X R38, R3, 0x1, R0, P2 ;  /* 0x0000000103267824 */ /* 0x000fe400010e0600 */
[----:B------:R-:W2:Y:S04]  /*b7050*/  LDL.LU.64 R2, [R1+0x1750] ;  /* 0x0017500001027983 */ /* 0x000ea80000300a00 */
[----:B------:R-:W3:Y:S01]  /*b7060*/  LDL.LU.64 R60, [R1+0x1748] ;  /* 0x00174800013c7983 */ /* 0x000ee20000300a00 */
[----:B----4-:R-:W-:-:S03]  /*b7070*/  IADD3 R39, P2, PT, R40, R163, RZ ;  /* 0x000000a328277210 */ /* 0x010fc60007f5e0ff */
[----:B------:R-:W4:Y:S01]  /*b7080*/  LDL.LU.64 R62, [R1+0x1740] ;  /* 0x00174000013e7983 */ /* 0x000f220000300a00 */
[-C--:B------:R-:W-:Y:S02]  /*b7090*/  IADD3.X R40, PT, PT, R41, R0.reuse, RZ, P2, !PT ;  /* 0x0000000029287210 */ /* 0x080fe400017fe4ff */
[-C--:B------:R-:W-:Y:S01]  /*b70a0*/  IADD3 R41, P2, PT, R42, R163.reuse, RZ ;  /* 0x000000a32a297210 */ /* 0x080fe20007f5e0ff */
[----:B------:R-:W4:Y:S04]  /*b70b0*/  LDL.LU.64 R64, [R1+0x1738] ;  /* 0x0017380001407983 */ /* 0x000f280000300a00 */
        /* <DEDUP_REMOVED lines=26> */
[----:B---3--:R-:W-:-:S03]  /*b7260*/  IADD3 R59, P2, PT, R60, R163, RZ ;  /* 0x000000a33c3b7210 */ /* 0x008fc60007f5e0ff */
[----:B------:R-:W3:Y:S01]  /*b7270*/  LDL.LU.64 R84, [R1+0x16e8] ;  /* 0x0016e80001547983 */ /* 0x000ee20000300a00 */
[-C--:B------:R-:W-:Y:S02]  /*b7280*/  IADD3.X R60, PT, PT, R61, R0.reuse, RZ, P2, !PT ;  /* 0x000000003d3c7210 */ /* 0x080fe400017fe4ff */
[-C--:B----4-:R-:W-:Y:S01]  /*b7290*/  IADD3 R61, P2, PT, R62, R163.reuse, RZ ;  /* 0x000000a33e3d7210 */ /* 0x090fe20007f5e0ff */
[----:B------:R-:W4:Y:S04]  /*b72a0*/  LDL.LU.64 R86, [R1+0x16e0] ;  /* 0x0016e00001567983 */ /* 0x000f280000300a00 */
        /* <DEDUP_REMOVED lines=10> */
[----:B------:R-:W-:Y:S01]  /*b7350*/  IADD3.X R68, PT, PT, R69, R0, RZ, P2, !PT ;  /* 0x0000000045447210 */ /* 0x000fe200017fe4ff */
[----:B------:R-:W3:Y:S01]  /*b7360*/  LDL.LU.64 R96, [R1+0x16b8] ;  /* 0x0016b80001607983 */ /* 0x000ee20000300a00 */
[----:B------:R-:W-:-:S03]  /*b7370*/  IADD3 R69, P2, PT, R70, R163, RZ ;  /* 0x000000a346457210 */ /* 0x000fc60007f5e0ff */
[----:B------:R-:W4:Y:S02]  /*b7380*/  LDL.LU.64 R98, [R1+0x16b0] ;  /* 0x0016b00001627983 */ /* 0x000f240000300a00 */
        /* <DEDUP_REMOVED lines=11> */
[----:B--2---:R-:W-:-:S05]  /*b7440*/  IADD3 R81, P2, PT, R2, R163, RZ ;  /* 0x000000a302517210 */ /* 0x004fca0007f5e0ff */
[----:B------:R-:W-:Y:S02]  /*b7450*/  IMAD.X R82, R3, 0x1, R0, P2 ;  /* 0x0000000103527824 */ /* 0x000fe400010e0600 */
[----:B------:R-:W2:Y:S04]  /*b7460*/  LDL.LU.64 R2, [R1+0x16a8] ;  /* 0x0016a80001027983 */ /* 0x000ea80000300a00 */
[----:B------:R-:W2:Y:S04]  /*b7470*/  LDL.LU.64 R102, [R1+0x16a0] ;  /* 0x0016a00001667983 */ /* 0x000ea80000300a00 */
[----:B------:R-:W2:Y:S04]  /*b7480*/  LDL.LU.64 R104, [R1+0x1698] ;  /* 0x0016980001687983 */ /* 0x000ea80000300a00 */
[----:B------:R-:W2:Y:S04]  /*b7490*/  LDL.LU.64 R106, [R1+0x1690] ;  /* 0x00169000016a7983 */ /* 0x000ea80000300a00 */
[----:B------:R-:W2:Y:S04]  /*b74a0*/  LDL.LU.64 R108, [R1+0x1688] ;  /* 0x00168800016c7983 */ /* 0x000ea80000300a00 */
[----:B------:R-:W2:Y:S04]  /*b74b0*/  LDL.LU.64 R110, [R1+0x1680] ;  /* 0x00168000016e7983 */ /* 0x000ea80000300a00 */
[----:B------:R-:W2:Y:S01]  /*b74c0*/  LDL.LU.64 R130, [R1+0x1678] ;  /* 0x0016780001827983 */ /* 0x000ea20000300a00 */
[----:B---3--:R-:W-:-:S03]  /*b74d0*/  IADD3 R83, P2, PT, R84, R163, RZ ;  /* 0x000000a354537210 */ /* 0x008fc60007f5e0ff */
[----:B------:R-:W3:Y:S01]  /*b74e0*/  LDL.LU.64 R128, [R1+0x1670] ;  /* 0x0016700001807983 */ /* 0x000ee20000300a00 */
[----:B------:R-:W-:Y:S02]  /*b74f0*/  IADD3.X R84, PT, PT, R85, R0, RZ, P2, !PT ;  /* 0x0000000055547210 */ /* 0x000fe400017fe4ff */
[-C--:B----4-:R-:W-:Y:S01]  /*b7500*/  IADD3 R85, P2, PT, R86, R163.reuse, RZ ;  /* 0x000000a356557210 */ /* 0x090fe20007f5e0ff */
[----:B------:R-:W4:Y:S04]  /*b7510*/  LDL.LU.64 R126, [R1+0x1668] ;  /* 0x00166800017e7983 */ /* 0x000f280000300a00 */
[----:B------:R-:W-:Y:S01]  /*b7520*/  IMAD.X R86, R87, 0x1, R0, P2 ;  /* 0x0000000157567824 */ /* 0x000fe200010e0600 */
[----:B------:R-:W3:Y:S01]  /*b7530*/  LDL.LU.64 R124, [R1+0x1660] ;  /* 0x00166000017c7983 */ /* 0x000ee20000300a00 */
[----:B------:R-:W-:-:S03]  /*b7540*/  IADD3 R87, P2, PT, R88, R163, RZ ;  /* 0x000000a358577210 */ /* 0x000fc60007f5e0ff */
[----:B------:R-:W3:Y:S01]  /*b7550*/  LDL.LU.64 R122, [R1+0x1658] ;  /* 0x00165800017a7983 */ /* 0x000ee20000300a00 */
        /* <DEDUP_REMOVED lines=13> */
[----:B------:R-:W-:Y:S02]  /*b7630*/  IADD3.X R96, PT, PT, R97, R0, RZ, P2, !PT ;  /* 0x0000000061607210 */ /* 0x000fe400017fe4ff */
[----:B------:R-:W-:-:S05]  /*b7640*/  IADD3 R97, P2, PT, R98, R163, RZ ;  /* 0x000000a362617210 */ /* 0x000fca0007f5e0ff */
[----:B------:R-:W-:Y:S01]  /*b7650*/  IMAD.X R98, R99, 0x1, R0, P2 ;  /* 0x0000000163627824 */ /* 0x000fe200010e0600 */
[----:B--2---:R-:W-:-:S04]  /*b7660*/  IADD3 R99, P2, PT, R2, R163, RZ ;  /* 0x000000a302637210 */ /* 0x004fc80007f5e0ff */
[----:B------:R-:W-:Y:S02]  /*b7670*/  IADD3.X R100, PT, PT, R3, R0, RZ, P2, !PT ;  /* 0x0000000003647210 */ /* 0x000fe400017fe4ff */
[----:B------:R-:W2:Y:S01]  /*b7680*/  LDL.LU.64 R2, [R1+0x1628] ;  /* 0x0016280001027983 */ /* 0x000ea20000300a00 */
        /* <DEDUP_REMOVED lines=28> */
[-C--:B------:R-:W-:Y:S01]  /*b7850*/  IADD3 R157, P2, PT, R112, R163.reuse, RZ ;  /* 0x000000a3709d7210 */ /* 0x080fe20007f5e0ff */
[----:B------:R1:W-:Y:S04]  /*b7860*/  STL.64 [R1+0x4878], R162 ;  /* 0x004878a201007387 */ /* 0x0003e80000100a00 */
[----:B------:R-:W-:Y:S01]  /*b7870*/  IMAD.X R158, R113, 0x1, R0, P2 ;  /* 0x00000001719e7824 */ /* 0x000fe200010e0600 */
[----:B------:R-:W-:Y:S01]  /*b7880*/  MOV R251, R16 ;  /* 0x0000001000fb7202 */ /* 0x000fe20000000f00 */
[----:B------:R-:W-:Y:S01]  /*b7890*/  IMAD.MOV.U32 R250, RZ, RZ, R15 ;  /* 0x000000fffffa7224 */ /* 0x000fe200078e000f */
[----:B------:R-:W-:Y:S01]  /*b78a0*/  MOV R249, R18 ;  /* 0x0000001200f97202 */ /* 0x000fe20000000f00 */
[----:B-1----:R-:W-:Y:S01]  /*b78b0*/  IMAD.MOV.U32 R162, RZ, RZ, R7 ;  /* 0x000000ffffa27224 */ /* 0x002fe200078e0007 */
        /* <DEDUP_REMOVED lines=112> */
[----:B--2---:R-:W-:Y:S01]  /*b7fc0*/  IADD3 R159, P2, PT, R2, R163, RZ ;  /* 0x000000a3029f7210 */ /* 0x004fe20007f5e0ff */
[----:B------:R-:W-:Y:S01]  /*b7fd0*/  IMAD.MOV.U32 R2, RZ, RZ, R5 ;  /* 0x000000ffff027224 */ /* 0x000fe200078e0005 */
[----:B------:R-:W-:Y:S01]  /*b7fe0*/  MOV R163, R8 ;  /* 0x0000000800a37202 */ /* 0x000fe20000000f00 */
[----:B------:R-:W-:Y:S01]  /*b7ff0*/  IMAD.MOV.U32 R8, RZ, RZ, R9 ;  /* 0x000000ffff087224 */ /* 0x000fe200078e0009 */
[----:B------:R-:W-:-:S02]  /*b8000*/  IADD3.X R160, PT, PT, R3, R0, RZ, P2, !PT ;  /* 0x0000000003a07210 */ /* 0x000fc400017fe4ff */
[----:B------:R-:W-:Y:S02]  /*b8010*/  MOV R3, R6 ;  /* 0x0000000600037202 */ /* 0x000fe40000000f00 */
[----:B------:R-:W-:Y:S01]  /*b8020*/  MOV R9, R10 ;  /* 0x0000000a00097202 */ /* 0x000fe20000000f00 */
[----:B------:R-:W-:Y:S01]  /*b8030*/  IMAD.MOV.U32 R10, RZ, RZ, R11 ;  /* 0x000000ffff0a7224 */ /* 0x000fe200078e000b */
[----:B------:R-:W-:Y:S01]  /*b8040*/  MOV R11, R12 ;  /* 0x0000000c000b7202 */ /* 0x000fe20000000f00 */
[----:B------:R-:W-:Y:S01]  /*b8050*/  IMAD.MOV.U32 R6, RZ, RZ, R13 ;  /* 0x000000ffff067224 */ /* 0x000fe200078e000d */
[----:B------:R1:W-:Y:S04]  /*b8060*/  STL.64 [R1+0x1858], R2 ;  /* 0x0018580201007387 */ /* 0x0003e80000100a00 */
[----:B------:R2:W-:Y:S04]  /*b8070*/  STL.64 [R1+0x1850], R162 ;  /* 0x001850a201007387 */ /* 0x0005e80000100a00 */
        /* <DEDUP_REMOVED lines=46> */
[----:B------:R-:W-:-:S03]  /*b8360*/  MOV R13, R3 ;  /* 0x00000003000d7202 */ /* 0x000fc60000000f00 */
[----:B------:R-:W-:Y:S01]  /*b8370*/  STL.64 [R1+0x16a8], R166 ;  /* 0x0016a8a601007387 */ /* 0x000fe20000100a00 */
[----:B-1----:R-:W-:Y:S01]  /*b8380*/  IMAD.MOV.U32 R2, RZ, RZ, R143 ;  /* 0x000000ffff027224 */ /* 0x002fe200078e008f */
[----:B------:R-:W-:Y:S02]  /*b8390*/  MOV R3, R144 ;  /* 0x0000009000037202 */ /* 0x000fe40000000f00 */
        /* <DEDUP_REMOVED lines=9> */
[----:B------:R-:W-:Y:S01]  /*b8430*/  STL.64 [R1+0x1658], R124 ;  /* 0x0016587c01007387 */ /* 0x000fe20000100a00 */
[----:B------:R-:W-:-:S03]  /*b8440*/  IMAD.MOV.U32 R112, RZ, RZ, R159 ;  /* 0x000000ffff707224 */ /* 0x000fc600078e009f */
[----:B------:R-:W-:Y:S01]  /*b8450*/  STL.64 [R1+0x1650], R122 ;  /* 0x0016507a01007387 */ /* 0x000fe20000100a00 */
[----:B------:R-:W-:-:S03]  /*b8460*/  MOV R113, R160 ;  /* 0x000000a000717202 */ /* 0x000fc60000000f00 */
[----:B------:R-:W-:Y:S04]  /*b8470*/  STL.64 [R1+0x1648], R120 ;  /* 0x0016487801007387 */ /* 0x000fe80000100a00 */
[----:B------:R-:W-:Y:S04]  /*b8480*/  STL.64 [R1+0x1640], R118 ;  /* 0x0016407601007387 */ /* 0x000fe80000100a00 */
[----:B------:R-:W-:Y:S04]  /*b8490*/  LDGSTS.E [R4+0x20400], desc[UR6][R12.64], P1 ;  /* 0x204000000c047fae */ /* 0x000fe800089a1006 */
[----:B------:R-:W-:Y:S04]  /*b84a0*/  STL.64 [R1+0x1638], R116 ;  /* 0x0016387401007387 */ /* 0x000fe80000100a00 */
[----:B------:R4:W-:Y:S04]  /*b84b0*/  LDGSTS.E [R4+0x20500], desc[UR6][R162.64], P0 ;  /* 0x20500000a2047fae */ /* 0x0009e800081a1006 */
[----:B------:R-:W-:Y:S04]  /*b84c0*/  LDGSTS.E [R4+0x21400], desc[UR6][R8.64], P1 ;  /* 0x2140000008047fae */ /* 0x000fe800089a1006 */
[----:B------:R-:W-:Y:S04]  /*b84d0*/  LDGSTS.E [R4+0x21500], desc[UR6][R10.64], P0 ;  /* 0x215000000a047fae */ /* 0x000fe800081a1006 */
[----:B--2---:R-:W4:Y:S04]  /*b84e0*/  LDL.LU.64 R162, [R1+0x4878] ;  /* 0x0048780001a27983 */ /* 0x004f280000300a00 */
[----:B------:R-:W-:Y:S04]  /*b84f0*/  STL.64 [R1+0x1630], R114 ;  /* 0x0016307201007387 */ /* 0x000fe80000100a00 */
[----:B------:R-:W-:Y:S04]  /*b8500*/  STL.64 [R1+0x1628], R112 ;  /* 0x0016287001007387 */ /* 0x000fe80000100a00 */
[----:B------:R-:W2:Y:S04]  /*b8510*/  LDL.LU R5, [R1+0x2c40] ;  /* 0x002c400001057983 */ /* 0x000ea80000300800 */
[----:B------:R-:W-:Y:S04]  /*b8520*/  LDGSTS.E [R4+0x22400], desc[UR6][R6.64], P1 ;  /* 0x2240000006047fae */ /* 0x000fe800089a1006 */
[----:B------:R-:W2:Y:S04]  /*b8530*/  LDL.LU R13, [R1+0x2c38] ;  /* 0x002c3800010d7983 */ /* 0x000ea80000300800 */
[----:B------:R-:W-:Y:S04]  /*b8540*/  LDGSTS.E [R4+0x22500], desc[UR6][R250.64], P0 ;  /* 0x22500000fa047fae */ /* 0x000fe800081a1006 */
[----:B---3--:R-:W3:Y:S04]  /*b8550*/  LDL.LU R6, [R1+0x2c34] ;  /* 0x002c340001067983 */ /* 0x008ee80000300800 */
[----:B------:R-:W3:Y:S04]  /*b8560*/  LDL.LU R16, [R1+0x2c2c] ;  /* 0x002c2c0001107983 */ /* 0x000ee80000300800 */
        /* <DEDUP_REMOVED lines=47> */
[----:B------:R-:W3:Y:S04]  /*b8860*/  LDL.LU R12, [R1+0x2bc0] ;  /* 0x002bc000010c7983 */ /* 0x000ee80000300800 */
[----:B------:R-:W-:Y:S04]  /*b8870*/  LDGSTS.E [R4+0x3a500], desc[UR6][R130.64], P0 ;  /* 0x3a50000082047fae */ /* 0x000fe800081a1006 */
[----:B------:R-:W-:Y:S04]  /*b8880*/  LDGSTS.E [R4+0x3b400], desc[UR6][R128.64], P1 ;  /* 0x3b40000080047fae */ /* 0x000fe800089a1006 */
[----:B------:R-:W-:Y:S04]  /*b8890*/  LDGSTS.E [R4+0x3b500], desc[UR6][R2.64], P0 ;  /* 0x3b50000002047fae */ /* 0x000fe800081a1006 */
[----:B------:R-:W-:Y:S04]  /*b88a0*/  LDGSTS.E [R4+0x3c400], desc[UR6][R126.64], P1 ;  /* 0x3c4000007e047fae */ /* 0x000fe800089a1006 */
[----:B------:R-:W-:Y:S04]  /*b88b0*/  LDGSTS.E [R4+0x3c500], desc[UR6][R124.64], P0 ;  /* 0x3c5000007c047fae */ /* 0x000fe800081a1006 */
[----:B-1----:R-:W3:Y:S04]  /*b88c0*/  LDL.LU R2, [R1+0x2bb8] ;  /* 0x002bb80001027983 */ /* 0x002ee80000300800 */
[----:B------:R-:W3:Y:S04]  /*b88d0*/  LDL.LU R14, [R1+0x2bb4] ;  /* 0x002bb400010e7983 */ /* 0x000ee80000300800 */
[----:B------:R-:W3:Y:S04]  /*b88e0*/  LDL.LU R10, [R1+0x2bac] ;  /* 0x002bac00010a7983 */ /* 0x000ee80000300800 */
[----:B------:R-:W3:Y:S04]  /*b88f0*/  LDL.LU R15, [R1+0x2b34] ;  /* 0x002b3400010f7983 */ /* 0x000ee80000300800 */
[----:B------:R-:W3:Y:S04]  /*b8900*/  LDL.LU R9, [R1+0x2b40] ;  /* 0x002b400001097983 */ /* 0x000ee80000300800 */
[----:B------:R-:W3:Y:S04]  /*b8910*/  LDL.LU R11, [R1+0x2b2c] ;  /* 0x002b2c00010b7983 */ /* 0x000ee80000300800 */
[----:B------:R-:W3:Y:S04]  /*b8920*/  LDL.LU R3, [R1+0x2b38] ;  /* 0x002b380001037983 */ /* 0x000ee80000300800 */
[----:B------:R-:W-:Y:S04]  /*b8930*/  LDGSTS.E [R4+0x3d400], desc[UR6][R122.64], P1 ;  /* 0x3d4000007a047fae */ /* 0x000fe800089a1006 */
[----:B------:R-:W-:Y:S04]  /*b8940*/  LDGSTS.E [R4+0x3d500], desc[UR6][R120.64], P0 ;  /* 0x3d50000078047fae */ /* 0x000fe800081a1006 */
[----:B------:R-:W-:Y:S04]  /*b8950*/  LDGSTS.E [R4+0x3e400], desc[UR6][R118.64], P1 ;  /* 0x3e40000076047fae */ /* 0x000fe800089a1006 */
[----:B------:R-:W-:Y:S04]  /*b8960*/  LDGSTS.E [R4+0x3e500], desc[UR6][R116.64], P0 ;  /* 0x3e50000074047fae */ /* 0x000fe800081a1006 */
[----:B------:R-:W-:Y:S04]  /*b8970*/  LDGSTS.E [R4+0x3f400], desc[UR6][R114.64], P1 ;  /* 0x3f40000072047fae */ /* 0x000fe800089a1006 */
[----:B------:R1:W-:Y:S01]  /*b8980*/  LDGSTS.E [R4+0x3f500], desc[UR6][R112.64], P0 ;  /* 0x3f50000070047fae */ /* 0x0003e200081a1006 */
[----:B----4-:R-:W-:-:S05]  /*b8990*/  LOP3.LUT R162, R162, 0x3f, RZ, 0xc0, !PT ;  /* 0x0000003fa2a27812 */ /* 0x010fca00078ec0ff */
[----:B------:R-:W-:Y:S01]  /*b89a0*/  IMAD.SHL.U32 R162, R162, 0x4, RZ ;  /* 0x00000004a2a27824 */ /* 0x000fe200078e00ff */
[----:B--2---:R-:W-:-:S04]  /*b89b0*/  IADD3 R5, P2, PT, R5, R163, RZ ;  /* 0x000000a305057210 */ /* 0x004fc80007f5e0ff */
[----:B-1----:R-:W-:Y:S02]  /*b89c0*/  LOP3.LUT R4, R162, 0x30, RZ, 0x3c, !PT ;  /* 0x00000030a2047812 */ /* 0x002fe400078e3cff */
[----:B------:R-:W-:Y:S01]  /*b89d0*/  IADD3 R13, P3, PT, R13, R163, RZ ;  /* 0x000000a30d0d7210 */ /* 0x000fe20007f7e0ff */
[----:B------:R-:W-:Y:S02]  /*b89e0*/  STL [R1+0x2c40], R5 ;  /* 0x002c400501007387 */ /* 0x000fe40000100800 */
[----:B------:R-:W-:Y:S01]  /*b89f0*/  IMAD.IADD R4, R4, 0x1, R161 ;  /* 0x0000000104047824 */ /* 0x000fe200078e02a1 */
[-C--:B---3--:R-:W-:Y:S01]  /*b8a00*/  IADD3.X R6, PT, PT, R6, R0.reuse, RZ, P2, !PT ;  /* 0x0000000006067210 */ /* 0x088fe200017fe4ff */
[----:B------:R-:W-:Y:S04]  /*b8a10*/  STL [R1+0x2c38], R13 ;  /* 0x002c380d01007387 */ /* 0x000fe80000100800 */
[----:B------:R1:W-:Y:S01]  /*b8a20*/  STL [R1+0x2c34], R6 ;  /* 0x002c340601007387 */ /* 0x0003e20000100800 */
[----:B------:R-:W-:Y:S01]  /*b8a30*/  IMAD.MOV.U32 R7, RZ, RZ, R6 ;  /* 0x000000ffff077224 */ /* 0x000fe200078e0006 */
[----:B------:R-:W-:-:S02]  /*b8a40*/  IADD3.X R16, PT, PT, R16, R0, RZ, P3, !PT ;  /* 0x0000000010107210 */ /* 0x000fc40001ffe4ff */
[----:B------:R-:W2:Y:S01]  /*b8a50*/  LDL.LU R8, [R1+0x2ac0] ;  /* 0x002ac00001087983 */ /* 0x000ea20000300800 */
[----:B-1----:R-:W-:-:S03]  /*b8a60*/  MOV R6, R5 ;  /* 0x0000000500067202 */ /* 0x002fc60000000f00 */
[----:B------:R-:W3:Y:S04]  /*b8a70*/  LDL.LU R5, [R1+0x2ab8] ;  /* 0x002ab80001057983 */ /* 0x000ee80000300800 */
[----:B------:R1:W-:Y:S04]  /*b8a80*/  LDGSTS.E [R4+0x600], desc[UR6][R6.64], P1 ;  /* 0x0060000006047fae */ /* 0x0003e800089a1006 */
[----:B------:R4:W-:Y:S01]  /*b8a90*/  STL [R1+0x2c2c], R16 ;  /* 0x002c2c1001007387 */ /* 0x0009e20000100800 */
[----:B-1----:R-:W-:-:S03]  /*b8aa0*/  MOV R7, R16 ;  /* 0x0000001000077202 */ /* 0x002fc60000000f00 */
[----:B----4-:R-:W4:Y:S01]  /*b8ab0*/  LDL.LU R16, [R1+0x2ab4] ;  /* 0x002ab40001107983 */ /* 0x010f220000300800 */
        /* <DEDUP_REMOVED lines=21> */
[----:B------:R-:W-:Y:S01]  /*b8c10*/  IADD3.X R11, PT, PT, R11, R0, RZ, P3, !PT ;  /* 0x000000000b0b7210 */ /* 0x000fe20001ffe4ff */
[----:B-1----:R-:W-:Y:S01]  /*b8c20*/  IMAD.MOV.U32 R6, RZ, RZ, R2 ;  /* 0x000000ffff067224 */ /* 0x002fe200078e0002 */
[----:B------:R-:W-:Y:S01]  /*b8c30*/  MOV R7, R10 ;  /* 0x0000000a00077202 */ /* 0x000fe20000000f00 */
[----:B------:R-:W4:Y:S04]  /*b8c40*/  LDL.LU R2, [R1+0x29f0] ;  /* 0x0029f00001027983 */ /* 0x000f280000300800 */
[----:B------:R-:W4:Y:S04]  /*b8c50*/  LDL.LU R10, [R1+0x29b8] ;  /* 0x0029b800010a7983 */ /* 0x000f280000300800 */
[----:B------:R1:W-:Y:S04]  /*b8c60*/  STL [R1+0x2b40], R9 ;  /* 0x002b400901007387 */ /* 0x0003e80000100800 */
[----:B------:R1:W-:Y:S04]  /*b8c70*/  LDGSTS.E [R4+0x1700], desc[UR6][R6.64], P0 ;  /* 0x0170000006047fae */ /* 0x0003e800081a1006 */
[----:B------:R1:W-:Y:S04]  /*b8c80*/  STL [R1+0x2b34], R15 ;  /* 0x002b340f01007387 */ /* 0x0003e80000100800 */
[----:B------:R2:W-:Y:S01]  /*b8c90*/  STL [R1+0x2b38], R3 ;  /* 0x002b380301007387 */ /* 0x0005e20000100800 */
[----:B-1----:R-:W-:-:S03]  /*b8ca0*/  IMAD.MOV.U32 R6, RZ, RZ, R9 ;  /* 0x000000ffff067224 */ /* 0x002fc600078e0009 */
[----:B------:R-:W4:Y:S01]  /*b8cb0*/  LDL.LU R9, [R1+0x29b4] ;  /* 0x0029b40001097983 */ /* 0x000f220000300800 */
[----:B------:R-:W-:-:S03]  /*b8cc0*/  MOV R7, R15 ;  /* 0x0000000f00077202 */ /* 0x000fc60000000f00 */
[----:B------:R1:W-:Y:S04]  /*b8cd0*/  STL [R1+0x2b2c], R11 ;  /* 0x002b2c0b01007387 */ /* 0x0003e80000100800 */
[----:B------:R-:W4:Y:S01]  /*b8ce0*/  LDL.LU R15, [R1+0x29ac] ;  /* 0x0029ac00010f7983 */ /* 0x000f220000300800 */
[----:B--2---:R-:W-:-:S03]  /*b8cf0*/  IADD3 R8, P2, PT, R8, R163, RZ ;  /* 0x000000a308087210 */ /* 0x004fc60007f5e0ff */
[----:B------:R2:W-:Y:S01]  /*b8d00*/  LDGSTS.E [R4+0x2600], desc[UR6][R6.64], P1 ;  /* 0x0260000006047fae */ /* 0x0005e200089a1006 */
[----:B---3--:R-:W-:Y:S01]  /*b8d10*/  IADD3 R5, P3, PT, R5, R163, RZ ;  /* 0x000000a305057210 */ /* 0x008fe20007f7e0ff */
[----:B--2---:R-:W-:Y:S01]  /*b8d20*/  IMAD.MOV.U32 R6, RZ, RZ, R3 ;  /* 0x000000ffff067224 */ /* 0x004fe200078e0003 */
[----:B------:R-:W-:Y:S01]  /*b8d30*/  MOV R7, R11 ;  /* 0x0000000b00077202 */ /* 0x000fe20000000f00 */
[----:B------:R-:W2:Y:S04]  /*b8d40*/  LDL.LU R3, [R1+0x2970] ;  /* 0x0029700001037983 */ /* 0x000ea80000300800 */
[----:B-1----:R-:W3:Y:S01]  /*b8d50*/  LDL.LU R11, [R1+0x2938] ;  /* 0x00293800010b7983 */ /* 0x002ee20000300800 */
[----:B----4-:R-:W-:-:S03]  /*b8d60*/  IMAD.X R16, R16, 0x1, R0, P2 ;  /* 0x0000000110107824 */ /* 0x010fc600010e0600 */
[----:B------:R1:W-:Y:S01]  /*b8d70*/  STL [R1+0x2ac0], R8 ;  /* 0x002ac00801007387 */ /* 0x0003e20000100800 */
[----:B------:R-:W-:-:S03]  /*b8d80*/  IADD3.X R13, PT, PT, R13, R0, RZ, P3, !PT ;  /* 0x000000000d0d7210 */ /* 0x000fc60001ffe4ff */
[----:B------:R4:W-:Y:S04]  /*b8d90*/  LDGSTS.E [R4+0x2700], desc[UR6][R6.64], P0 ;  /* 0x0270000006047fae */ /* 0x0009e800081a1006 */
[----:B------:R1:W-:Y:S04]  /*b8da0*/  STL [R1+0x2ab4], R16 ;  /* 0x002ab41001007387 */ /* 0x0003e80000100800 */
[----:B------:R-:W-:Y:S01]  /*b8db0*/  STL [R1+0x2ab8], R5 ;  /* 0x002ab80501007387 */ /* 0x000fe20000100800 */
[----:B----4-:R-:W-:-:S03]  /*b8dc0*/  IMAD.MOV.U32 R6, RZ, RZ, R8 ;  /* 0x000000ffff067224 */ /* 0x010fc600078e0008 */
[----:B-1----:R-:W4:Y:S01]  /*b8dd0*/  LDL.LU R8, [R1+0x2934] ;  /* 0x0029340001087983 */ /* 0x002f220000300800 */
        /* <DEDUP_REMOVED lines=34> */
[----:B------:R-:W4:Y:S04]  /*b9000*/  LDL.LU R9, [R1+0x2870] ;  /* 0x0028700001097983 */ /* 0x000f280000300800 */
[----:B------:R1:W-:Y:S04]  /*b9010*/  STL [R1+0x29ac], R15 ;  /* 0x0029ac0f01007387 */ /* 0x0003e80000100800 */
[----:B------:R1:W-:Y:S04]  /*b9020*/  LDGSTS.E [R4+0x5600], desc[UR6][R6.64], P1 ;  /* 0x0560000006047fae */ /* 0x0003e800089a1006 */
[----:B------:R-:W4:Y:S01]  /*b9030*/  LDL.LU R2, [R1+0x2838] ;  /* 0x0028380001027983 */ /* 0x000f220000300800 */
[----:B--2---:R-:W-:-:S02]  /*b9040*/  IADD3 R3, P2, PT, R3, R163, RZ ;  /* 0x000000a303037210 */ /* 0x004fc40007f5e0ff */
[----:B-1----:R-:W-:Y:S02]  /*b9050*/  MOV R7, R15 ;  /* 0x0000000f00077202 */ /* 0x002fe40000000f00 */
[----:B------:R-:W2:Y:S01]  /*b9060*/  LDL.LU R15, [R1+0x2834] ;  /* 0x00283400010f7983 */ /* 0x000ea20000300800 */
[----:B------:R-:W-:-:S03]  /*b9070*/  IMAD.MOV.U32 R6, RZ, RZ, R10 ;  /* 0x000000ffff067224 */ /* 0x000fc600078e000a */
[----:B------:R-:W2:Y:S01]  /*b9080*/  LDL.LU R10, [R1+0x282c] ;  /* 0x00282c00010a7983 */ /* 0x000ea20000300800 */
[----:B---3--:R-:W-:-:S03]  /*b9090*/  IADD3 R11, P3, PT, R11, R163, RZ ;  /* 0x000000a30b0b7210 */ /* 0x008fc60007f7e0ff */
[----:B------:R1:W-:Y:S04]  /*b90a0*/  LDGSTS.E [R4+0x5700], desc[UR6][R6.64], P0 ;  /* 0x0570000006047fae */ /* 0x0003e800081a1006 */
[----:B------:R-:W-:Y:S01]  /*b90b0*/  STL [R1+0x2970], R3 ;  /* 0x0029700301007387 */ /* 0x000fe20000100800 */
[----:B----4-:R-:W-:Y:S02]  /*b90c0*/  IMAD.X R8, R8, 0x1, R0, P2 ;  /* 0x0000000108087824 */ /* 0x010fe400010e0600 */
[----:B-1----:R-:W-:-:S03]  /*b90d0*/  IMAD.MOV.U32 R6, RZ, RZ, R3 ;  /* 0x000000ffff067224 */ /* 0x002fc600078e0003 */
        /* <DEDUP_REMOVED lines=36> */
[----:B--2---:R-:W-:Y:S01]  /*b9320*/  IMAD.X R15, R15, 0x1, R0, P2 ;  /* 0x000000010f0f7824 */ /* 0x004fe200010e0600 */
[----:B------:R-:W-:-:S04]  /*b9330*/  IADD3.X R10, PT, PT, R10, R0, RZ, P3, !PT ;  /* 0x000000000a0a7210 */ /* 0x000fc80001ffe4ff */
[----:B------:R2:W-:Y:S01]  /*b9340*/  STL [R1+0x2834], R15 ;  /* 0x0028340f01007387 */ /* 0x0005e20000100800 */
[----:B-1----:R-:W-:-:S03]  /*b9350*/  IMAD.MOV.U32 R6, RZ, RZ, R9 ;  /* 0x000000ffff067224 */ /* 0x002fc600078e0009 */
[----:B------:R1:W-:Y:S04]  /*b9360*/  STL [R1+0x2838], R2 ;  /* 0x0028380201007387 */ /* 0x0003e80000100800 */
[----:B------:R-:W3:Y:S01]  /*b9370*/  LDL.LU R9, [R1+0x1cac] ;  /* 0x001cac0001097983 */ /* 0x000ee20000300800 */
[----:B------:R-:W-:-:S03]  /*b9380*/  MOV R7, R15 ;  /* 0x0000000f00077202 */ /* 0x000fc60000000f00 */
[----:B------:R1:W-:Y:S04]  /*b9390*/  STL [R1+0x282c], R10 ;  /* 0x00282c0a01007387 */ /* 0x0003e80000100800 */
[----:B--2---:R-:W2:Y:S04]  /*b93a0*/  LDL.LU R15, [R1+0x1cb4] ;  /* 0x001cb400010f7983 */ /* 0x004ea80000300800 */
[----:B------:R1:W-:Y:S01]  /*b93b0*/  LDGSTS.E [R4+0x8600], desc[UR6][R6.64], P1 ;  /* 0x0860000006047fae */ /* 0x0003e200089a1006 */
[-C--:B----4-:R-:W-:Y:S01]  /*b93c0*/  IADD3 R8, P2, PT, R8, R163.reuse, RZ ;  /* 0x000000a308087210 */ /* 0x090fe20007f5e0ff */
[----:B-1----:R-:W-:Y:S01]  /*b93d0*/  IMAD.MOV.U32 R6, RZ, RZ, R2 ;  /* 0x000000ffff067224 */ /* 0x002fe200078e0002 */
[----:B------:R-:W-:Y:S01]  /*b93e0*/  MOV R7, R10 ;  /* 0x0000000a00077202 */ /* 0x000fe20000000f00 */
[----:B------:R-:W4:Y:S04]  /*b93f0*/  LDL.LU R2, [R1+0x1d30] ;  /* 0x001d300001027983 */ /* 0x000f280000300800 */
[----:B------:R-:W4:Y:S01]  /*b9400*/  LDL.LU R10, [R1+0x1d38] ;  /* 0x001d3800010a7983 */ /* 0x000f220000300800 */
[----:B------:R-:W-:Y:S01]  /*b9410*/  IADD3 R3, P3, PT, R3, R163, RZ ;  /* 0x000000a303037210 */ /* 0x000fe20007f7e0ff */
[----:B---3--:R-:W-:-:S02]  /*b9420*/  IMAD.X R16, R16, 0x1, R0, P2 ;  /* 0x0000000110107824 */ /* 0x008fc400010e0600 */
[----:B------:R1:W-:Y:S01]  /*b9430*/  STL [R1+0x27e4], R8 ;  /* 0x0027e40801007387 */ /* 0x0003e20000100800 */
[----:B------:R-:W-:-:S03]  /*b9440*/  IADD3.X R11, PT, PT, R11, R0, RZ, P3, !PT ;  /* 0x000000000b0b7210 */ /* 0x000fc60001ffe4ff */
[----:B------:R3:W-:Y:S04]  /*b9450*/  LDGSTS.E [R4+0x8700], desc[UR6][R6.64], P0 ;  /* 0x0870000006047fae */ /* 0x0007e800081a1006 */
[----:B------:R1:W-:Y:S04]  /*b9460*/  STL [R1+0x27e0], R16 ;  /* 0x0027e01001007387 */ /* 0x0003e80000100800 */
[----:B------:R-:W-:Y:S01]  /*b9470*/  STL [R1+0x27ec], R3 ;  /* 0x0027ec0301007387 */ /* 0x000fe20000100800 */
[----:B---3--:R-:W-:-:S03]  /*b9480*/  IMAD.MOV.U32 R6, RZ, RZ, R8 ;  /* 0x000000ffff067224 */ /* 0x008fc600078e0008 */
[----:B-1----:R-:W3:Y:S01]  /*b9490*/  LDL.LU R8, [R1+0x1d2c] ;  /* 0x001d2c0001087983 */ /* 0x002ee20000300800 */
[----:B------:R-:W-:-:S03]  /*b94a0*/  MOV R7, R16 ;  /* 0x0000001000077202 */ /* 0x000fc60000000f00 */
[----:B------:R1:W-:Y:S04]  /*b94b0*/  STL [R1+0x27e8], R11 ;  /* 0x0027e80b01007387 */ /* 0x0003e80000100800 */
[----:B------:R-:W3:Y:S04]  /*b94c0*/  LDL.LU R16, [R1+0x1d34] ;  /* 0x001d340001107983 */ /* 0x000ee80000300800 */
        /* <DEDUP_REMOVED lines=38> */
[-C--:B----4-:R-:W-:Y:S02]  /*b9730*/  IADD3 R2, P2, PT, R2, R163.reuse, RZ ;  /* 0x000000a302027210 */ /* 0x090fe40007f5e0ff */
[----:B------:R-:W4:Y:S01]  /*b9740*/  LDL.LU R12, [R1+0x1e34] ;  /* 0x001e3400010c7983 */ /* 0x000f220000300800 */
[----:B------:R-:W-:-:S03]  /*b9750*/  IADD3 R10, P3, PT, R10, R163, RZ ;  /* 0x000000a30a0a7210 */ /* 0x000fc60007f7e0ff */
[----:B------:R1:W-:Y:S04]  /*b9760*/  LDGSTS.E [R4+0xb700], desc[UR6][R6.64], P0 ;  /* 0x0b70000006047fae */ /* 0x0003e800081a1006 */
[----:B------:R-:W-:Y:S01]  /*b9770*/  STL [R1+0x1d30], R2 ;  /* 0x001d300201007387 */ /* 0x000fe20000100800 */
[----:B-1----:R-:W-:Y:S02]  /*b9780*/  IMAD.MOV.U32 R6, RZ, RZ, R2 ;  /* 0x000000ffff067224 */ /* 0x002fe400078e0002 */
[----:B---3--:R-:W-:-:S05]  /*b9790*/  IMAD.X R8, R8, 0x1, R0, P2 ;  /* 0x0000000108087824 */ /* 0x008fca00010e0600 */
        /* <DEDUP_REMOVED lines=38> */
[----:B----4-:R-:W-:Y:S02]  /*b9a00*/  IADD3.X R12, PT, PT, R12, R0, RZ, P3, !PT ;  /* 0x000000000c0c7210 */ /* 0x010fe40001ffe4ff */
        /* <DEDUP_REMOVED lines=20> */
[----:B------:R-:W2:Y:S01]  /*b9b50*/  LDL.LU R8, [R1+0x202c] ;  /* 0x00202c0001087983 */ /* 0x000ea20000300800 */
        /* <DEDUP_REMOVED lines=28> */
[----:B----4-:R-:W-:-:S05]  /*b9d20*/  IMAD.X R9, R9, 0x1, R0, P2 ;  /* 0x0000000109097824 */ /* 0x010fca00010e0600 */
[----:B------:R4:W-:Y:S01]  /*b9d30*/  STL [R1+0x1fac], R9 ;  /* 0x001fac0901007387 */ /* 0x0009e20000100800 */
[----:B-1----:R-:W-:Y:S01]  /*b9d40*/  IMAD.MOV.U32 R6, RZ, RZ, R3 ;  /* 0x000000ffff067224 */ /* 0x002fe200078e0003 */
[----:B------:R-:W-:Y:S02]  /*b9d50*/  MOV R7, R9 ;  /* 0x0000000900077202 */ /* 0x000fe40000000f00 */
[----:B------:R-:W-:Y:S01]  /*b9d60*/  IADD3.X R15, PT, PT, R15, R0, RZ, P3, !PT ;  /* 0x000000000f0f7210 */ /* 0x000fe20001ffe4ff */
[----:B------:R1:W-:Y:S04]  /*b9d70*/  STL [R1+0x1fb8], R14 ;  /* 0x001fb80e01007387 */ /* 0x0003e80000100800 */
[----:B------:R1:W-:Y:S04]  /*b9d80*/  LDGSTS.E [R4+0x11600], desc[UR6][R6.64], P1 ;  /* 0x1160000006047fae */ /* 0x0003e800089a1006 */
[----:B----4-:R-:W4:Y:S04]  /*b9d90*/  LDL.LU R9, [R1+0x2130] ;  /* 0x0021300001097983 */ /* 0x010f280000300800 */
[----:B------:R2:W-:Y:S04]  /*b9da0*/  STL [R1+0x1fb4], R15 ;  /* 0x001fb40f01007387 */ /* 0x0005e80000100800 */
[----:B------:R-:W4:Y:S01]  /*b9db0*/  LDL.LU R3, [R1+0x2138] ;  /* 0x0021380001037983 */ /* 0x000f220000300800 */
[----:B-1----:R-:W-:-:S03]  /*b9dc0*/  IMAD.MOV.U32 R6, RZ, RZ, R14 ;  /* 0x000000ffff067224 */ /* 0x002fc600078e000e */
[----:B------:R-:W4:Y:S01]  /*b9dd0*/  LDL.LU R14, [R1+0x212c] ;  /* 0x00212c00010e7983 */ /* 0x000f220000300800 */
[----:B------:R-:W-:Y:S02]  /*b9de0*/  MOV R7, R15 ;  /* 0x0000000f00077202 */ /* 0x000fe40000000f00 */
[-C--:B--2---:R-:W-:Y:S01]  /*b9df0*/  IADD3 R5, P2, PT, R5, R163.reuse, RZ ;  /* 0x000000a305057210 */ /* 0x084fe20007f5e0ff */
        /* <DEDUP_REMOVED lines=38> */
[----:B----4-:R-:W-:-:S03]  /*ba060*/  IADD3 R9, P2, PT, R9, R163, RZ ;  /* 0x000000a309097210 */ /* 0x010fc60007f5e0ff */
[----:B------:R1:W-:Y:S04]  /*ba070*/  LDGSTS.E [R4+0x13700], desc[UR6][R6.64], P0 ;  /* 0x1370000006047fae */ /* 0x0003e800081a1006 */
[----:B------:R4:W-:Y:S01]  /*ba080*/  STL [R1+0x2130], R9 ;  /* 0x0021300901007387 */ /* 0x0009e20000100800 */
[----:B------:R-:W-:Y:S01]  /*ba090*/  IADD3 R3, P3, PT, R3, R163, RZ ;  /* 0x000000a303037210 */ /* 0x000fe20007f7e0ff */
[----:B------:R-:W-:Y:S02]  /*ba0a0*/  IMAD.X R14, R14, 0x1, R0, P2 ;  /* 0x000000010e0e7824 */ /* 0x000fe400010e0600 */
[----:B-1----:R-:W-:Y:S01]  /*ba0b0*/  IMAD.MOV.U32 R6, RZ, RZ, R9 ;  /* 0x000000ffff067224 */ /* 0x002fe200078e0009 */
[----:B--2---:R-:W-:Y:S02]  /*ba0c0*/  IADD3.X R15, PT, PT, R15, R0, RZ, P3, !PT ;  /* 0x000000000f0f7210 */ /* 0x004fe40001ffe4ff */
[----:B------:R1:W-:Y:S04]  /*ba0d0*/  STL [R1+0x212c], R14 ;  /* 0x00212c0e01007387 */ /* 0x0003e80000100800 */
[----:B------:R2:W-:Y:S04]  /*ba0e0*/  STL [R1+0x2138], R3 ;  /* 0x0021380301007387 */ /* 0x0005e80000100800 */
[----:B----4-:R-:W4:Y:S01]  /*ba0f0*/  LDL.LU R9, [R1+0x22a4] ;  /* 0x0022a40001097983 */ /* 0x010f220000300800 */
[----:B------:R-:W-:-:S03]  /*ba100*/  MOV R7, R14 ;  /* 0x0000000e00077202 */ /* 0x000fc60000000f00 */
[----:B------:R2:W-:Y:S04]  /*ba110*/  STL [R1+0x2134], R15 ;  /* 0x0021340f01007387 */ /* 0x0005e80000100800 */
[----:B-1----:R-:W4:Y:S04]  /*ba120*/  LDL.LU R14, [R1+0x22ac] ;  /* 0x0022ac00010e7983 */ /* 0x002f280000300800 */
[----:B------:R1:W-:Y:S01]  /*ba130*/  LDGSTS.E [R4+0x14600], desc[UR6][R6.64], P1 ;  /* 0x1460000006047fae */ /* 0x0003e200089a1006 */
[----:B---3--:R-:W-:Y:S01]  /*ba140*/  IADD3 R5, P2, PT, R5, R163, RZ ;  /* 0x000000a305057210 */ /* 0x008fe20007f5e0ff */
[----:B-1----:R-:W-:Y:S01]  /*ba150*/  IMAD.MOV.U32 R6, RZ, RZ, R3 ;  /* 0x000000ffff067224 */ /* 0x002fe200078e0003 */
[----:B------:R-:W-:Y:S01]  /*ba160*/  MOV R7, R15 ;  /* 0x0000000f00077202 */ /* 0x000fe20000000f00 */
[----:B--2---:R-:W2:Y:S04]  /*ba170*/  LDL.LU R3, [R1+0x2328] ;  /* 0x0023280001037983 */ /* 0x004ea80000300800 */
[----:B------:R-:W3:Y:S01]  /*ba180*/  LDL.LU R15, [R1+0x2330] ;  /* 0x00233000010f7983 */ /* 0x000ee20000300800 */
        /* <DEDUP_REMOVED lines=8> */
[----:B------:R-:W3:Y:S01]  /*ba210*/  LDL.LU R5, [R1+0x2324] ;  /* 0x0023240001057983 */ /* 0x000ee20000300800 */
        /* <DEDUP_REMOVED lines=28> */
[----:B----4-:R-:W-:Y:S02]  /*ba3e0*/  IMAD.X R9, R9, 0x1, R0, P2 ;  /* 0x0000000109097824 */ /* 0x010fe400010e0600 */
[----:B-1----:R-:W-:-:S03]  /*ba3f0*/  IMAD.MOV.U32 R6, RZ, RZ, R2 ;  /* 0x000000ffff067224 */ /* 0x002fc600078e0002 */
[----:B------:R1:W-:Y:S01]  /*ba400*/  STL [R1+0x22a4], R9 ;  /* 0x0022a40901007387 */ /* 0x0003e20000100800 */
[----:B------:R-:W-:Y:S02]  /*ba410*/  MOV R7, R9 ;  /* 0x0000000900077202 */ /* 0x000fe40000000f00 */
[----:B------:R-:W-:Y:S01]  /*ba420*/  IADD3.X R14, PT, PT, R14, R0, RZ, P3, !PT ;  /* 0x000000000e0e7210 */ /* 0x000fe20001ffe4ff */
[----:B------:R4:W-:Y:S04]  /*ba430*/  STL [R1+0x22b0], R11 ;  /* 0x0022b00b01007387 */ /* 0x0009e80000100800 */
[----:B------:R4:W-:Y:S04]  /*ba440*/  LDGSTS.E [R4+0x17600], desc[UR6][R6.64], P1 ;  /* 0x1760000006047fae */ /* 0x0009e800089a1006 */
[----:B-1----:R-:W3:Y:S04]  /*ba450*/  LDL.LU R9, [R1+0x2488] ;  /* 0x0024880001097983 */ /* 0x002ee80000300800 */
[----:B------:R1:W-:Y:S04]  /*ba460*/  STL [R1+0x22ac], R14 ;  /* 0x0022ac0e01007387 */ /* 0x0003e80000100800 */
[----:B------:R-:W3:Y:S01]  /*ba470*/  LDL.LU R2, [R1+0x2490] ;  /* 0x0024900001027983 */ /* 0x000ee20000300800 */
[----:B----4-:R-:W-:-:S03]  /*ba480*/  IMAD.MOV.U32 R6, RZ, RZ, R11 ;  /* 0x000000ffff067224 */ /* 0x010fc600078e000b */
[----:B------:R-:W4:Y:S01]  /*ba490*/  LDL.LU R11, [R1+0x2484] ;  /* 0x00248400010b7983 */ /* 0x000f220000300800 */
[-C--:B--2---:R-:W-:Y:S02]  /*ba4a0*/  IADD3 R3, P2, PT, R3, R163.reuse, RZ ;  /* 0x000000a303037210 */ /* 0x084fe40007f5e0ff */
[----:B------:R-:W-:Y:S02]  /*ba4b0*/  MOV R7, R14 ;  /* 0x0000000e00077202 */ /* 0x000fe40000000f00 */
[----:B-1----:R-:W2:Y:S01]  /*ba4c0*/  LDL.LU R14, [R1+0x248c] ;  /* 0x00248c00010e7983 */ /* 0x002ea20000300800 */
[----:B---3--:R-:W-:-:S03]  /*ba4d0*/  IADD3 R15, P3, PT, R15, R163, RZ ;  /* 0x000000a30f0f7210 */ /* 0x008fc60007f7e0ff */
        /* <DEDUP_REMOVED lines=8> */
[----:B---3--:R-:W3:Y:S04]  /*ba560*/  LDL.LU R3, [R1+0x24f8] ;  /* 0x0024f80001037983 */ /* 0x008ee80000300800 */
[----:B------:R1:W-:Y:S04]  /*ba570*/  STL [R1+0x232c], R16 ;  /* 0x00232c1001007387 */ /* 0x0003e80000100800 */
[----:B------:R1:W-:Y:S04]  /*ba580*/  LDGSTS.E [R4+0x18600], desc[UR6][R6.64], P1 ;  /* 0x1860000006047fae */ /* 0x0003e800089a1006 */
[----:B-1----:R-:W3:Y:S01]  /*ba590*/  LDL.LU R5, [R1+0x2500] ;  /* 0x0025000001057983 */ /* 0x002ee20000300800 */
[----:B------:R-:W-:-:S03]  /*ba5a0*/  IMAD.MOV.U32 R6, RZ, RZ, R15 ;  /* 0x000000ffff067224 */ /* 0x000fc600078e000f */
[----:B------:R-:W3:Y:S04]  /*ba5b0*/  LDL.LU R15, [R1+0x24f4] ;  /* 0x0024f400010f7983 */ /* 0x000ee80000300800 */
[----:B------:R-:W3:Y:S01]  /*ba5c0*/  LDL.LU R18, [R1+0x24fc] ;  /* 0x0024fc0001127983 */ /* 0x000ee20000300800 */
        /* <DEDUP_REMOVED lines=10> */
[----:B------:R-:W3:Y:S04]  /*ba670*/  LDL.LU R16, [R1+0x2570] ;  /* 0x0025700001107983 */ /* 0x000ee80000300800 */
[----:B------:R1:W-:Y:S04]  /*ba680*/  STL [R1+0x241c], R10 ;  /* 0x00241c0a01007387 */ /* 0x0003e80000100800 */
[----:B------:R-:W3:Y:S04]  /*ba690*/  LDL.LU R12, [R1+0x2578] ;  /* 0x00257800010c7983 */ /* 0x000ee80000300800 */
[----:B------:R-:W3:Y:S01]  /*ba6a0*/  LDL.LU R17, [R1+0x256c] ;  /* 0x00256c0001117983 */ /* 0x000ee20000300800 */
[----:B------:R-:W-:-:S03]  /*ba6b0*/  MOV R7, R13 ;  /* 0x0000000d00077202 */ /* 0x000fc60000000f00 */
[----:B-1----:R-:W3:Y:S04]  /*ba6c0*/  LDL.LU R13, [R1+0x2574] ;  /* 0x00257400010d7983 */ /* 0x002ee80000300800 */
[----:B------:R1:W-:Y:S02]  /*ba6d0*/  LDGSTS.E [R4+0x19600], desc[UR6][R6.64], P1 ;  /* 0x1960000006047fae */ /* 0x0003e400089a1006 */
[----:B-1----:R-:W-:Y:S01]  /*ba6e0*/  IMAD.MOV.U32 R6, RZ, RZ, R8 ;  /* 0x000000ffff067224 */ /* 0x002fe200078e0008 */
[----:B------:R-:W-:Y:S02]  /*ba6f0*/  MOV R7, R10 ;  /* 0x0000000a00077202 */ /* 0x000fe40000000f00 */
[----:B------:R-:W3:Y:S04]  /*ba700*/  LDL.LU R10, [R1+0x2608] ;  /* 0x00260800010a7983 */ /* 0x000ee80000300800 */
[----:B------:R-:W3:Y:S04]  /*ba710*/  LDL.LU R8, [R1+0x2610] ;  /* 0x0026100001087983 */ /* 0x000ee80000300800 */
[----:B------:R1:W-:Y:S01]  /*ba720*/  LDGSTS.E [R4+0x19700], desc[UR6][R6.64], P0 ;  /* 0x1970000006047fae */ /* 0x0003e200081a1006 */
[----:B------:R-:W-:-:S05]  /*ba730*/  IADD3 R9, P2, PT, R9, R163, RZ ;  /* 0x000000a309097210 */ /* 0x000fca0007f5e0ff */
[----:B------:R-:W-:Y:S01]  /*ba740*/  STL [R1+0x2488], R9 ;  /* 0x0024880901007387 */ /* 0x000fe20000100800 */
[----:B------:R-:W-:Y:S01]  /*ba750*/  IADD3 R2, P3, PT, R2, R163, RZ ;  /* 0x000000a302027210 */ /* 0x000fe20007f7e0ff */
[----:B----4-:R-:W-:-:S05]  /*ba760*/  IMAD.X R11, R11, 0x1, R0, P2 ;  /* 0x000000010b0b7824 */ /* 0x010fca00010e0600 */
[----:B------:R4:W-:Y:S01]  /*ba770*/  STL [R1+0x2484], R11 ;  /* 0x0024840b01007387 */ /* 0x0009e20000100800 */
[----:B-1----:R-:W-:-:S03]  /*ba780*/  MOV R7, R11 ;  /* 0x0000000b00077202 */ /* 0x002fc60000000f00 */
[----:B------:R-:W-:Y:S01]  /*ba790*/  STL [R1+0x2490], R2 ;  /* 0x0024900201007387 */ /* 0x000fe20000100800 */
[----:B--2---:R-:W-:-:S03]  /*ba7a0*/  IADD3.X R14, PT, PT, R14, R0, RZ, P3, !PT ;  /* 0x000000000e0e7210 */ /* 0x004fc60001ffe4ff */
[----:B----4-:R-:W2:Y:S01]  /*ba7b0*/  LDL.LU R11, [R1+0x2604] ;  /* 0x00260400010b7983 */ /* 0x010ea20000300800 */
[----:B------:R-:W-:-:S03]  /*ba7c0*/  IMAD.MOV.U32 R6, RZ, RZ, R9 ;  /* 0x000000ffff067224 */ /* 0x000fc600078e0009 */
[----:B------:R1:W-:Y:S04]  /*ba7d0*/  STL [R1+0x248c], R14 ;  /* 0x00248c0e01007387 */ /* 0x0003e80000100800 */
[----:B------:R-:W4:Y:S04]  /*ba7e0*/  LDL.LU R9, [R1+0x260c] ;  /* 0x00260c0001097983 */ /* 0x000f280000300800 */
[----:B------:R1:W-:Y:S02]  /*ba7f0*/  LDGSTS.E [R4+0x1a600], desc[UR6][R6.64], P1 ;  /* 0x1a60000006047fae */ /* 0x0003e400089a1006 */
[----:B-1----:R-:W-:Y:S01]  /*ba800*/  IMAD.MOV.U32 R6, RZ, RZ, R2 ;  /* 0x000000ffff067224 */ /* 0x002fe200078e0002 */
[----:B------:R-:W-:-:S02]  /*ba810*/  MOV R7, R14 ;  /* 0x0000000e00077202 */ /* 0x000fc40000000f00 */
[----:B------:R-:W4:Y:S01]  /*ba820*/  LDL.LU R14, [R1+0x2668] ;  /* 0x00266800010e7983 */ /* 0x000f220000300800 */
[----:B---3--:R-:W-:-:S03]  /*ba830*/  IADD3 R3, P2, PT, R3, R163, RZ ;  /* 0x000000a303037210 */ /* 0x008fc60007f5e0ff */
[----:B------:R-:W3:Y:S04]  /*ba840*/  LDL.LU R2, [R1+0x2670] ;  /* 0x0026700001027983 */ /* 0x000ee80000300800 */
        /* <DEDUP_REMOVED lines=8> */
[----:B------:R-:W3:Y:S01]  /*ba8d0*/  LDL.LU R15, [R1+0x2664] ;  /* 0x00266400010f7983 */ /* 0x000ee20000300800 */
[----:B------:R-:W-:-:S03]  /*ba8e0*/  IMAD.MOV.U32 R6, RZ, RZ, R3 ;  /* 0x000000ffff067224 */ /* 0x000fc600078e0003 */
[----:B------:R-:W-:Y:S04]  /*ba8f0*/  STL [R1+0x24fc], R18 ;  /* 0x0024fc1201007387 */ /* 0x000fe80000100800 */
[----:B------:R-:W3:Y:S04]  /*ba900*/  LDL.LU R3, [R1+0x266c] ;  /* 0x00266c0001037983 */ /* 0x000ee80000300800 */
[----:B------:R1:W-:Y:S04]  /*ba910*/  LDGSTS.E [R4+0x1b600], desc[UR6][R6.64], P1 ;  /* 0x1b60000006047fae */ /* 0x0003e800089a1006 */
[----:B------:R-:W3:Y:S01]  /*ba920*/  LDL.LU R22, [R1+0x26c8] ;  /* 0x0026c80001167983 */ /* 0x000ee20000300800 */
[----:B-1----:R-:W-:-:S03]  /*ba930*/  IMAD.MOV.U32 R6, RZ, RZ, R5 ;  /* 0x000000ffff067224 */ /* 0x002fc600078e0005 */
[----:B------:R-:W3:Y:S01]  /*ba940*/  LDL.LU R5, [R1+0x26d0] ;  /* 0x0026d00001057983 */ /* 0x000ee20000300800 */
        /* <DEDUP_REMOVED lines=9> */
[----:B------:R-:W3:Y:S01]  /*ba9e0*/  LDL.LU R23, [R1+0x26c4] ;  /* 0x0026c40001177983 */ /* 0x000ee20000300800 */
[----:B-1----:R-:W-:Y:S01]  /*ba9f0*/  IMAD.MOV.U32 R6, RZ, RZ, R16 ;  /* 0x000000ffff067224 */ /* 0x002fe200078e0010 */
[----:B------:R-:W-:Y:S02]  /*baa00*/  MOV R7, R17 ;  /* 0x0000001100077202 */ /* 0x000fe40000000f00 */
        /* <DEDUP_REMOVED lines=13> */
[----:B----4-:R-:W-:Y:S01]  /*baae0*/  IADD3.X R9, PT, PT, R9, R0, RZ, P3, !PT ;  /* 0x0000000009097210 */ /* 0x010fe20001ffe4ff */
[----:B------:R-:W-:Y:S04]  /*baaf0*/  STL [R1+0x2610], R8 ;  /* 0x0026100801007387 */ /* 0x000fe80000100800 */
[----:B------:R-:W2:Y:S04]  /*bab00*/  LDL.LU.64 R16, [R1+0x1848] ;  /* 0x0018480001107983 */ /* 0x000ea80000300a00 */
[----:B------:R1:W-:Y:S04]  /*bab10*/  LDGSTS.E [R4+0x1d600], desc[UR6][R6.64], P1 ;  /* 0x1d60000006047fae */ /* 0x0003e800089a1006 */
[----:B------:R4:W-:Y:S01]  /*bab20*/  STL [R1+0x260c], R9 ;  /* 0x00260c0901007387 */ /* 0x0009e20000100800 */
[----:B-1----:R-:W-:Y:S01]  /*bab30*/  IMAD.MOV.U32 R6, RZ, RZ, R8 ;  /* 0x000000ffff067224 */ /* 0x002fe200078e0008 */
[----:B------:R-:W-:-:S02]  /*bab40*/  MOV R7, R9 ;  /* 0x0000000900077202 */ /* 0x000fc40000000f00 */
[----:B----4-:R-:W4:Y:S01]  /*bab50*/  LDL.LU.64 R8, [R1+0x1840] ;  /* 0x0018400001087983 */ /* 0x010f220000300a00 */
[----:B------:R-:W-:-:S03]  /*bab60*/  IADD3 R14, P2, PT, R14, R163, RZ ;  /* 0x000000a30e0e7210 */ /* 0x000fc60007f5e0ff */
[----:B------:R-:W4:Y:S01]  /*bab70*/  LDL.LU.64 R10, [R1+0x1608] ;  /* 0x00160800010a7983 */ /* 0x000f220000300a00 */
[----:B---3--:R-:W-:-:S03]  /*bab80*/  IADD3 R2, P3, PT, R2, R163, RZ ;  /* 0x000000a302027210 */ /* 0x008fc60007f7e0ff */
[----:B------:R-:W3:Y:S04]  /*bab90*/  LDL.LU.64 R12, [R1+0x1600] ;  /* 0x00160000010c7983 */ /* 0x000ee80000300a00 */
        /* <DEDUP_REMOVED lines=9> */
[----:B-1----:R-:W3:Y:S04]  /*bac30*/  LDL.LU.64 R14, [R1+0x15b8] ;  /* 0x0015b800010e7983 */ /* 0x002ee80000300a00 */
[----:B------:R1:W-:Y:S01]  /*bac40*/  STL [R1+0x266c], R3 ;  /* 0x00266c0301007387 */ /* 0x0003e20000100800 */
[----:B------:R-:W-:Y:S01]  /*bac50*/  IMAD.MOV.U32 R6, RZ, RZ, R2 ;  /* 0x000000ffff067224 */ /* 0x000fe200078e0002 */
[----:B------:R-:W-:-:S02]  /*bac60*/  MOV R7, R3 ;  /* 0x0000000300077202 */ /* 0x000fc40000000f00 */
[----:B-1----:R-:W3:Y:S01]  /*bac70*/  LDL.LU.64 R2, [R1+0x15b0] ;  /* 0x0015b00001027983 */ /* 0x002ee20000300a00 */
[----:B------:R-:W-:-:S03]  /*bac80*/  IADD3 R22, P2, PT, R22, R163, RZ ;  /* 0x000000a316167210 */ /* 0x000fc60007f5e0ff */
[----:B------:R-:W3:Y:S01]  /*bac90*/  LDL.LU.64 R18, [R1+0x1568] ;  /* 0x0015680001127983 */ /* 0x000ee20000300a00 */
[----:B------:R-:W-:-:S03]  /*baca0*/  IADD3 R5, P3, PT, R5, R163, RZ ;  /* 0x000000a305057210 */ /* 0x000fc60007f7e0ff */
        /* <DEDUP_REMOVED lines=12> */
[----:B------:R-:W-:Y:S01]  /*bad70*/  MOV R7, R24 ;  /* 0x0000001800077202 */ /* 0x000fe20000000f00 */
[----:B------:R-:W-:-:S02]  /*bad80*/  IMAD.MOV.U32 R6, RZ, RZ, R5 ;  /* 0x000000ffff067224 */ /* 0x000fc400078e0005 */
[----:B-1----:R-:W3:Y:S04]  /*bad90*/  LDL.LU.64 R24, [R1+0x1510] ;  /* 0x0015100001187983 */ /* 0x002ee80000300a00 */
[----:B------:R-:W3:Y:S04]  /*bada0*/  LDL.LU.64 R26, [R1+0x14c8] ;  /* 0x0014c800011a7983 */ /* 0x000ee80000300a00 */
[----:B------:R1:W-:Y:S04]  /*badb0*/  LDGSTS.E [R4+0x1f700], desc[UR6][R6.64], P0 ;  /* 0x1f70000006047fae */ /* 0x0003e800081a1006 */
[----:B------:R-:W3:Y:S04]  /*badc0*/  LDL.LU.64 R28, [R1+0x14c0] ;  /* 0x0014c000011c7983 */ /* 0x000ee80000300a00 */
[----:B------:R-:W3:Y:S04]  /*badd0*/  LDL.LU.64 R30, [R1+0x14b0] ;  /* 0x0014b000011e7983 */ /* 0x000ee80000300a00 */
[----:B------:R-:W3:Y:S04]  /*bade0*/  LDL.LU.64 R32, [R1+0x14a8] ;  /* 0x0014a80001207983 */ /* 0x000ee80000300a00 */
[----:B------:R-:W3:Y:S01]  /*badf0*/  LDL.LU.64 R34, [R1+0x14a0] ;  /* 0x0014a00001227983 */ /* 0x000ee20000300a00 */
[----:B--2---:R-:W-:-:S03]  /*bae00*/  IADD3 R5, P2, PT, R16, R163, RZ ;  /* 0x000000a310057210 */ /* 0x004fc60007f5e0ff */
[----:B------:R-:W2:Y:S02]  /*bae10*/  LDL.LU.64 R36, [R1+0x1498] ;  /* 0x0014980001247983 */ /* 0x000ea40000300a00 */
[----:B-1----:R-:W-:Y:S01]  /*bae20*/  IMAD.X R6, R17, 0x1, R0, P2 ;  /* 0x0000000111067824 */ /* 0x002fe200010e0600 */
[----:B----4-:R-:W-:-:S04]  /*bae30*/  IADD3 R7, P2, PT, R8, R163, RZ ;  /* 0x000000a308077210 */ /* 0x010fc80007f5e0ff */
        /* <DEDUP_REMOVED lines=171> */
[----:B------:R-:W-:Y:S01]  /*bb8f0*/  MOV R251, R8 ;  /* 0x0000000800fb7202 */ /* 0x000fe20000000f00 */
[----:B------:R-:W-:Y:S01]  /*bb900*/  IMAD.MOV.U32 R250, RZ, RZ, R7 ;  /* 0x000000fffffa7224 */ /* 0x000fe200078e0007 */
[----:B------:R-:W-:Y:S01]  /*bb910*/  MOV R247, R12 ;  /* 0x0000000c00f77202 */ /* 0x000fe20000000f00 */
[----:B------:R-:W-:Y:S01]  /*bb920*/  IMAD.MOV.U32 R12, RZ, RZ, R13 ;  /* 0x000000ffff0c7224 */ /* 0x000fe200078e000d */
[----:B------:R-:W-:Y:S01]  /*bb930*/  MOV R249, R10 ;  /* 0x0000000a00f97202 */ /* 0x000fe20000000f00 */
[----:B------:R-:W-:Y:S01]  /*bb940*/  IMAD.MOV.U32 R10, RZ, RZ, R15 ;  /* 0x000000ffff0a7224 */ /* 0x000fe200078e000f */
[----:B------:R-:W-:Y:S02]  /*bb950*/  MOV R13, R14 ;  /* 0x0000000e000d7202 */ /* 0x000fe40000000f00 */
[----:B--2---:R-:W-:Y:S01]  /*bb960*/  IADD3 R159, P2, PT, R2, R163, RZ ;  /* 0x000000a3029f7210 */ /* 0x004fe20007f5e0ff */
[----:B------:R-:W-:-:S03]  /*bb970*/  IMAD.MOV.U32 R2, RZ, RZ, R5 ;  /* 0x000000ffff027224 */ /* 0x000fc600078e0005 */
[----:B------:R-:W-:Y:S02]  /*bb980*/  IADD3.X R160, PT, PT, R3, R0, RZ, P2, !PT ;  /* 0x0000000003a07210 */ /* 0x000fe400017fe4ff */
[----:B------:R-:W-:-:S05]  /*bb990*/  MOV R3, R6 ;  /* 0x0000000600037202 */ /* 0x000fca0000000f00 */
[----:B------:R1:W-:Y:S04]  /*bb9a0*/  STL.64 [R1+0x1848], R2 ;  /* 0x0018480201007387 */ /* 0x0003e80000100a00 */
[----:B------:R2:W-:Y:S04]  /*bb9b0*/  STL.64 [R1+0x1840], R250 ;  /* 0x001840fa01007387 */ /* 0x0005e80000100a00 */
[----:B------:R-:W3:Y:S01]  /*bb9c0*/  LDL.64 R14, [R1+0x1848] ;  /* 0x00184800010e7983 */ /* 0x000ee20000100a00 */
[----:B------:R-:W-:Y:S02]  /*bb9d0*/  IMAD.MOV.U32 R248, RZ, RZ, R9 ;  /* 0x000000fffff87224 */ /* 0x000fe400078e0009 */
[----:B------:R-:W-:Y:S01]  /*bb9e0*/  IMAD.MOV.U32 R246, RZ, RZ, R11 ;  /* 0x000000fffff67224 */ /* 0x000fe200078e000b */
[----:B------:R-:W-:Y:S01]  /*bb9f0*/  MOV R11, R16 ;  /* 0x00000010000b7202 */ /* 0x000fe20000000f00 */
[----:B------:R-:W-:Y:S01]  /*bba00*/  IMAD.MOV.U32 R8, RZ, RZ, R17 ;  /* 0x000000ffff087224 */ /* 0x000fe200078e0011 */
[----:B------:R-:W-:Y:S01]  /*bba10*/  MOV R9, R18 ;  /* 0x0000001200097202 */ /* 0x000fe20000000f00 */
[----:B------:R4:W-:Y:S01]  /*bba20*/  STL.64 [R1+0x1608], R248 ;  /* 0x001608f801007387 */ /* 0x0009e20000100a00 */
[----:B------:R-:W-:Y:S01]  /*bba30*/  IMAD.MOV.U32 R6, RZ, RZ, R19 ;  /* 0x000000ffff067224 */ /* 0x000fe200078e0013 */
[----:B------:R-:W-:Y:S01]  /*bba40*/  MOV R7, R20 ;  /* 0x0000001400077202 */ /* 0x000fe20000000f00 */
[----:B------:R-:W-:Y:S01]  /*bba50*/  IMAD.MOV.U32 R244, RZ, RZ, R21 ;  /* 0x000000fffff47224 */ /* 0x000fe200078e0015 */
[----:B------:R1:W-:Y:S01]  /*bba60*/  STL.64 [R1+0x1600], R246 ;  /* 0x001600f601007387 */ /* 0x0003e20000100a00 */
[----:B------:R-:W-:Y:S01]  /*bba70*/  MOV R245, R22 ;  /* 0x0000001600f57202 */ /* 0x000fe20000000f00 */
[----:B------:R-:W-:Y:S01]  /*bba80*/  IMAD.MOV.U32 R242, RZ, RZ, R23 ;  /* 0x000000fffff27224 */ /* 0x000fe200078e0017 */
[----:B------:R-:W-:Y:S01]  /*bba90*/  MOV R243, R24 ;  /* 0x0000001800f37202 */ /* 0x000fe20000000f00 */
[----:B------:R1:W-:Y:S01]  /*bbaa0*/  STL.64 [R1+0x15b8], R12 ;  /* 0x0015b80c01007387 */ /* 0x0003e20000100a00 */
[----:B------:R-:W-:Y:S01]  /*bbab0*/  IMAD.MOV.U32 R240, RZ, RZ, R25 ;  /* 0x000000fffff07224 */ /* 0x000fe200078e0019 */
[----:B------:R-:W-:Y:S01]  /*bbac0*/  MOV R241, R26 ;  /* 0x0000001a00f17202 */ /* 0x000fe20000000f00 */
[----:B------:R-:W-:Y:S01]  /*bbad0*/  IMAD.MOV.U32 R238, RZ, RZ, R27 ;  /* 0x000000ffffee7224 */ /* 0x000fe200078e001b */
[----:B------:R-:W-:Y:S01]  /*bbae0*/  STL.64 [R1+0x15b0], R10 ;  /* 0x0015b00a01007387 */ /* 0x000fe20000100a00 */
[----:B------:R-:W-:Y:S01]  /*bbaf0*/  MOV R239, R28 ;  /* 0x0000001c00ef7202 */ /* 0x000fe20000000f00 */
[----:B------:R-:W-:Y:S01]  /*bbb00*/  IMAD.MOV.U32 R236, RZ, RZ, R29 ;  /* 0x000000ffffec7224 */ /* 0x000fe200078e001d */
[----:B------:R-:W-:Y:S01]  /*bbb10*/  MOV R237, R30 ;  /* 0x0000001e00ed7202 */ /* 0x000fe20000000f00 */
[----:B------:R-:W-:Y:S01]  /*bbb20*/  STL.64 [R1+0x1568], R8 ;  /* 0x0015680801007387 */ /* 0x000fe20000100a00 */
[----:B------:R-:W-:Y:S01]  /*bbb30*/  IMAD.MOV.U32 R234, RZ, RZ, R31 ;  /* 0x000000ffffea7224 */ /* 0x000fe200078e001f */
[----:B------:R-:W-:-:S02]  /*bbb40*/  MOV R235, R32 ;  /* 0x0000002000eb7202 */ /* 0x000fc40000000f00 */
[----:B------:R1:W-:Y:S01]  /*bbb50*/  STL.64 [R1+0x1560], R6 ;  /* 0x0015600601007387 */ /* 0x0003e20000100a00 */
[----:B------:R-:W-:Y:S01]  /*bbb60*/  IMAD.MOV.U32 R232, RZ, RZ, R33 ;  /* 0x000000ffffe87224 */ /* 0x000fe200078e0021 */
[----:B------:R-:W-:Y:S02]  /*bbb70*/  MOV R233, R34 ;  /* 0x0000002200e97202 */ /* 0x000fe40000000f00 */
[----:B------:R-:W-:Y:S01]  /*bbb80*/  STL.64 [R1+0x1518], R244 ;  /* 0x001518f401007387 */ /* 0x000fe20000100a00 */
[----:B------:R-:W-:Y:S01]  /*bbb90*/  IMAD.MOV.U32 R230, RZ, RZ, R35 ;  /* 0x000000ffffe67224 */ /* 0x000fe200078e0023 */
[----:B------:R-:W-:Y:S02]  /*bbba0*/  MOV R231, R36 ;  /* 0x0000002400e77202 */ /* 0x000fe40000000f00 */
[----:B------:R-:W-:Y:S01]  /*bbbb0*/  STL.64 [R1+0x1510], R242 ;  /* 0x001510f201007387 */ /* 0x000fe20000100a00 */
[----:B------:R-:W-:Y:S01]  /*bbbc0*/  IMAD.MOV.U32 R228, RZ, RZ, R37 ;  /* 0x000000ffffe47224 */ /* 0x000fe200078e0025 */
[----:B------:R-:W-:-:S02]  /*bbbd0*/  MOV R229, R38 ;  /* 0x0000002600e57202 */ /* 0x000fc40000000f00 */
[----:B------:R-:W-:Y:S01]  /*bbbe0*/  STL.64 [R1+0x14c8], R240 ;  /* 0x0014c8f001007387 */ /* 0x000fe20000100a00 */
        /* <DEDUP_REMOVED lines=111> */
[----:B-1----:R-:W-:Y:S01]  /*bc2e0*/  IMAD.MOV.U32 R2, RZ, RZ, R141 ;  /* 0x000000ffff027224 */ /* 0x002fe200078e008d */
        /* <DEDUP_REMOVED lines=19> */
[----:B------:R1:W-:Y:S01]  /*bc420*/  STL.64 [R1+0x1368], R2 ;  /* 0x0013680201007387 */ /* 0x0003e20000100a00 */
[----:B------:R-:W-:Y:S01]  /*bc430*/  IMAD.MOV.U32 R118, RZ, RZ, R155 ;  /* 0x000000ffff767224 */ /* 0x000fe200078e009b */
[----:B------:R-:W-:-:S02]  /*bc440*/  MOV R119, R156 ;  /* 0x0000009c00777202 */ /* 0x000fc40000000f00 */
[----:B------:R-:W-:Y:S01]  /*bc450*/  STL.64 [R1+0x1360], R130 ;  /* 0x0013608201007387 */ /* 0x000fe20000100a00 */
[----:B------:R-:W-:Y:S01]  /*bc460*/  IMAD.MOV.U32 R116, RZ, RZ, R157 ;  /* 0x000000ffff747224 */ /* 0x000fe200078e009d */
[----:B------:R-:W-:Y:S02]  /*bc470*/  MOV R117, R158 ;  /* 0x0000009e00757202 */ /* 0x000fe40000000f00 */
[----:B------:R-:W-:Y:S01]  /*bc480*/  STL.64 [R1+0x1358], R128 ;  /* 0x0013588001007387 */ /* 0x000fe20000100a00 */
[----:B------:R-:W-:-:S03]  /*bc490*/  IMAD.MOV.U32 R114, RZ, RZ, R159 ;  /* 0x000000ffff727224 */ /* 0x000fc600078e009f */
[----:B------:R-:W-:Y:S01]  /*bc4a0*/  STL.64 [R1+0x1350], R126 ;  /* 0x0013507e01007387 */ /* 0x000fe20000100a00 */
[----:B------:R-:W-:-:S03]  /*bc4b0*/  MOV R115, R160 ;  /* 0x000000a000737202 */ /* 0x000fc60000000f00 */
[----:B------:R-:W-:Y:S04]  /*bc4c0*/  STL.64 [R1+0x1348], R124 ;  /* 0x0013487c01007387 */ /* 0x000fe80000100a00 */
[----:B------:R-:W-:Y:S04]  /*bc4d0*/  STL.64 [R1+0x1340], R122 ;  /* 0x0013407a01007387 */ /* 0x000fe80000100a00 */
[----:B------:R-:W-:Y:S04]  /*bc4e0*/  STL.64 [R1+0x1338], R120 ;  /* 0x0013387801007387 */ /* 0x000fe80000100a00 */
[----:B------:R-:W-:Y:S04]  /*bc4f0*/  STL.64 [R1+0x1330], R118 ;  /* 0x0013307601007387 */ /* 0x000fe80000100a00 */
[----:B---3--:R-:W-:Y:S04]  /*bc500*/  LDGSTS.E [R4+0x20600], desc[UR6][R14.64], P1 ;  /* 0x206000000e047fae */ /* 0x008fe800089a1006 */
[----:B------:R-:W-:Y:S04]  /*bc510*/  LDGSTS.E [R4+0x20700], desc[UR6][R250.64], P0 ;  /* 0x20700000fa047fae */ /* 0x000fe800081a1006 */
[----:B------:R-:W-:Y:S04]  /*bc520*/  LDGSTS.E [R4+0x21600], desc[UR6][R248.64], P1 ;  /* 0x21600000f8047fae */ /* 0x000fe800089a1006 */
[----:B------:R-:W-:Y:S04]  /*bc530*/  LDGSTS.E [R4+0x21700], desc[UR6][R246.64], P0 ;  /* 0x21700000f6047fae */ /* 0x000fe800081a1006 */
[----:B--2---:R-:W5:Y:S04]  /*bc540*/  LDL.LU.64 R250, [R1+0x4870] ;  /* 0x0048700001fa7983 */ /* 0x004f680000300a00 */
[----:B------:R-:W-:Y:S04]  /*bc550*/  STL.64 [R1+0x1328], R116 ;  /* 0x0013287401007387 */ /* 0x000fe80000100a00 */
[----:B----4-:R-:W5:Y:S04]  /*bc560*/  LDL.LU.64 R248, [R1+0x4868] ;  /* 0x0048680001f87983 */ /* 0x010f680000300a00 */
[----:B------:R-:W-:Y:S04]  /*bc570*/  STL.64 [R1+0x1320], R114 ;  /* 0x0013207201007387 */ /* 0x000fe80000100a00 */
[----:B------:R-:W5:Y:S04]  /*bc580*/  LDL.LU.64 R246, [R1+0x4860] ;  /* 0x0048600001f67983 */ /* 0x000f680000300a00 */
[----:B------:R-:W2:Y:S04]  /*bc590*/  LDL.LU R5, [R1+0x2c30] ;  /* 0x002c300001057983 */ /* 0x000ea80000300800 */
[----:B------:R-:W-:Y:S04]  /*bc5a0*/  LDGSTS.E [R4+0x22600], desc[UR6][R12.64], P1 ;  /* 0x226000000c047fae */ /* 0x000fe800089a1006 */
[----:B------:R-:W-:Y:S04]  /*bc5b0*/  LDGSTS.E [R4+0x22700], desc[UR6][R10.64], P0 ;  /* 0x227000000a047fae */ /* 0x000fe800081a1006 */
[----:B------:R-:W-:Y:S04]  /*bc5c0*/  LDGSTS.E [R4+0x23600], desc[UR6][R8.64], P1 ;  /* 0x2360000008047fae */ /* 0x000fe800089a1006 */
[----:B------:R-:W-:Y:S04]  /*bc5d0*/  LDGSTS.E [R4+0x23700], desc[UR6][R6.64], P0 ;  /* 0x2370000006047fae */ /* 0x000fe800081a1006 */
[----:B------:R-:W3:Y:S04]  /*bc5e0*/  LDL.LU R13, [R1+0x2c28] ;  /* 0x002c2800010d7983 */ /* 0x000ee80000300800 */
[----:B------:R-:W-:Y:S04]  /*bc5f0*/  LDGSTS.E [R4+0x24600], desc[UR6][R244.64], P1 ;  /* 0x24600000f4047fae */ /* 0x000fe800089a1006 */
        /* <DEDUP_REMOVED lines=48> */
[----:B------:R-:W-:Y:S04]  /*bc900*/  LDGSTS.E [R4+0x3b600], desc[UR6][R130.64], P1 ;  /* 0x3b60000082047fae */ /* 0x000fe800089a1006 */
[----:B------:R-:W-:Y:S04]  /*bc910*/  LDGSTS.E [R4+0x3b700], desc[UR6][R128.64], P0 ;  /* 0x3b70000080047fae */ /* 0x000fe800081a1006 */
[----:B-1----:R-:W4:Y:S04]  /*bc920*/  LDL.LU R2, [R1+0x2ba8] ;  /* 0x002ba80001027983 */ /* 0x002f280000300800 */
[----:B------:R-:W4:Y:S04]  /*bc930*/  LDL.LU R14, [R1+0x2ba4] ;  /* 0x002ba400010e7983 */ /* 0x000f280000300800 */
[----:B------:R-:W4:Y:S04]  /*bc940*/  LDL.LU R10, [R1+0x2b9c] ;  /* 0x002b9c00010a7983 */ /* 0x000f280000300800 */
[----:B------:R-:W4:Y:S04]  /*bc950*/  LDL.LU R15, [R1+0x2b24] ;  /* 0x002b2400010f7983 */ /* 0x000f280000300800 */
        /* <DEDUP_REMOVED lines=11> */
[----:B--2---:R-:W-:-:S02]  /*bca10*/  IADD3 R5, P2, PT, R5, R163, RZ ;  /* 0x000000a305057210 */ /* 0x004fc40007f5e0ff */
[----:B-1----:R-:W-:-:S03]  /*bca20*/  LOP3.LUT R4, R162, 0x40, RZ, 0x3c, !PT ;  /* 0x00000040a2047812 */ /* 0x002fc600078e3cff */
[----:B------:R-:W-:Y:S01]  /*bca30*/  STL [R1+0x2c30], R5 ;  /* 0x002c300501007387 */ /* 0x000fe20000100800 */
[----:B------:R-:W-:Y:S02]  /*bca40*/  IADD3 R4, PT, PT, R4, R161, RZ ;  /* 0x000000a104047210 */ /* 0x000fe40007ffe0ff */
[----:B---3--:R-:W-:Y:S01]  /*bca50*/  IADD3 R13, P3, PT, R13, R163, RZ ;  /* 0x000000a30d0d7210 */ /* 0x008fe20007f7e0ff */
[----:B----4-:R-:W-:-:S04]  /*bca60*/  IMAD.X R6, R6, 0x1, R0, P2 ;  /* 0x0000000106067824 */ /* 0x010fc800010e0600 */
[----:B------:R-:W-:Y:S04]  /*bca70*/  STL [R1+0x2c28], R13 ;  /* 0x002c280d01007387 */ /* 0x000fe80000100800 */
[----:B------:R1:W-:Y:S01]  /*bca80*/  STL [R1+0x2c24], R6 ;  /* 0x002c240601007387 */ /* 0x0003e20000100800 */
[----:B------:R-:W-:Y:S01]  /*bca90*/  MOV R7, R6 ;  /* 0x0000000600077202 */ /* 0x000fe20000000f00 */
[----:B------:R-:W-:Y:S02]  /*bcaa0*/  IMAD.X R16, R16, 0x1, R0, P3 ;  /* 0x0000000110107824 */ /* 0x000fe400018e0600 */
[----:B------:R-:W2:Y:S01]  /*bcab0*/  LDL.LU R8, [R1+0x2ab0] ;  /* 0x002ab00001087983 */ /* 0x000ea20000300800 */
[----:B-1----:R-:W-:-:S03]  /*bcac0*/  IMAD.MOV.U32 R6, RZ, RZ, R5 ;  /* 0x000000ffff067224 */ /* 0x002fc600078e0005 */
[----:B------:R-:W3:Y:S04]  /*bcad0*/  LDL.LU R5, [R1+0x2aa8] ;  /* 0x002aa80001057983 */ /* 0x000ee80000300800 */
[----:B------:R1:W-:Y:S04]  /*bcae0*/  LDGSTS.E [R4+0x800], desc[UR6][R6.64], P1 ;  /* 0x0080000006047fae */ /* 0x0003e800089a1006 */
[----:B------:R4:W-:Y:S01]  /*bcaf0*/  STL [R1+0x2c1c], R16 ;  /* 0x002c1c1001007387 */ /* 0x0009e20000100800 */
[----:B-1----:R-:W-:-:S03]  /*bcb00*/  IMAD.MOV.U32 R7, RZ, RZ, R16 ;  /* 0x000000ffff077224 */ /* 0x002fc600078e0010 */
[----:B----4-:R-:W4:Y:S01]  /*bcb10*/  LDL.LU R16, [R1+0x2aa4] ;  /* 0x002aa40001107983 */ /* 0x010f220000300800 */
[----:B------:R-:W-:-:S03]  /*bcb20*/  MOV R6, R13 ;  /* 0x0000000d00067202 */ /* 0x000fc60000000f00 */
[----:B------:R-:W4:Y:S04]  /*bcb30*/  LDL.LU R13, [R1+0x2a9c] ;  /* 0x002a9c00010d7983 */ /* 0x000f280000300800 */
[----:B------:R1:W-:Y:S01]  /*bcb40*/  LDGSTS.E [R4+0x900], desc[UR6][R6.64], P0 ;  /* 0x0090000006047fae */ /* 0x0003e200081a1006 */
[----:B------:R-:W-:-:S05]  /*bcb50*/  IADD3 R12, P2, PT, R12, R163, RZ ;  /* 0x000000a30c0c7210 */ /* 0x000fca0007f5e0ff */
[----:B------:R1:W-:Y:S02]  /*bcb60*/  STL [R1+0x2bb0], R12 ;  /* 0x002bb00c01007387 */ /* 0x0003e40000100800 */
[----:B-1----:R-:W-:Y:S02]  /*bcb70*/  MOV R6, R12 ;  /* 0x0000000c00067202 */ /* 0x002fe40000000f00 */
[----:B------:R-:W-:Y:S02]  /*bcb80*/  IADD3 R2, P3, PT, R2, R163, RZ ;  /* 0x000000a302027210 */ /* 0x000fe40007f7e0ff */
[----:B------:R-:W-:-:S03]  /*bcb90*/  IADD3.X R14, PT, PT, R14, R0, RZ, P2, !PT ;  /* 0x000000000e0e7210 */ /* 0x000fc600017fe4ff */
[----:B------:R-:W-:Y:S02]  /*bcba0*/  IMAD.X R10, R10, 0x1, R0, P3 ;  /* 0x000000010a0a7824 */ /* 0x000fe400018e0600 */
[----:B------:R1:W-:Y:S04]  /*bcbb0*/  STL [R1+0x2ba4], R14 ;  /* 0x002ba40e01007387 */ /* 0x0003e80000100800 */
[----:B------:R1:W-:Y:S01]  /*bcbc0*/  STL [R1+0x2ba8], R2 ;  /* 0x002ba80201007387 */ /* 0x0003e20000100800 */
[----:B------:R-:W-:-:S03]  /*bcbd0*/  IMAD.MOV.U32 R7, RZ, RZ, R14 ;  /* 0x000000ffff077224 */ /* 0x000fc600078e000e */
[----:B------:R-:W4:Y:S04]  /*bcbe0*/  LDL.LU R12, [R1+0x2a30] ;  /* 0x002a3000010c7983 */ /* 0x000f280000300800 */
[----:B------:R1:W-:Y:S04]  /*bcbf0*/  STL [R1+0x2b9c], R10 ;  /* 0x002b9c0a01007387 */ /* 0x0003e80000100800 */
[----:B------:R-:W4:Y:S04]  /*bcc00*/  LDL.LU R17, [R1+0x2a28] ;  /* 0x002a280001117983 */ /* 0x000f280000300800 */
[----:B-1----:R-:W4:Y:S01]  /*bcc10*/  LDL.LU R14, [R1+0x2a24] ;  /* 0x002a2400010e7983 */ /* 0x002f220000300800 */
[----:B------:R-:W-:-:S03]  /*bcc20*/  IADD3 R9, P2, PT, R9, R163, RZ ;  /* 0x000000a309097210 */ /* 0x000fc60007f5e0ff */
[----:B------:R-:W4:Y:S01]  /*bcc30*/  LDL.LU R18, [R1+0x2a1c] ;  /* 0x002a1c0001127983 */ /* 0x000f220000300800 */
[----:B------:R-:W-:-:S03]  /*bcc40*/  IADD3.X R15, PT, PT, R15, R0, RZ, P2, !PT ;  /* 0x000000000f0f7210 */ /* 0x000fc600017fe4ff */
[----:B------:R1:W-:Y:S01]  /*bcc50*/  LDGSTS.E [R4+0x1800], desc[UR6][R6.64], P1 ;  /* 0x0180000006047fae */ /* 0x0003e200089a1006 */
[----:B------:R-:W-:-:S05]  /*bcc60*/  IADD3 R3, P3, PT, R3, R163, RZ ;  /* 0x000000a303037210 */ /* 0x000fca0007f7e0ff */
[----:B------:R-:W-:Y:S01]  /*bcc70*/  IMAD.X R11, R11, 0x1, R0, P3 ;  /* 0x000000010b0b7824 */ /* 0x000fe200018e0600 */
[----:B-1----:R-:W-:Y:S01]  /*bcc80*/  MOV R6, R2 ;  /* 0x0000000200067202 */ /* 0x002fe20000000f00 */
[----:B------:R-:W-:Y:S01]  /*bcc90*/  IMAD.MOV.U32 R7, RZ, RZ, R10 ;  /* 0x000000ffff077224 */ /* 0x000fe200078e000a */
[----:B------:R-:W4:Y:S04]  /*bcca0*/  LDL.LU R2, [R1+0x29b0] ;  /* 0x0029b00001027983 */ /* 0x000f280000300800 */
[----:B------:R-:W4:Y:S04]  /*bccb0*/  LDL.LU R10, [R1+0x29a8] ;  /* 0x0029a800010a7983 */ /* 0x000f280000300800 */
[----:B------:R1:W-:Y:S04]  /*bccc0*/  STL [R1+0x2b30], R9 ;  /* 0x002b300901007387 */ /* 0x0003e80000100800 */
[----:B------:R1:W-:Y:S04]  /*bccd0*/  LDGSTS.E [R4+0x1900], desc[UR6][R6.64], P0 ;  /* 0x0190000006047fae */ /* 0x0003e800081a1006 */
[----:B------:R1:W-:Y:S04]  /*bcce0*/  STL [R1+0x2b24], R15 ;  /* 0x002b240f01007387 */ /* 0x0003e80000100800 */
[----:B------:R1:W-:Y:S02]  /*bccf0*/  STL [R1+0x2b28], R3 ;  /* 0x002b280301007387 */ /* 0x0003e40000100800 */
[----:B-1----:R-:W-:-:S02]  /*bcd00*/  MOV R6, R9 ;  /* 0x0000000900067202 */ /* 0x002fc40000000f00 */
[----:B------:R-:W4:Y:S01]  /*bcd10*/  LDL.LU R9, [R1+0x29a4] ;  /* 0x0029a40001097983 */ /* 0x000f220000300800 */
[----:B------:R-:W-:-:S03]  /*bcd20*/  IMAD.MOV.U32 R7, RZ, RZ, R15 ;  /* 0x000000ffff077224 */ /* 0x000fc600078e000f */
[----:B------:R1:W-:Y:S04]  /*bcd30*/  STL [R1+0x2b1c], R11 ;  /* 0x002b1c0b01007387 */ /* 0x0003e80000100800 */
[----:B------:R-:W4:Y:S04]  /*bcd40*/  LDL.LU R15, [R1+0x299c] ;  /* 0x00299c00010f7983 */ /* 0x000f280000300800 */
[----:B------:R1:W-:Y:S02]  /*bcd50*/  LDGSTS.E [R4+0x2800], desc[UR6][R6.64], P1 ;  /* 0x0280000006047fae */ /* 0x0003e400089a1006 */
[----:B-1----:R-:W-:Y:S01]  /*bcd60*/  MOV R6, R3 ;  /* 0x0000000300067202 */ /* 0x002fe20000000f00 */
[----:B------:R-:W-:Y:S01]  /*bcd70*/  IMAD.MOV.U32 R7, RZ, RZ, R11 ;  /* 0x000000ffff077224 */ /* 0x000fe200078e000b */
[----:B------:R-:W4:Y:S04]  /*bcd80*/  LDL.LU R3, [R1+0x2930] ;  /* 0x0029300001037983 */ /* 0x000f280000300800 */
[----:B------:R-:W4:Y:S01]  /*bcd90*/  LDL.LU R11, [R1+0x2928] ;  /* 0x00292800010b7983 */ /* 0x000f220000300800 */
[----:B--2---:R-:W-:-:S03]  /*bcda0*/  IADD3 R8, P2, PT, R8, R163, RZ ;  /* 0x000000a308087210 */ /* 0x004fc60007f5e0ff */
[----:B------:R1:W-:Y:S01]  /*bcdb0*/  LDGSTS.E [R4+0x2900], desc[UR6][R6.64], P0 ;  /* 0x0290000006047fae */ /* 0x0003e200081a1006 */
[----:B---3--:R-:W-:-:S03]  /*bcdc0*/  IADD3 R5, P3, PT, R5, R163, RZ ;  /* 0x000000a305057210 */ /* 0x008fc60007f7e0ff */
[----:B------:R2:W-:Y:S01]  /*bcdd0*/  STL [R1+0x2ab0], R8 ;  /* 0x002ab00801007387 */ /* 0x0005e20000100800 */
[----:B-1----:R-:W-:Y:S02]  /*bcde0*/  MOV R6, R8 ;  /* 0x0000000800067202 */ /* 0x002fe40000000f00 */
[----:B----4-:R-:W-:Y:S01]  /*bcdf0*/  IADD3.X R16, PT, PT, R16, R0, RZ, P2, !PT ;  /* 0x0000000010107210 */ /* 0x010fe200017fe4ff */
[----:B------:R-:W-:-:S04]  /*bce00*/  IMAD.X R13, R13, 0x1, R0, P3 ;  /* 0x000000010d0d7824 */ /* 0x000fc800018e0600 */
[----:B------:R1:W-:Y:S04]  /*bce10*/  STL [R1+0x2aa4], R16 ;  /* 0x002aa41001007387 */ /* 0x0003e80000100800 */
[----:B------:R-:W-:Y:S04]  /*bce20*/  STL [R1+0x2aa8], R5 ;  /* 0x002aa80501007387 */ /* 0x000fe80000100800 */
[----:B--2---:R-:W2:Y:S01]  /*bce30*/  LDL.LU R8, [R1+0x2924] ;  /* 0x0029240001087983 */ /* 0x004ea20000300800 */
[----:B------:R-:W-:-:S03]  /*bce40*/  IMAD.MOV.U32 R7, RZ, RZ, R16 ;  /* 0x000000ffff077224 */ /* 0x000fc600078e0010 */
[----:B------:R3:W-:Y:S04]  /*bce50*/  STL [R1+0x2a9c], R13 ;  /* 0x002a9c0d01007387 */ /* 0x0007e80000100800 */
[----:B-1----:R-:W4:Y:S04]  /*bce60*/  LDL.LU R16, [R1+0x291c] ;  /* 0x00291c0001107983 */ /* 0x002f280000300800 */
[----:B------:R1:W-:Y:S02]  /*bce70*/  LDGSTS.E [R4+0x3800], desc[UR6][R6.64], P1 ;  /* 0x0380000006047fae */ /* 0x0003e400089a1006 */
[----:B-1----:R-:W-:Y:S01]  /*bce80*/  MOV R6, R5 ;  /* 0x0000000500067202 */ /* 0x002fe20000000f00 */
[----:B------:R-:W-:-:S02]  /*bce90*/  IMAD.MOV.U32 R7, RZ, RZ, R13 ;  /* 0x000000ffff077224 */ /* 0x000fc400078e000d */
[----:B---3--:R-:W3:Y:S04]  /*bcea0*/  LDL.LU R13, [R1+0x28b0] ;  /* 0x0028b000010d7983 */ /* 0x008ee80000300800 */
[----:B------:R-:W3:Y:S04]  /*bceb0*/  LDL.LU R5, [R1+0x28a8] ;  /* 0x0028a80001057983 */ /* 0x000ee80000300800 */
[----:B------:R1:W-:Y:S01]  /*bcec0*/  LDGSTS.E [R4+0x3900], desc[UR6][R6.64], P0 ;  /* 0x0390000006047fae */ /* 0x0003e200081a1006 */
[-C--:B------:R-:W-:Y:S02]  /*bced0*/  IADD3 R12, P2, PT, R12, R163.reuse, RZ ;  /* 0x000000a30c0c7210 */ /* 0x080fe40007f5e0ff */
[----:B------:R-:W-:-:S02]  /*bcee0*/  IADD3 R17, P3, PT, R17, R163, RZ ;  /* 0x000000a311117210 */ /* 0x000fc40007f7e0ff */
[----:B------:R-:W-:Y:S01]  /*bcef0*/  IADD3.X R14, PT, PT, R14, R0, RZ, P2, !PT ;  /* 0x000000000e0e7210 */ /* 0x000fe200017fe4ff */
[----:B------:R-:W-:Y:S02]  /*bcf00*/  STL [R1+0x2a30], R12 ;  /* 0x002a300c01007387 */ /* 0x000fe40000100800 */
[----:B------:R-:W-:Y:S02]  /*bcf10*/  IMAD.X R18, R18, 0x1, R0, P3 ;  /* 0x0000000112127824 */ /* 0x000fe400018e0600 */
[----:B------:R1:W-:Y:S02]  /*bcf20*/  STL [R1+0x2a24], R14 ;  /* 0x002a240e01007387 */ /* 0x0003e40000100800 */
[----:B-1----:R-:W-:Y:S01]  /*bcf30*/  IMAD.MOV.U32 R7, RZ, RZ, R14 ;  /* 0x000000ffff077224 */ /* 0x002fe200078e000e */
[----:B------:R-:W-:Y:S01]  /*bcf40*/  MOV R6, R12 ;  /* 0x0000000c00067202 */ /* 0x000fe20000000f00 */
[----:B------:R-:W-:Y:S04]  /*bcf50*/  STL [R1+0x2a28], R17 ;  /* 0x002a281101007387 */ /* 0x000fe80000100800 */
[----:B------:R1:W-:Y:S04]  /*bcf60*/  LDGSTS.E [R4+0x4800], desc[UR6][R6.64], P1 ;  /* 0x0480000006047fae */ /* 0x0003e800089a1006 */
[----:B------:R-:W3:Y:S04]  /*bcf70*/  LDL.LU R14, [R1+0x28a4] ;  /* 0x0028a400010e7983 */ /* 0x000ee80000300800 */
[----:B------:R-:W-:Y:S01]  /*bcf80*/  STL [R1+0x2a1c], R18 ;  /* 0x002a1c1201007387 */ /* 0x000fe20000100800 */
[----:B------:R-:W-:-:S03]  /*bcf90*/  IADD3 R2, P2, PT, R2, R163, RZ ;  /* 0x000000a302027210 */ /* 0x000fc60007f5e0ff */
[----:B------:R-:W3:Y:S01]  /*bcfa0*/  LDL.LU R12, [R1+0x289c] ;  /* 0x00289c00010c7983 */ /* 0x000ee20000300800 */
[----:B-1----:R-:W-:Y:S01]  /*bcfb0*/  MOV R6, R17 ;  /* 0x0000001100067202 */ /* 0x002fe20000000f00 */
[----:B------:R-:W-:Y:S01]  /*bcfc0*/  IMAD.MOV.U32 R7, RZ, RZ, R18 ;  /* 0x000000ffff077224 */ /* 0x000fe200078e0012 */
[----:B------:R-:W-:Y:S01]  /*bcfd0*/  IADD3 R10, P3, PT, R10, R163, RZ ;  /* 0x000000a30a0a7210 */ /* 0x000fe20007f7e0ff */
[----:B------:R-:W-:Y:S04]  /*bcfe0*/  STL [R1+0x29b0], R2 ;  /* 0x0029b00201007387 */ /* 0x000fe80000100800 */
[----:B------:R1:W-:Y:S01]  /*bcff0*/  LDGSTS.E [R4+0x4900], desc[UR6][R6.64], P0 ;  /* 0x0490000006047fae */ /* 0x0003e200081a1006 */
[----:B------:R-:W-:Y:S02]  /*bd000*/  IADD3.X R9, PT, PT, R9, R0, RZ, P2, !PT ;  /* 0x0000000009097210 */ /* 0x000fe400017fe4ff */
[----:B-1----:R-:W-:-:S03]  /*bd010*/  MOV R6, R2 ;  /* 0x0000000200067202 */ /* 0x002fc60000000f00 */
[----:B------:R-:W-:Y:S01]  /*bd020*/  IMAD.MOV.U32 R7, RZ, RZ, R9 ;  /* 0x000000ffff077224 */ /* 0x000fe200078e0009 */
[----:B------:R1:W-:Y:S01]  /*bd030*/  STL [R1+0x29a4], R9 ;  /* 0x0029a40901007387 */ /* 0x0003e20000100800 */
[----:B------:R-:W-:-:S03]  /*bd040*/  IMAD.X R15, R15, 0x1, R0, P3 ;  /* 0x000000010f0f7824 */ /* 0x000fc600018e0600 */
[----:B------:R-:W-:Y:S04]  /*bd050*/  STL [R1+0x29a8], R10 ;  /* 0x0029a80a01007387 */ /* 0x000fe80000100800 */
[----:B------:R1:W-:Y:S04]  /*bd060*/  LDGSTS.E [R4+0x5800], desc[UR6][R6.64], P1 ;  /* 0x0580000006047fae */ /* 0x0003e800089a1006 */
[----:B-1----:R-:W3:Y:S04]  /*bd070*/  LDL.LU R9, [R1+0x2830] ;  /* 0x0028300001097983 */ /* 0x002ee80000300800 */
[----:B------:R1:W-:Y:S04]  /*bd080*/  STL [R1+0x299c], R15 ;  /* 0x00299c0f01007387 */ /* 0x0003e80000100800 */
[----:B------:R-:W3:Y:S01]  /*bd090*/  LDL.LU R2, [R1+0x2828] ;  /* 0x0028280001027983 */ /* 0x000ee20000300800 */
[----:B------:R-:W-:-:S03]  /*bd0a0*/  IMAD.MOV.U32 R7, RZ, RZ, R15 ;  /* 0x000000ffff077224 */ /* 0x000fc600078e000f */
[----:B-1----:R-:W3:Y:S01]  /*bd0b0*/  LDL.LU R15, [R1+0x2824] ;  /* 0x00282400010f7983 */ /* 0x002ee20000300800 */
[----:B------:R-:W-:Y:S02]  /*bd0c0*/  MOV R6, R10 ;  /* 0x0000000a00067202 */ /* 0x000fe40000000f00 */
[-C--:B------:R-:W-:Y:S01]  /*bd0d0*/  IADD3 R3, P2, PT, R3, R163.reuse, RZ ;  /* 0x000000a303037210 */ /* 0x080fe20007f5e0ff */
[----:B------:R-:W3:Y:S01]  /*bd0e0*/  LDL.LU R10, [R1+0x281c] ;  /* 0x00281c00010a7983 */ /* 0x000ee20000300800 */
[----:B------:R-:W-:-:S03]  /*bd0f0*/  IADD3 R11, P3, PT, R11, R163, RZ ;  /* 0x000000a30b0b7210 */ /* 0x000fc60007f7e0ff */
[----:B------:R1:W-:Y:S04]  /*bd100*/  LDGSTS.E [R4+0x5900], desc[UR6][R6.64], P0 ;  /* 0x0590000006047fae */ /* 0x0003e800081a1006 */
[----:B------:R-:W-:Y:S01]  /*bd110*/  STL [R1+0x2930], R3 ;  /* 0x0029300301007387 */ /* 0x000fe20000100800 */
[----:B-1----:R-:W-:Y:S02]  /*bd120*/  MOV R6, R3 ;  /* 0x0000000300067202 */ /* 0x002fe40000000f00 */
[----:B--2---:R-:W-:-:S05]  /*bd130*/  IADD3.X R8, PT, PT, R8, R0, RZ, P2, !PT ;  /* 0x0000000008087210 */ /* 0x004fca00017fe4ff */
[----:B------:R-:W-:Y:S01]  /*bd140*/  IMAD.MOV.U32 R7, RZ, RZ, R8 ;  /* 0x000000ffff077224 */ /* 0x000fe200078e0008 */
[----:B------:R1:W-:Y:S01]  /*bd150*/  STL [R1+0x2924], R8 ;  /* 0x0029240801007387 */ /* 0x0003e20000100800 */
[----:B----4-:R-:W-:-:S03]  /*bd160*/  IMAD.X R16, R16, 0x1, R0, P3 ;  /* 0x0000000110107824 */ /* 0x010fc600018e0600 */
[----:B------:R-:W-:Y:S04]  /*bd170*/  STL [R1+0x2928], R11 ;  /* 0x0029280b01007387 */ /* 0x000fe80000100800 */
[----:B------:R2:W-:Y:S04]  /*bd180*/  LDGSTS.E [R4+0x6800], desc[UR6][R6.64], P1 ;  /* 0x0680000006047fae */ /* 0x0005e800089a1006 */
[----:B-1----:R-:W4:Y:S04]  /*bd190*/  LDL.LU R8, [R1+0x27f0] ;  /* 0x0027f00001087983 */ /* 0x002f280000300800 */
[----:B------:R1:W-:Y:S04]  /*bd1a0*/  STL [R1+0x291c], R16 ;  /* 0x00291c1001007387 */ /* 0x0003e80000100800 */
[----:B------:R-:W4:Y:S01]  /*bd1b0*/  LDL.LU R3, [R1+0x27a8] ;  /* 0x0027a80001037983 */ /* 0x000f220000300800 */
[----:B--2---:R-:W-:-:S03]  /*bd1c0*/  IMAD.MOV.U32 R7, RZ, RZ, R16 ;  /* 0x000000ffff077224 */ /* 0x004fc600078e0010 */
[----:B-1----:R-:W2:Y:S01]  /*bd1d0*/  LDL.LU R16, [R1+0x27a4] ;  /* 0x0027a40001107983 */ /* 0x002ea20000300800 */
[----:B------:R-:W-:-:S03]  /*bd1e0*/  MOV R6, R11 ;  /* 0x0000000b00067202 */ /* 0x000fc60000000f00 */
[----:B------:R-:W2:Y:S01]  /*bd1f0*/  LDL.LU R11, [R1+0x279c] ;  /* 0x00279c00010b7983 */ /* 0x000ea20000300800 */
[-C--:B---3--:R-:W-:Y:S02]  /*bd200*/  IADD3 R13, P2, PT, R13, R163.reuse, RZ ;  /* 0x000000a30d0d7210 */ /* 0x088fe40007f5e0ff */
[----:B------:R-:W-:Y:S01]  /*bd210*/  IADD3 R5, P3, PT, R5, R163, RZ ;  /* 0x000000a305057210 */ /* 0x000fe20007f7e0ff */
[----:B------:R1:W-:Y:S04]  /*bd220*/  LDGSTS.E [R4+0x6900], desc[UR6][R6.64], P0 ;  /* 0x0690000006047fae */ /* 0x0003e800081a1006 */
[----:B------:R3:W-:Y:S01]  /*bd230*/  STL [R1+0x28b0], R13 ;  /* 0x0028b00d01007387 */ /* 0x0007e20000100800 */
[----:B-1----:R-:W-:Y:S02]  /*bd240*/  MOV R6, R13 ;  /* 0x0000000d00067202 */ /* 0x002fe40000000f00 */
[----:B------:R-:W-:-:S05]  /*bd250*/  IADD3.X R14, PT, PT, R14, R0, RZ, P2, !PT ;  /* 0x000000000e0e7210 */ /* 0x000fca00017fe4ff */
[----:B------:R1:W-:Y:S01]  /*bd260*/  STL [R1+0x28a4], R14 ;  /* 0x0028a40e01007387 */ /* 0x0003e20000100800 */
[----:B------:R-:W-:-:S03]  /*bd270*/  IMAD.X R12, R12, 0x1, R0, P3 ;  /* 0x000000010c0c7824 */ /* 0x000fc600018e0600 */
[----:B------:R1:W-:Y:S01]  /*bd280*/  STL [R1+0x28a8], R5 ;  /* 0x0028a80501007387 */ /* 0x0003e20000100800 */
[----:B------:R-:W-:-:S03]  /*bd290*/  IMAD.MOV.U32 R7, RZ, RZ, R14 ;  /* 0x000000ffff077224 */ /* 0x000fc600078e000e */
[----:B---3--:R-:W3:Y:S04]  /*bd2a0*/  LDL.LU R13, [R1+0x2770] ;  /* 0x00277000010d7983 */ /* 0x008ee80000300800 */
[----:B------:R1:W-:Y:S04]  /*bd2b0*/  STL [R1+0x289c], R12 ;  /* 0x00289c0c01007387 */ /* 0x0003e80000100800 */
[----:B------:R-:W3:Y:S04]  /*bd2c0*/  LDL.LU R17, [R1+0x2728] ;  /* 0x0027280001117983 */ /* 0x000ee80000300800 */
[----:B-1----:R-:W3:Y:S04]  /*bd2d0*/  LDL.LU R14, [R1+0x2724] ;  /* 0x00272400010e7983 */ /* 0x002ee80000300800 */
[----:B------:R-:W3:Y:S04]  /*bd2e0*/  LDL.LU R18, [R1+0x271c] ;  /* 0x00271c0001127983 */ /* 0x000ee80000300800 */
[----:B------:R1:W-:Y:S02]  /*bd2f0*/  LDGSTS.E [R4+0x7800], desc[UR6][R6.64], P1 ;  /* 0x0780000006047fae */ /* 0x0003e400089a1006 */
[----:B-1----:R-:W-:-:S02]  /*bd300*/  MOV R6, R5 ;  /* 0x0000000500067202 */ /* 0x002fc40000000f00 */
[-C--:B------:R-:W-:Y:S01]  /*bd310*/  IADD3 R9, P2, PT, R9, R163.reuse, RZ ;  /* 0x000000a309097210 */ /* 0x080fe20007f5e0ff */
[----:B------:R-:W-:Y:S01]  /*bd320*/  IMAD.MOV.U32 R7, RZ, RZ, R12 ;  /* 0x000000ffff077224 */ /* 0x000fe200078e000c */
[----:B------:R-:W3:Y:S04]  /*bd330*/  LDL.LU R5, [R1+0x1cc0] ;  /* 0x001cc00001057983 */ /* 0x000ee80000300800 */
[----:B------:R-:W3:Y:S01]  /*bd340*/  LDL.LU R12, [R1+0x1cc8] ;  /* 0x001cc800010c7983 */ /* 0x000ee20000300800 */
[----:B------:R-:W-:-:S03]  /*bd350*/  IADD3 R2, P3, PT, R2, R163, RZ ;  /* 0x000000a302027210 */ /* 0x000fc60007f7e0ff */
[----:B------:R1:W-:Y:S01]  /*bd360*/  STL [R1+0x2830], R9 ;  /* 0x0028300901007387 */ /* 0x0003e20000100800 */
[----:B------:R-:W-:-:S03]  /*bd370*/  IADD3.X R15, PT, PT, R15, R0, RZ, P2, !PT ;  /* 0x000000000f0f7210 */ /* 0x000fc600017fe4ff */
[----:B------:R1:W-:Y:S01]  /*bd380*/  LDGSTS.E [R4+0x7900], desc[UR6][R6.64], P0 ;  /* 0x0790000006047fae */ /* 0x0003e200081a1006 */
[----:B------:R-:W-:-:S03]  /*bd390*/  IMAD.X R10, R10, 0x1, R0, P3 ;  /* 0x000000010a0a7824 */ /* 0x000fc600018e0600 */
[----:B------:R1:W-:Y:S04]  /*bd3a0*/  STL [R1+0x2824], R15 ;  /* 0x0028240f01007387 */ /* 0x0003e80000100800 */
[----:B------:R1:W-:Y:S02]  /*bd3b0*/  STL [R1+0x2828], R2 ;  /* 0x0028280201007387 */ /* 0x0003e40000100800 */
[----:B-1----:R-:W-:Y:S02]  /*bd3c0*/  MOV R6, R9 ;  /* 0x0000000900067202 */ /* 0x002fe40000000f00 */
[----:B------:R-:W3:Y:S01]  /*bd3d0*/  LDL.LU R9, [R1+0x1cbc] ;  /* 0x001cbc0001097983 */ /* 0x000ee20000300800 */
[----:B------:R-:W-:-:S03]  /*bd3e0*/  IMAD.MOV.U32 R7, RZ, RZ, R15 ;  /* 0x000000ffff077224 */ /* 0x000fc600078e000f */
[----:B------:R1:W-:Y:S04]  /*bd3f0*/  STL [R1+0x281c], R10 ;  /* 0x00281c0a01007387 */ /* 0x0003e80000100800 */
[----:B------:R-:W3:Y:S04]  /*bd400*/  LDL.LU R15, [R1+0x1cc4] ;  /* 0x001cc400010f7983 */ /* 0x000ee80000300800 */
[----:B------:R1:W-:Y:S02]  /*bd410*/  LDGSTS.E [R4+0x8800], desc[UR6][R6.64], P1 ;  /* 0x0880000006047fae */ /* 0x0003e400089a1006 */
[----:B-1----:R-:W-:Y:S01]  /*bd420*/  MOV R6, R2 ;  /* 0x0000000200067202 */ /* 0x002fe20000000f00 */
[----:B------:R-:W-:Y:S01]  /*bd430*/  IMAD.MOV.U32 R7, RZ, RZ, R10 ;  /* 0x000000ffff077224 */ /* 0x000fe200078e000a */
[----:B------:R-:W3:Y:S04]  /*bd440*/  LDL.LU R2, [R1+0x1d40] ;  /* 0x001d400001027983 */ /* 0x000ee80000300800 */
[----:B------:R-:W3:Y:S04]  /*bd450*/  LDL.LU R10, [R1+0x1d48] ;  /* 0x001d4800010a7983 */ /* 0x000ee80000300800 */
[----:B------:R1:W-:Y:S01]  /*bd460*/  LDGSTS.E [R4+0x8900], desc[UR6][R6.64], P0 ;  /* 0x0890000006047fae */ /* 0x0003e200081a1006 */
[----:B----4-:R-:W-:-:S05]  /*bd470*/  IADD3 R8, P2, PT, R8, R163, RZ ;  /* 0x000000a308087210 */ /* 0x010fca0007f5e0ff */
[----:B------:R4:W-:Y:S01]  /*bd480*/  STL [R1+0x27f0], R8 ;  /* 0x0027f00801007387 */ /* 0x0009e20000100800 */
[----:B------:R-:W-:Y:S02]  /*bd490*/  IADD3 R3, P3, PT, R3, R163, RZ ;  /* 0x000000a303037210 */ /* 0x000fe40007f7e0ff */
[----:B--2---:R-:W-:Y:S02]  /*bd4a0*/  IADD3.X R16, PT, PT, R16, R0, RZ, P2, !PT ;  /* 0x0000000010107210 */ /* 0x004fe400017fe4ff */
[----:B-1----:R-:W-:Y:S01]  /*bd4b0*/  MOV R6, R8 ;  /* 0x0000000800067202 */ /* 0x002fe20000000f00 */
[----:B------:R-:W-:Y:S02]  /*bd4c0*/  IMAD.X R11, R11, 0x1, R0, P3 ;  /* 0x000000010b0b7824 */ /* 0x000fe400018e0600 */
[----:B------:R1:W-:Y:S04]  /*bd4d0*/  STL [R1+0x27a4], R16 ;  /* 0x0027a41001007387 */ /* 0x0003e80000100800 */
[----:B------:R-:W-:Y:S04]  /*bd4e0*/  STL [R1+0x27a8], R3 ;  /* 0x0027a80301007387 */ /* 0x000fe80000100800 */
[----:B----4-:R-:W2:Y:S01]  /*bd4f0*/  LDL.LU R8, [R1+0x1d3c] ;  /* 0x001d3c0001087983 */ /* 0x010ea20000300800 */
[----:B------:R-:W-:-:S03]  /*bd500*/  IMAD.MOV.U32 R7, RZ, RZ, R16 ;  /* 0x000000ffff077224 */ /* 0x000fc600078e0010 */
[----:B------:R4:W-:Y:S04]  /*bd510*/  STL [R1+0x279c], R11 ;  /* 0x00279c0b01007387 */ /* 0x0009e80000100800 */
[----:B-1----:R-:W2:Y:S04]  /*bd520*/  LDL.LU R16, [R1+0x1d44] ;  /* 0x001d440001107983 */ /* 0x002ea80000300800 */
[----:B------:R1:W-:Y:S02]  /*bd530*/  LDGSTS.E [R4+0x9800], desc[UR6][R6.64], P1 ;  /* 0x0980000006047fae */ /* 0x0003e400089a1006 */
[----:B-1----:R-:W-:Y:S01]  /*bd540*/  MOV R6, R3 ;  /* 0x0000000300067202 */ /* 0x002fe20000000f00 */
[----:B------:R-:W-:-:S02]  /*bd550*/  IMAD.MOV.U32 R7, RZ, RZ, R11 ;  /* 0x000000ffff077224 */ /* 0x000fc400078e000b */
[----:B----4-:R-:W4:Y:S04]  /*bd560*/  LDL.LU R11, [R1+0x1dc0] ;  /* 0x001dc000010b7983 */ /* 0x010f280000300800 */
[----:B------:R-:W4:Y:S04]  /*bd570*/  LDL.LU R3, [R1+0x1dc8] ;  /* 0x001dc80001037983 */ /* 0x000f280000300800 */
[----:B------:R1:W-:Y:S01]  /*bd580*/  LDGSTS.E [R4+0x9900], desc[UR6][R6.64], P0 ;  /* 0x0990000006047fae */ /* 0x0003e200081a1006 */
[----:B---3--:R-:W-:-:S05]  /*bd590*/  IADD3 R13, P2, PT, R13, R163, RZ ;  /* 0x000000a30d0d7210 */ /* 0x008fca0007f5e0ff */
[----:B------:R-:W-:Y:S01]  /*bd5a0*/  STL [R1+0x2770], R13 ;  /* 0x0027700d01007387 */ /* 0x000fe20000100800 */
[----:B------:R-:W-:Y:S02]  /*bd5b0*/  IADD3 R17, P3, PT, R17, R163, RZ ;  /* 0x000000a311117210 */ /* 0x000fe40007f7e0ff */
[----:B------:R-:W-:-:S03]  /*bd5c0*/  IADD3.X R14, PT, PT, R14, R0, RZ, P2, !PT ;  /* 0x000000000e0e7210 */ /* 0x000fc600017fe4ff */
[----:B------:R-:W-:Y:S02]  /*bd5d0*/  IMAD.X R18, R18, 0x1, R0, P3 ;  /* 0x0000000112127824 */ /* 0x000fe400018e0600 */
[----:B------:R3:W-:Y:S01]  /*bd5e0*/  STL [R1+0x2724], R14 ;  /* 0x0027240e01007387 */ /* 0x0007e20000100800 */
[----:B-1----:R-:W-:-:S03]  /*bd5f0*/  IMAD.MOV.U32 R7, RZ, RZ, R14 ;  /* 0x000000ffff077224 */ /* 0x002fc600078e000e */
[----:B------:R-:W-:Y:S01]  /*bd600*/  STL [R1+0x2728], R17 ;  /* 0x0027281101007387 */ /* 0x000fe20000100800 */
[----:B------:R-:W-:-:S03]  /*bd610*/  MOV R6, R13 ;  /* 0x0000000d00067202 */ /* 0x000fc60000000f00 */
[----:B---3--:R-:W3:Y:S04]  /*bd620*/  LDL.LU R14, [R1+0x1dbc] ;  /* 0x001dbc00010e7983 */ /* 0x008ee80000300800 */
[----:B------:R-:W-:Y:S04]  /*bd630*/  STL [R1+0x271c], R18 ;  /* 0x00271c1201007387 */ /* 0x000fe80000100800 */
[----:B------:R-:W3:Y:S01]  /*bd640*/  LDL.LU R13, [R1+0x1dc4] ;  /* 0x001dc400010d7983 */ /* 0x000ee20000300800 */
[----:B------:R-:W-:-:S03]  /*bd650*/  IADD3 R5, P2, PT, R5, R163, RZ ;  /* 0x000000a305057210 */ /* 0x000fc60007f5e0ff */
[----:B------:R1:W-:Y:S01]  /*bd660*/  LDGSTS.E [R4+0xa800], desc[UR6][R6.64], P1 ;  /* 0x0a80000006047fae */ /* 0x0003e200089a1006 */
[----:B------:R-:W-:-:S03]  /*bd670*/  IADD3 R12, P3, PT, R12, R163, RZ ;  /* 0x000000a30c0c7210 */ /* 0x000fc60007f7e0ff */
[----:B------:R-:W-:Y:S01]  /*bd680*/  STL [R1+0x1cc0], R5 ;  /* 0x001cc00501007387 */ /* 0x000fe20000100800 */
[----:B-1----:R-:W-:Y:S01]  /*bd690*/  MOV R6, R17 ;  /* 0x0000001100067202 */ /* 0x002fe20000000f00 */
[----:B------:R-:W-:-:S05]  /*bd6a0*/  IMAD.MOV.U32 R7, RZ, RZ, R18 ;  /* 0x000000ffff077224 */ /* 0x000fca00078e0012 */
        /* <DEDUP_REMOVED lines=29> */
[----:B--2---:R-:W-:-:S03]  /*bd880*/  IMAD.MOV.U32 R7, RZ, RZ, R16 ;  /* 0x000000ffff077224 */ /* 0x004fc600078e0010 */
[----:B-1----:R-:W2:Y:S01]  /*bd890*/  LDL.LU R16, [R1+0x1ebc] ;  /* 0x001ebc0001107983 */ /* 0x002ea20000300800 */
[----:B------:R-:W-:-:S03]  /*bd8a0*/  MOV R6, R10 ;  /* 0x0000000a00067202 */ /* 0x000fc60000000f00 */
[----:B------:R-:W2:Y:S01]  /*bd8b0*/  LDL.LU R10, [R1+0x1ec4] ;  /* 0x001ec400010a7983 */ /* 0x000ea20000300800 */
[-C--:B----4-:R-:W-:Y:S02]  /*bd8c0*/  IADD3 R11, P2, PT, R11, R163.reuse, RZ ;  /* 0x000000a30b0b7210 */ /* 0x090fe40007f5e0ff */
[----:B------:R-:W-:Y:S01]  /*bd8d0*/  IADD3 R3, P3, PT, R3, R163, RZ ;  /* 0x000000a303037210 */ /* 0x000fe20007f7e0ff */
[----:B------:R1:W-:Y:S04]  /*bd8e0*/  LDGSTS.E [R4+0xc900], desc[UR6][R6.64], P0 ;  /* 0x0c90000006047fae */ /* 0x0003e800081a1006 */
[----:B------:R4:W-:Y:S01]  /*bd8f0*/  STL [R1+0x1dc0], R11 ;  /* 0x001dc00b01007387 */ /* 0x0009e20000100800 */
[----:B-1----:R-:W-:Y:S02]  /*bd900*/  MOV R6, R11 ;  /* 0x0000000b00067202 */ /* 0x002fe40000000f00 */
[----:B---3--:R-:W-:-:S05]  /*bd910*/  IADD3.X R14, PT, PT, R14, R0, RZ, P2, !PT ;  /* 0x000000000e0e7210 */ /* 0x008fca00017fe4ff */
[----:B------:R-:W-:Y:S01]  /*bd920*/  IMAD.MOV.U32 R7, RZ, RZ, R14 ;  /* 0x000000ffff077224 */ /* 0x000fe200078e000e */
[----:B------:R-:W-:Y:S01]  /*bd930*/  STL [R1+0x1dbc], R14 ;  /* 0x001dbc0e01007387 */ /* 0x000fe20000100800 */
[----:B------:R-:W-:-:S03]  /*bd940*/  IMAD.X R13, R13, 0x1, R0, P3 ;  /* 0x000000010d0d7824 */ /* 0x000fc600018e0600 */
[----:B------:R-:W-:Y:S04]  /*bd950*/  STL [R1+0x1dc8], R3 ;  /* 0x001dc80301007387 */ /* 0x000fe80000100800 */
[----:B----4-:R-:W3:Y:S04]  /*bd960*/  LDL.LU R11, [R1+0x1f40] ;  /* 0x001f4000010b7983 */ /* 0x010ee80000300800 */
[----:B------:R1:W-:Y:S04]  /*bd970*/  STL [R1+0x1dc4], R13 ;  /* 0x001dc40d01007387 */ /* 0x0003e80000100800 */
[----:B------:R4:W-:Y:S04]  /*bd980*/  LDGSTS.E [R4+0xd800], desc[UR6][R6.64], P1 ;  /* 0x0d80000006047fae */ /* 0x0009e800089a1006 */
[----:B------:R-:W3:Y:S01]  /*bd990*/  LDL.LU R17, [R1+0x1f48] ;  /* 0x001f480001117983 */ /* 0x000ee20000300800 */
[----:B----4-:R-:W-:-:S03]  /*bd9a0*/  IMAD.MOV.U32 R7, RZ, RZ, R13 ;  /* 0x000000ffff077224 */ /* 0x010fc600078e000d */
[----:B-1----:R-:W4:Y:S04]  /*bd9b0*/  LDL.LU R13, [R1+0x1f3c] ;  /* 0x001f3c00010d7983 */ /* 0x002f280000300800 */
[----:B------:R-:W4:Y:S01]  /*bd9c0*/  LDL.LU R18, [R1+0x1f44] ;  /* 0x001f440001127983 */ /* 0x000f220000300800 */
[----:B------:R-:W-:-:S03]  /*bd9d0*/  MOV R6, R3 ;  /* 0x0000000300067202 */ /* 0x000fc60000000f00 */
[----:B------:R-:W4:Y:S04]  /*bd9e0*/  LDL.LU R3, [R1+0x1fc0] ;  /* 0x001fc00001037983 */ /* 0x000f280000300800 */
[----:B------:R-:W4:Y:S04]  /*bd9f0*/  LDL.LU R14, [R1+0x1fc8] ;  /* 0x001fc800010e7983 */ /* 0x000f280000300800 */
[----:B------:R1:W-:Y:S01]  /*bda00*/  LDGSTS.E [R4+0xd900], desc[UR6][R6.64], P0 ;  /* 0x0d90000006047fae */ /* 0x0003e200081a1006 */
[----:B------:R-:W-:-:S05]  /*bda10*/  IADD3 R9, P2, PT, R9, R163, RZ ;  /* 0x000000a309097210 */ /* 0x000fca0007f5e0ff */
[----:B------:R1:W-:Y:S01]  /*bda20*/  STL [R1+0x1e40], R9 ;  /* 0x001e400901007387 */ /* 0x0003e20000100800 */
[----:B------:R-:W-:Y:S02]  /*bda30*/  IADD3 R5, P3, PT, R5, R163, RZ ;  /* 0x000000a305057210 */ /* 0x000fe40007f7e0ff */
[----:B------:R-:W-:Y:S02]  /*bda40*/  IADD3.X R15, PT, PT, R15, R0, RZ, P2, !PT ;  /* 0x000000000f0f7210 */ /* 0x000fe400017fe4ff */
[----:B-1----:R-:W-:Y:S01]  /*bda50*/  MOV R6, R9 ;  /* 0x0000000900067202 */ /* 0x002fe20000000f00 */
[----:B------:R-:W-:Y:S02]  /*bda60*/  IMAD.X R12, R12, 0x1, R0, P3 ;  /* 0x000000010c0c7824 */ /* 0x000fe400018e0600 */
[----:B------:R1:W-:Y:S04]  /*bda70*/  STL [R1+0x1e3c], R15 ;  /* 0x001e3c0f01007387 */ /* 0x0003e80000100800 */
[----:B------:R1:W-:Y:S04]  /*bda80*/  STL [R1+0x1e48], R5 ;  /* 0x001e480501007387 */ /* 0x0003e80000100800 */
[----:B------:R-:W4:Y:S01]  /*bda90*/  LDL.LU R9, [R1+0x1fbc] ;  /* 0x001fbc0001097983 */ /* 0x000f220000300800 */
[----:B------:R-:W-:-:S03]  /*bdaa0*/  IMAD.MOV.U32 R7, RZ, RZ, R15 ;  /* 0x000000ffff077224 */ /* 0x000fc600078e000f */
[----:B------:R1:W-:Y:S04]  /*bdab0*/  STL [R1+0x1e44], R12 ;  /* 0x001e440c01007387 */ /* 0x0003e80000100800 */
[----:B-1----:R-:W4:Y:S04]  /*bdac0*/  LDL.LU R15, [R1+0x1fc4] ;  /* 0x001fc400010f7983 */ /* 0x002f280000300800 */
[----:B------:R1:W-:Y:S02]  /*bdad0*/  LDGSTS.E [R4+0xe800], desc[UR6][R6.64], P1 ;  /* 0x0e80000006047fae */ /* 0x0003e400089a1006 */
[----:B-1----:R-:W-:Y:S01]  /*bdae0*/  MOV R6, R5 ;  /* 0x0000000500067202 */ /* 0x002fe20000000f00 */
[----:B------:R-:W-:Y:S01]  /*bdaf0*/  IMAD.MOV.U32 R7, RZ, RZ, R12 ;  /* 0x000000ffff077224 */ /* 0x000fe200078e000c */
[----:B------:R-:W4:Y:S04]  /*bdb00*/  LDL.LU R5, [R1+0x2040] ;  /* 0x0020400001057983 */ /* 0x000f280000300800 */
[----:B------:R-:W4:Y:S04]  /*bdb10*/  LDL.LU R12, [R1+0x2048] ;  /* 0x00204800010c7983 */ /* 0x000f280000300800 */
[----:B------:R1:W-:Y:S01]  /*bdb20*/  LDGSTS.E [R4+0xe900], desc[UR6][R6.64], P0 ;  /* 0x0e90000006047fae */ /* 0x0003e200081a1006 */
[----:B------:R-:W-:-:S05]  /*bdb30*/  IADD3 R8, P2, PT, R8, R163, RZ ;  /* 0x000000a308087210 */ /* 0x000fca0007f5e0ff */
[----:B------:R2:W-:Y:S01]  /*bdb40*/  STL [R1+0x1ec0], R8 ;  /* 0x001ec00801007387 */ /* 0x0005e20000100800 */
[----:B------:R-:W-:Y:S02]  /*bdb50*/  IADD3 R2, P3, PT, R2, R163, RZ ;  /* 0x000000a302027210 */ /* 0x000fe40007f7e0ff */
[----:B--2---:R-:W-:Y:S02]  /*bdb60*/  IADD3.X R16, PT, PT, R16, R0, RZ, P2, !PT ;  /* 0x0000000010107210 */ /* 0x004fe400017fe4ff */
[----:B-1----:R-:W-:Y:S01]  /*bdb70*/  MOV R6, R8 ;  /* 0x0000000800067202 */ /* 0x002fe20000000f00 */
[----:B------:R-:W-:Y:S02]  /*bdb80*/  IMAD.X R10, R10, 0x1, R0, P3 ;  /* 0x000000010a0a7824 */ /* 0x000fe400018e0600 */
[----:B------:R1:W-:Y:S04]  /*bdb90*/  STL [R1+0x1ebc], R16 ;  /* 0x001ebc1001007387 */ /* 0x0003e80000100800 */
[----:B------:R-:W-:Y:S04]  /*bdba0*/  STL [R1+0x1ec8], R2 ;  /* 0x001ec80201007387 */ /* 0x000fe80000100800 */
[----:B------:R-:W2:Y:S01]  /*bdbb0*/  LDL.LU R8, [R1+0x203c] ;  /* 0x00203c0001087983 */ /* 0x000ea20000300800 */
[----:B------:R-:W-:-:S03]  /*bdbc0*/  IMAD.MOV.U32 R7, RZ, RZ, R16 ;  /* 0x000000ffff077224 */ /* 0x000fc600078e0010 */
[----:B------:R1:W-:Y:S04]  /*bdbd0*/  STL [R1+0x1ec4], R10 ;  /* 0x001ec40a01007387 */ /* 0x0003e80000100800 */
[----:B-1----:R-:W2:Y:S04]  /*bdbe0*/  LDL.LU R16, [R1+0x2044] ;  /* 0x0020440001107983 */ /* 0x002ea80000300800 */
[----:B------:R1:W-:Y:S02]  /*bdbf0*/  LDGSTS.E [R4+0xf800], desc[UR6][R6.64], P1 ;  /* 0x0f80000006047fae */ /* 0x0003e400089a1006 */
[----:B-1----:R-:W-:Y:S01]  /*bdc00*/  MOV R6, R2 ;  /* 0x0000000200067202 */ /* 0x002fe20000000f00 */
[----:B------:R-:W-:-:S02]  /*bdc10*/  IMAD.MOV.U32 R7, RZ, RZ, R10 ;  /* 0x000000ffff077224 */ /* 0x000fc400078e000a */
[----:B------:R-:W2:Y:S04]  /*bdc20*/  LDL.LU R10, [R1+0x20c0] ;  /* 0x0020c000010a7983 */ /* 0x000ea80000300800 */
[----:B------:R-:W2:Y:S04]  /*bdc30*/  LDL.LU R2, [R1+0x20c8] ;  /* 0x0020c80001027983 */ /* 0x000ea80000300800 */
[----:B------:R1:W-:Y:S01]  /*bdc40*/  LDGSTS.E [R4+0xf900], desc[UR6][R6.64], P0 ;  /* 0x0f90000006047fae */ /* 0x0003e200081a1006 */
[----:B---3--:R-:W-:-:S05]  /*bdc50*/  IADD3 R11, P2, PT, R11, R163, RZ ;  /* 0x000000a30b0b7210 */ /* 0x008fca0007f5e0ff */
[----:B------:R-:W-:Y:S01]  /*bdc60*/  STL [R1+0x1f40], R11 ;  /* 0x001f400b01007387 */ /* 0x000fe20000100800 */
[----:B------:R-:W-:Y:S02]  /*bdc70*/  IADD3 R17, P3, PT, R17, R163, RZ ;  /* 0x000000a311117210 */ /* 0x000fe40007f7e0ff */
[----:B----4-:R-:W-:-:S03]  /*bdc80*/  IADD3.X R13, PT, PT, R13, R0, RZ, P2, !PT ;  /* 0x000000000d0d7210 */ /* 0x010fc600017fe4ff */
[----:B------:R-:W-:Y:S02]  /*bdc90*/  IMAD.X R18, R18, 0x1, R0, P3 ;  /* 0x0000000112127824 */ /* 0x000fe400018e0600 */
[----:B------:R3:W-:Y:S01]  /*bdca0*/  STL [R1+0x1f3c], R13 ;  /* 0x001f3c0d01007387 */ /* 0x0007e20000100800 */
[----:B-1----:R-:W-:-:S03]  /*bdcb0*/  IMAD.MOV.U32 R7, RZ, RZ, R13 ;  /* 0x000000ffff077224 */ /* 0x002fc600078e000d */
[----:B------:R-:W-:Y:S01]  /*bdcc0*/  STL [R1+0x1f48], R17 ;  /* 0x001f481101007387 */ /* 0x000fe20000100800 */
[----:B------:R-:W-:-:S03]  /*bdcd0*/  MOV R6, R11 ;  /* 0x0000000b00067202 */ /* 0x000fc60000000f00 */
[----:B---3--:R-:W3:Y:S01]  /*bdce0*/  LDL.LU R13, [R1+0x20bc] ;  /* 0x0020bc00010d7983 */ /* 0x008ee20000300800 */
[----:B------:R-:W-:-:S03]  /*bdcf0*/  IADD3 R3, P2, PT, R3, R163, RZ ;  /* 0x000000a303037210 */ /* 0x000fc60007f5e0ff */
[----:B------:R-:W-:Y:S04]  /*bdd00*/  STL [R1+0x1f44], R18 ;  /* 0x001f441201007387 */ /* 0x000fe80000100800 */
[----:B------:R-:W4:Y:S01]  /*bdd10*/  LDL.LU R11, [R1+0x20c4] ;  /* 0x0020c400010b7983 */ /* 0x000f220000300800 */
[----:B------:R-:W-:-:S03]  /*bdd20*/  IADD3 R14, P3, PT, R14, R163, RZ ;  /* 0x000000a30e0e7210 */ /* 0x000fc60007f7e0ff */
[----:B------:R1:W-:Y:S04]  /*bdd30*/  LDGSTS.E [R4+0x10800], desc[UR6][R6.64], P1 ;  /* 0x1080000006047fae */ /* 0x0003e800089a1006 */
[----:B------:R-:W-:Y:S01]  /*bdd40*/  STL [R1+0x1fc0], R3 ;  /* 0x001fc00301007387 */ /* 0x000fe20000100800 */
[----:B-1----:R-:W-:Y:S01]  /*bdd50*/  MOV R6, R17 ;  /* 0x0000001100067202 */ /* 0x002fe20000000f00 */
[----:B------:R-:W-:-:S05]  /*bdd60*/  IMAD.MOV.U32 R7, RZ, RZ, R18 ;  /* 0x000000ffff077224 */ /* 0x000fca00078e0012 */
[----:B------:R1:W-:Y:S01]  /*bdd70*/  LDGSTS.E [R4+0x10900], desc[UR6][R6.64], P0 ;  /* 0x1090000006047fae */ /* 0x0003e200081a1006 */
[----:B------:R-:W-:-:S05]  /*bdd80*/  IADD3.X R9, PT, PT, R9, R0, RZ, P2, !PT ;  /* 0x0000000009097210 */ /* 0x000fca00017fe4ff */
[----:B------:R1:W-:Y:S01]  /*bdd90*/  STL [R1+0x1fbc], R9 ;  /* 0x001fbc0901007387 */ /* 0x0003e20000100800 */
[----:B------:R-:W-:Y:S01]  /*bdda0*/  IMAD.X R15, R15, 0x1, R0, P3 ;  /* 0x000000010f0f7824 */ /* 0x000fe200018e0600 */
[----:B-1----:R-:W-:Y:S01]  /*bddb0*/  MOV R6, R3 ;  /* 0x0000000300067202 */ /* 0x002fe20000000f00 */
[----:B------:R-:W-:Y:S01]  /*bddc0*/  IMAD.MOV.U32 R7, RZ, RZ, R9 ;  /* 0x000000ffff077224 */ /* 0x000fe200078e0009 */
[----:B------:R1:W-:Y:S04]  /*bddd0*/  STL [R1+0x1fc8], R14 ;  /* 0x001fc80e01007387 */ /* 0x0003e80000100800 */
[----:B------:R-:W4:Y:S04]  /*bdde0*/  LDL.LU R9, [R1+0x2140] ;  /* 0x0021400001097983 */ /* 0x000f280000300800 */
[----:B------:R1:W-:Y:S04]  /*bddf0*/  STL [R1+0x1fc4], R15 ;  /* 0x001fc40f01007387 */ /* 0x0003e80000100800 */
[----:B------:R1:W-:Y:S04]  /*bde00*/  LDGSTS.E [R4+0x11800], desc[UR6][R6.64], P1 ;  /* 0x1180000006047fae */ /* 0x0003e800089a1006 */
[----:B------:R-:W4:Y:S01]  /*bde10*/  LDL.LU R3, [R1+0x2148] ;  /* 0x0021480001037983 */ /* 0x000f220000300800 */
[----:B------:R-:W-:-:S02]  /*bde20*/  IADD3 R5, P2, PT, R5, R163, RZ ;  /* 0x000000a305057210 */ /* 0x000fc40007f5e0ff */
[----:B-1----:R-:W-:Y:S02]  /*bde30*/  MOV R6, R14 ;  /* 0x0000000e00067202 */ /* 0x002fe40000000f00 */
[----:B------:R-:W4:Y:S01]  /*bde40*/  LDL.LU R14, [R1+0x213c] ;  /* 0x00213c00010e7983 */ /* 0x000f220000300800 */
[----:B------:R-:W-:-:S03]  /*bde50*/  IMAD.MOV.U32 R7, RZ, RZ, R15 ;  /* 0x000000ffff077224 */ /* 0x000fc600078e000f */
[----:B------:R-:W4:Y:S01]  /*bde60*/  LDL.LU R15, [R1+0x2144] ;  /* 0x00214400010f7983 */ /* 0x000f220000300800 */
[----:B------:R-:W-:-:S03]  /*bde70*/  IADD3 R12, P3, PT, R12, R163, RZ ;  /* 0x000000a30c0c7210 */ /* 0x000fc60007f7e0ff */
[----:B------:R1:W-:Y:S04]  /*bde80*/  LDGSTS.E [R4+0x11900], desc[UR6][R6.64], P0 ;  /* 0x1190000006047fae */ /* 0x0003e800081a1006 */
[----:B------:R2:W-:Y:S01]  /*bde90*/  STL [R1+0x2040], R5 ;  /* 0x0020400501007387 */ /* 0x0005e20000100800 */
[----:B-1----:R-:W-:Y:S02]  /*bdea0*/  MOV R6, R5 ;  /* 0x0000000500067202 */ /* 0x002fe40000000f00 */
[----:B--2---:R-:W-:-:S05]  /*bdeb0*/  IADD3.X R8, PT, PT, R8, R0, RZ, P2, !PT ;  /* 0x0000000008087210 */ /* 0x004fca00017fe4ff */
[----:B------:R-:W-:Y:S01]  /*bdec0*/  IMAD.MOV.U32 R7, RZ, RZ, R8 ;  /* 0x000000ffff077224 */ /* 0x000fe200078e0008 */
[----:B------:R1:W-:Y:S01]  /*bded0*/  STL [R1+0x203c], R8 ;  /* 0x00203c0801007387 */ /* 0x0003e20000100800 */
[----:B------:R-:W-:-:S03]  /*bdee0*/  IMAD.X R16, R16, 0x1, R0, P3 ;  /* 0x0000000110107824 */ /* 0x000fc600018e0600 */
[----:B------:R-:W-:Y:S04]  /*bdef0*/  STL [R1+0x2048], R12 ;  /* 0x0020480c01007387 */ /* 0x000fe80000100800 */
[----:B------:R-:W2:Y:S04]  /*bdf00*/  LDL.LU R5, [R1+0x21a8] ;  /* 0x0021a80001057983 */ /* 0x000ea80000300800 */
[----:B------:R1:W-:Y:S04]  /*bdf10*/  STL [R1+0x2044], R16 ;  /* 0x0020441001007387 */ /* 0x0003e80000100800 */
[----:B------:R1:W-:Y:S04]  /*bdf20*/  LDGSTS.E [R4+0x12800], desc[UR6][R6.64], P1 ;  /* 0x1280000006047fae */ /* 0x0003e800089a1006 */
[----:B-1----:R-:W2:Y:S01]  /*bdf30*/  LDL.LU R8, [R1+0x21b0] ;  /* 0x0021b00001087983 */ /* 0x002ea20000300800 */
[----:B------:R-:W-:-:S03]  /*bdf40*/  IMAD.MOV.U32 R7, RZ, RZ, R16 ;  /* 0x000000ffff077224 */ /* 0x000fc600078e0010 */
[----:B------:R-:W2:Y:S01]  /*bdf50*/  LDL.LU R16, [R1+0x21a4] ;  /* 0x0021a40001107983 */ /* 0x000ea20000300800 */
[----:B------:R-:W-:-:S03]  /*bdf60*/  MOV R6, R12 ;  /* 0x0000000c00067202 */ /* 0x000fc60000000f00 */
[----:B------:R-:W2:Y:S01]  /*bdf70*/  LDL.LU R12, [R1+0x21ac] ;  /* 0x0021ac00010c7983 */ /* 0x000ea20000300800 */
[-C--:B------:R-:W-:Y:S02]  /*bdf80*/  IADD3 R10, P2, PT, R10, R163.reuse, RZ ;  /* 0x000000a30a0a7210 */ /* 0x080fe40007f5e0ff */
[----:B------:R-:W-:Y:S01]  /*bdf90*/  IADD3 R2, P3, PT, R2, R163, RZ ;  /* 0x000000a302027210 */ /* 0x000fe20007f7e0ff */
[----:B------:R1:W-:Y:S04]  /*bdfa0*/  LDGSTS.E [R4+0x12900], desc[UR6][R6.64], P0 ;  /* 0x1290000006047fae */ /* 0x0003e800081a1006 */
[----:B------:R3:W-:Y:S01]  /*bdfb0*/  STL [R1+0x20c0], R10 ;  /* 0x0020c00a01007387 */ /* 0x0007e20000100800 */
[----:B-1----:R-:W-:Y:S02]  /*bdfc0*/  MOV R6, R10 ;  /* 0x0000000a00067202 */ /* 0x002fe40000000f00 */
[----:B---3--:R-:W-:-:S05]  /*bdfd0*/  IADD3.X R13, PT, PT, R13, R0, RZ, P2, !PT ;  /* 0x000000000d0d7210 */ /* 0x008fca00017fe4ff */
[----:B------:R1:W-:Y:S01]  /*bdfe0*/  STL [R1+0x20bc], R13 ;  /* 0x0020bc0d01007387 */ /* 0x0003e20000100800 */
[----:B----4-:R-:W-:-:S03]  /*bdff0*/  IMAD.X R11, R11, 0x1, R0, P3 ;  /* 0x000000010b0b7824 */ /* 0x010fc600018e0600 */
[----:B------:R3:W-:Y:S01]  /*be000*/  STL [R1+0x20c8], R2 ;  /* 0x0020c80201007387 */ /* 0x0007e20000100800 */
[----:B------:R-:W-:-:S03]  /*be010*/  IMAD.MOV.U32 R7, RZ, RZ, R13 ;  /* 0x000000ffff077224 */ /* 0x000fc600078e000d */
[----:B------:R-:W4:Y:S04]  /*be020*/  LDL.LU R10, [R1+0x2238] ;  /* 0x00223800010a7983 */ /* 0x000f280000300800 */
[----:B------:R3:W-:Y:S04]  /*be030*/  STL [R1+0x20c4], R11 ;  /* 0x0020c40b01007387 */ /* 0x0007e80000100800 */
[----:B------:R-:W4:Y:S04]  /*be040*/  LDL.LU R17, [R1+0x2240] ;  /* 0x0022400001117983 */ /* 0x000f280000300800 */
[----:B-1----:R-:W4:Y:S04]  /*be050*/  LDL.LU R13, [R1+0x2234] ;  /* 0x00223400010d7983 */ /* 0x002f280000300800 */
[----:B------:R-:W4:Y:S04]  /*be060*/  LDL.LU R18, [R1+0x223c] ;  /* 0x00223c0001127983 */ /* 0x000f280000300800 */
[----:B------:R1:W-:Y:S01]  /*be070*/  LDGSTS.E [R4+0x13800], desc[UR6][R6.64], P1 ;  /* 0x1380000006047fae */ /* 0x0003e200089a1006 */
[----:B------:R-:W-:Y:S01]  /*be080*/  IADD3 R9, P2, PT, R9, R163, RZ ;  /* 0x000000a309097210 */ /* 0x000fe20007f5e0ff */
[----:B-1----:R-:W-:Y:S01]  /*be090*/  IMAD.MOV.U32 R7, RZ, RZ, R11 ;  /* 0x000000ffff077224 */ /* 0x002fe200078e000b */
[----:B------:R-:W-:-:S02]  /*be0a0*/  MOV R6, R2 ;  /* 0x0000000200067202 */ /* 0x000fc40000000f00 */
[----:B---3--:R-:W3:Y:S04]  /*be0b0*/  LDL.LU R2, [R1+0x22b8] ;  /* 0x0022b80001027983 */ /* 0x008ee80000300800 */
[----:B------:R-:W3:Y:S01]  /*be0c0*/  LDL.LU R11, [R1+0x22c0] ;  /* 0x0022c000010b7983 */ /* 0x000ee20000300800 */
[----:B------:R-:W-:-:S03]  /*be0d0*/  IADD3 R3, P3, PT, R3, R163, RZ ;  /* 0x000000a303037210 */ /* 0x000fc60007f7e0ff */
[----:B------:R1:W-:Y:S04]  /*be0e0*/  STL [R1+0x2140], R9 ;  /* 0x0021400901007387 */ /* 0x0003e80000100800 */
[----:B------:R1:W-:Y:S01]  /*be0f0*/  LDGSTS.E [R4+0x13900], desc[UR6][R6.64], P0 ;  /* 0x1390000006047fae */ /* 0x0003e200081a1006 */
[----:B------:R-:W-:Y:S01]  /*be100*/  IADD3.X R14, PT, PT, R14, R0, RZ, P2, !PT ;  /* 0x000000000e0e7210 */ /* 0x000fe200017fe4ff */
[----:B------:R-:W-:-:S04]  /*be110*/  IMAD.X R15, R15, 0x1, R0, P3 ;  /* 0x000000010f0f7824 */ /* 0x000fc800018e0600 */
[----:B------:R1:W-:Y:S02]  /*be120*/  STL [R1+0x213c], R14 ;  /* 0x00213c0e01007387 */ /* 0x0003e40000100800 */
[----:B-1----:R-:W-:Y:S02]  /*be130*/  MOV R6, R9 ;  /* 0x0000000900067202 */ /* 0x002fe40000000f00 */
[----:B------:R1:W-:Y:S04]  /*be140*/  STL [R1+0x2148], R3 ;  /* 0x0021480301007387 */ /* 0x0003e80000100800 */
        /* <DEDUP_REMOVED lines=8> */
[----:B------:R-:W3:Y:S01]  /*be1d0*/  LDL.LU R15, [R1+0x2340] ;  /* 0x00234000010f7983 */ /* 0x000ee20000300800 */
[----:B--2---:R-:W-:-:S03]  /*be1e0*/  IADD3 R5, P2, PT, R5, R163, RZ ;  /* 0x000000a305057210 */ /* 0x004fc60007f5e0ff */
[----:B------:R1:W-:Y:S04]  /*be1f0*/  LDGSTS.E [R4+0x14900], desc[UR6][R6.64], P0 ;  /* 0x1490000006047fae */ /* 0x0003e800081a1006 */
[----:B------:R2:W-:Y:S01]  /*be200*/  STL [R1+0x21a8], R5 ;  /* 0x0021a80501007387 */ /* 0x0005e20000100800 */
[----:B------:R-:W-:Y:S02]  /*be210*/  IADD3 R8, P3, PT, R8, R163, RZ ;  /* 0x000000a308087210 */ /* 0x000fe40007f7e0ff */
[----:B-1----:R-:W-:Y:S02]  /*be220*/  MOV R6, R5 ;  /* 0x0000000500067202 */ /* 0x002fe40000000f00 */
[----:B------:R-:W-:Y:S01]  /*be230*/  IADD3.X R16, PT, PT, R16, R0, RZ, P2, !PT ;  /* 0x0000000010107210 */ /* 0x000fe200017fe4ff */
[----:B------:R-:W-:-:S04]  /*be240*/  IMAD.X R12, R12, 0x1, R0, P3 ;  /* 0x000000010c0c7824 */ /* 0x000fc800018e0600 */
[----:B------:R1:W-:Y:S04]  /*be250*/  STL [R1+0x21a4], R16 ;  /* 0x0021a41001007387 */ /* 0x0003e80000100800 */
[----:B------:R-:W-:Y:S04]  /*be260*/  STL [R1+0x21b0], R8 ;  /* 0x0021b00801007387 */ /* 0x000fe80000100800 */
[----:B--2---:R-:W2:Y:S01]  /*be270*/  LDL.LU R5, [R1+0x2334] ;  /* 0x0023340001057983 */ /* 0x004ea20000300800 */
        /* <DEDUP_REMOVED lines=9> */
[-C--:B----4-:R-:W-:Y:S02]  /*be310*/  IADD3 R10, P2, PT, R10, R163.reuse, RZ ;  /* 0x000000a30a0a7210 */ /* 0x090fe40007f5e0ff */
[----:B------:R-:W-:-:S02]  /*be320*/  IADD3 R17, P3, PT, R17, R163, RZ ;  /* 0x000000a311117210 */ /* 0x000fc40007f7e0ff */
[----:B------:R-:W-:Y:S01]  /*be330*/  IADD3.X R13, PT, PT, R13, R0, RZ, P2, !PT ;  /* 0x000000000d0d7210 */ /* 0x000fe200017fe4ff */
[----:B------:R-:W-:Y:S02]  /*be340*/  STL [R1+0x2238], R10 ;  /* 0x0022380a01007387 */ /* 0x000fe40000100800 */
[----:B------:R-:W-:Y:S02]  /*be350*/  IMAD.X R18, R18, 0x1, R0, P3 ;  /* 0x0000000112127824 */ /* 0x000fe400018e0600 */
[----:B------:R4:W-:Y:S01]  /*be360*/  STL [R1+0x2234], R13 ;  /* 0x0022340d01007387 */ /* 0x0009e20000100800 */
[----:B-1----:R-:W-:-:S03]  /*be370*/  IMAD.MOV.U32 R7, RZ, RZ, R13 ;  /* 0x000000ffff077224 */ /* 0x002fc600078e000d */
[----:B------:R-:W-:Y:S01]  /*be380*/  STL [R1+0x2240], R17 ;  /* 0x0022401101007387 */ /* 0x000fe20000100800 */
[----:B------:R-:W-:-:S03]  /*be390*/  MOV R6, R10 ;  /* 0x0000000a00067202 */ /* 0x000fc60000000f00 */
[----:B----4-:R-:W4:Y:S04]  /*be3a0*/  LDL.LU R13, [R1+0x2424] ;  /* 0x00242400010d7983 */ /* 0x010f280000300800 */
[----:B------:R-:W-:Y:S04]  /*be3b0*/  STL [R1+0x223c], R18 ;  /* 0x00223c1201007387 */ /* 0x000fe80000100800 */
[----:B------:R-:W4:Y:S01]  /*be3c0*/  LDL.LU R10, [R1+0x242c] ;  /* 0x00242c00010a7983 */ /* 0x000f220000300800 */
[----:B---3--:R-:W-:-:S03]  /*be3d0*/  IADD3 R2, P2, PT, R2, R163, RZ ;  /* 0x000000a302027210 */ /* 0x008fc60007f5e0ff */
        /* <DEDUP_REMOVED lines=11> */
[----:B------:R3:W-:Y:S04]  /*be490*/  STL [R1+0x22c0], R11 ;  /* 0x0022c00b01007387 */ /* 0x0007e80000100800 */
[----:B------:R3:W-:Y:S04]  /*be4a0*/  LDGSTS.E [R4+0x17800], desc[UR6][R6.64], P1 ;  /* 0x1780000006047fae */ /* 0x0007e800089a1006 */
[----:B-1----:R-:W4:Y:S04]  /*be4b0*/  LDL.LU R9, [R1+0x2498] ;  /* 0x0024980001097983 */ /* 0x002f280000300800 */
[----:B------:R1:W-:Y:S04]  /*be4c0*/  STL [R1+0x22bc], R14 ;  /* 0x0022bc0e01007387 */ /* 0x0003e80000100800 */
[----:B------:R-:W4:Y:S01]  /*be4d0*/  LDL.LU R2, [R1+0x24a0] ;  /* 0x0024a00001027983 */ /* 0x000f220000300800 */
[----:B---3--:R-:W-:-:S03]  /*be4e0*/  MOV R6, R11 ;  /* 0x0000000b00067202 */ /* 0x008fc60000000f00 */
[----:B------:R-:W3:Y:S01]  /*be4f0*/  LDL.LU R11, [R1+0x2494] ;  /* 0x00249400010b7983 */ /* 0x000ee20000300800 */
[----:B------:R-:W-:Y:S01]  /*be500*/  IMAD.MOV.U32 R7, RZ, RZ, R14 ;  /* 0x000000ffff077224 */ /* 0x000fe200078e000e */
[-C--:B------:R-:W-:Y:S02]  /*be510*/  IADD3 R3, P2, PT, R3, R163.reuse, RZ ;  /* 0x000000a303037210 */ /* 0x080fe40007f5e0ff */
[----:B-1----:R-:W3:Y:S01]  /*be520*/  LDL.LU R14, [R1+0x249c] ;  /* 0x00249c00010e7983 */ /* 0x002ee20000300800 */
        /* <DEDUP_REMOVED lines=8> */
[----:B------:R2:W-:Y:S04]  /*be5b0*/  STL [R1+0x2340], R15 ;  /* 0x0023400f01007387 */ /* 0x0005e80000100800 */
[----:B------:R-:W3:Y:S04]  /*be5c0*/  LDL.LU R3, [R1+0x2508] ;  /* 0x0025080001037983 */ /* 0x000ee80000300800 */
[----:B------:R2:W-:Y:S04]  /*be5d0*/  STL [R1+0x233c], R16 ;  /* 0x00233c1001007387 */ /* 0x0005e80000100800 */
[----:B------:R2:W-:Y:S04]  /*be5e0*/  LDGSTS.E [R4+0x18800], desc[UR6][R6.64], P1 ;  /* 0x1880000006047fae */ /* 0x0005e800089a1006 */
[----:B-1----:R-:W3:Y:S01]  /*be5f0*/  LDL.LU R5, [R1+0x2510] ;  /* 0x0025100001057983 */ /* 0x002ee20000300800 */
[----:B--2---:R-:W-:-:S03]  /*be600*/  MOV R6, R15 ;  /* 0x0000000f00067202 */ /* 0x004fc60000000f00 */
[----:B------:R-:W2:Y:S04]  /*be610*/  LDL.LU R15, [R1+0x2504] ;  /* 0x00250400010f7983 */ /* 0x000ea80000300800 */
[----:B------:R-:W2:Y:S01]  /*be620*/  LDL.LU R18, [R1+0x250c] ;  /* 0x00250c0001127983 */ /* 0x000ea20000300800 */
[-C--:B------:R-:W-:Y:S02]  /*be630*/  IADD3 R12, P2, PT, R12, R163.reuse, RZ ;  /* 0x000000a30c0c7210 */ /* 0x080fe40007f5e0ff */
[----:B------:R-:W-:Y:S01]  /*be640*/  IADD3 R8, P3, PT, R8, R163, RZ ;  /* 0x000000a308087210 */ /* 0x000fe20007f7e0ff */
[----:B------:R-:W-:Y:S02]  /*be650*/  IMAD.MOV.U32 R7, RZ, RZ, R16 ;  /* 0x000000ffff077224 */ /* 0x000fe400078e0010 */
[----:B------:R1:W-:Y:S04]  /*be660*/  STL [R1+0x2428], R12 ;  /* 0x0024280c01007387 */ /* 0x0003e80000100800 */
[----:B------:R1:W-:Y:S02]  /*be670*/  LDGSTS.E [R4+0x18900], desc[UR6][R6.64], P0 ;  /* 0x1890000006047fae */ /* 0x0003e400081a1006 */
[----:B-1----:R-:W-:-:S02]  /*be680*/  MOV R6, R12 ;  /* 0x0000000c00067202 */ /* 0x002fc40000000f00 */
[----:B----4-:R-:W-:-:S05]  /*be690*/  IADD3.X R13, PT, PT, R13, R0, RZ, P2, !PT ;  /* 0x000000000d0d7210 */ /* 0x010fca00017fe4ff */
[----:B------:R1:W-:Y:S01]  /*be6a0*/  STL [R1+0x2424], R13 ;  /* 0x0024240d01007387 */ /* 0x0003e20000100800 */
[----:B------:R-:W-:-:S03]  /*be6b0*/  IMAD.X R10, R10, 0x1, R0, P3 ;  /* 0x000000010a0a7824 */ /* 0x000fc600018e0600 */
[----:B------:R-:W-:Y:S04]  /*be6c0*/  STL [R1+0x2430], R8 ;  /* 0x0024300801007387 */ /* 0x000fe80000100800 */
[----:B------:R-:W4:Y:S04]  /*be6d0*/  LDL.LU R16, [R1+0x2580] ;  /* 0x0025800001107983 */ /* 0x000f280000300800 */
[----:B------:R1:W-:Y:S04]  /*be6e0*/  STL [R1+0x242c], R10 ;  /* 0x00242c0a01007387 */ /* 0x0003e80000100800 */
[----:B------:R-:W4:Y:S04]  /*be6f0*/  LDL.LU R12, [R1+0x2588] ;  /* 0x00258800010c7983 */ /* 0x000f280000300800 */
[----:B------:R-:W4:Y:S01]  /*be700*/  LDL.LU R17, [R1+0x257c] ;  /* 0x00257c0001117983 */ /* 0x000f220000300800 */
[----:B------:R-:W-:-:S03]  /*be710*/  IMAD.MOV.U32 R7, RZ, RZ, R13 ;  /* 0x000000ffff077224 */ /* 0x000fc600078e000d */
[----:B-1----:R-:W4:Y:S04]  /*be720*/  LDL.LU R13, [R1+0x2584] ;  /* 0x00258400010d7983 */ /* 0x002f280000300800 */
[----:B------:R1:W-:Y:S02]  /*be730*/  LDGSTS.E [R4+0x19800], desc[UR6][R6.64], P1 ;  /* 0x1980000006047fae */ /* 0x0003e400089a1006 */
[----:B-1----:R-:W-:Y:S01]  /*be740*/  MOV R6, R8 ;  /* 0x0000000800067202 */ /* 0x002fe20000000f00 */
[----:B------:R-:W-:Y:S02]  /*be750*/  IMAD.MOV.U32 R7, RZ, RZ, R10 ;  /* 0x000000ffff077224 */ /* 0x000fe400078e000a */
[----:B------:R-:W4:Y:S04]  /*be760*/  LDL.LU R10, [R1+0x2618] ;  /* 0x00261800010a7983 */ /* 0x000f280000300800 */
[----:B------:R-:W4:Y:S04]  /*be770*/  LDL.LU R8, [R1+0x2620] ;  /* 0x0026200001087983 */ /* 0x000f280000300800 */
[----:B------:R1:W-:Y:S01]  /*be780*/  LDGSTS.E [R4+0x19900], desc[UR6][R6.64], P0 ;  /* 0x1990000006047fae */ /* 0x0003e200081a1006 */
[----:B------:R-:W-:-:S05]  /*be790*/  IADD3 R9, P2, PT, R9, R163, RZ ;  /* 0x000000a309097210 */ /* 0x000fca0007f5e0ff */
[----:B------:R-:W-:Y:S01]  /*be7a0*/  STL [R1+0x2498], R9 ;  /* 0x0024980901007387 */ /* 0x000fe20000100800 */
[----:B------:R-:W-:Y:S02]  /*be7b0*/  IADD3 R2, P3, PT, R2, R163, RZ ;  /* 0x000000a302027210 */ /* 0x000fe40007f7e0ff */
[----:B---3--:R-:W-:-:S05]  /*be7c0*/  IADD3.X R11, PT, PT, R11, R0, RZ, P2, !PT ;  /* 0x000000000b0b7210 */ /* 0x008fca00017fe4ff */
[----:B------:R3:W-:Y:S01]  /*be7d0*/  STL [R1+0x2494], R11 ;  /* 0x0024940b01007387 */ /* 0x0007e20000100800 */
[----:B-1----:R-:W-:Y:S02]  /*be7e0*/  IMAD.MOV.U32 R7, RZ, RZ, R11 ;  /* 0x000000ffff077224 */ /* 0x002fe400078e000b */
[----:B------:R-:W-:Y:S01]  /*be7f0*/  IMAD.X R14, R14, 0x1, R0, P3 ;  /* 0x000000010e0e7824 */ /* 0x000fe200018e0600 */
[----:B------:R-:W-:Y:S01]  /*be800*/  STL [R1+0x24a0], R2 ;  /* 0x0024a00201007387 */ /* 0x000fe20000100800 */
[----:B------:R-:W-:-:S03]  /*be810*/  MOV R6, R9 ;  /* 0x0000000900067202 */ /* 0x000fc60000000f00 */
[----:B---3--:R-:W3:Y:S04]  /*be820*/  LDL.LU R11, [R1+0x2614] ;  /* 0x00261400010b7983 */ /* 0x008ee80000300800 */
[----:B------:R1:W-:Y:S04]  /*be830*/  STL [R1+0x249c], R14 ;  /* 0x00249c0e01007387 */ /* 0x0003e80000100800 */
[----:B------:R-:W3:Y:S04]  /*be840*/  LDL.LU R9, [R1+0x261c] ;  /* 0x00261c0001097983 */ /* 0x000ee80000300800 */
[----:B------:R1:W-:Y:S02]  /*be850*/  LDGSTS.E [R4+0x1a800], desc[UR6][R6.64], P1 ;  /* 0x1a80000006047fae */ /* 0x0003e400089a1006 */
[----:B-1----:R-:W-:Y:S01]  /*be860*/  MOV R6, R2 ;  /* 0x0000000200067202 */ /* 0x002fe20000000f00 */
[----:B------:R-:W-:-:S02]  /*be870*/  IMAD.MOV.U32 R7, RZ, RZ, R14 ;  /* 0x000000ffff077224 */ /* 0x000fc400078e000e */
[----:B------:R-:W3:Y:S04]  /*be880*/  LDL.LU R14, [R1+0x2678] ;  /* 0x00267800010e7983 */ /* 0x000ee80000300800 */
[----:B------:R-:W3:Y:S04]  /*be890*/  LDL.LU R2, [R1+0x2680] ;  /* 0x0026800001027983 */ /* 0x000ee80000300800 */
[----:B------:R1:W-:Y:S01]  /*be8a0*/  LDGSTS.E [R4+0x1a900], desc[UR6][R6.64], P0 ;  /* 0x1a90000006047fae */ /* 0x0003e200081a1006 */
[----:B------:R-:W-:-:S05]  /*be8b0*/  IADD3 R3, P2, PT, R3, R163, RZ ;  /* 0x000000a303037210 */ /* 0x000fca0007f5e0ff */
[----:B------:R-:W-:Y:S01]  /*be8c0*/  STL [R1+0x2508], R3 ;  /* 0x0025080301007387 */ /* 0x000fe20000100800 */
[----:B------:R-:W-:Y:S02]  /*be8d0*/  IADD3 R5, P3, PT, R5, R163, RZ ;  /* 0x000000a305057210 */ /* 0x000fe40007f7e0ff */
[----:B--2---:R-:W-:-:S05]  /*be8e0*/  IADD3.X R15, PT, PT, R15, R0, RZ, P2, !PT ;  /* 0x000000000f0f7210 */ /* 0x004fca00017fe4ff */
[----:B------:R2:W-:Y:S01]  /*be8f0*/  STL [R1+0x2504], R15 ;  /* 0x0025040f01007387 */ /* 0x0005e20000100800 */
[----:B-1----:R-:W-:Y:S02]  /*be900*/  IMAD.MOV.U32 R7, RZ, RZ, R15 ;  /* 0x000000ffff077224 */ /* 0x002fe400078e000f */
[----:B------:R-:W-:Y:S01]  /*be910*/  IMAD.X R18, R18, 0x1, R0, P3 ;  /* 0x0000000112127824 */ /* 0x000fe200018e0600 */
[----:B------:R1:W-:Y:S01]  /*be920*/  STL [R1+0x2510], R5 ;  /* 0x0025100501007387 */ /* 0x0003e20000100800 */
[----:B------:R-:W-:-:S03]  /*be930*/  MOV R6, R3 ;  /* 0x0000000300067202 */ /* 0x000fc60000000f00 */
[----:B--2---:R-:W2:Y:S04]  /*be940*/  LDL.LU R15, [R1+0x2674] ;  /* 0x00267400010f7983 */ /* 0x004ea80000300800 */
[----:B------:R-:W-:Y:S04]  /*be950*/  STL [R1+0x250c], R18 ;  /* 0x00250c1201007387 */ /* 0x000fe80000100800 */
[----:B------:R-:W2:Y:S04]  /*be960*/  LDL.LU R3, [R1+0x267c] ;  /* 0x00267c0001037983 */ /* 0x000ea80000300800 */
[----:B------:R1:W-:Y:S04]  /*be970*/  LDGSTS.E [R4+0x1b800], desc[UR6][R6.64], P1 ;  /* 0x1b80000006047fae */ /* 0x0003e800089a1006 */
[----:B------:R-:W2:Y:S01]  /*be980*/  LDL.LU R22, [R1+0x26d8] ;  /* 0x0026d80001167983 */ /* 0x000ea20000300800 */
[----:B-1----:R-:W-:-:S03]  /*be990*/  MOV R6, R5 ;  /* 0x0000000500067202 */ /* 0x002fc60000000f00 */
[----:B------:R-:W2:Y:S01]  /*be9a0*/  LDL.LU R5, [R1+0x26e0] ;  /* 0x0026e00001057983 */ /* 0x000ea20000300800 */
[----:B------:R-:W-:-:S05]  /*be9b0*/  IMAD.MOV.U32 R7, RZ, RZ, R18 ;  /* 0x000000ffff077224 */ /* 0x000fca00078e0012 */
[----:B------:R1:W-:Y:S01]  /*be9c0*/  LDGSTS.E [R4+0x1b900], desc[UR6][R6.64], P0 ;  /* 0x1b90000006047fae */ /* 0x0003e200081a1006 */
[----:B----4-:R-:W-:-:S05]  /*be9d0*/  IADD3 R16, P2, PT, R16, R163, RZ ;  /* 0x000000a310107210 */ /* 0x010fca0007f5e0ff */
[----:B------:R-:W-:Y:S01]  /*be9e0*/  STL [R1+0x2580], R16 ;  /* 0x0025801001007387 */ /* 0x000fe20000100800 */
[----:B------:R-:W-:Y:S02]  /*be9f0*/  IADD3 R12, P3, PT, R12, R163, RZ ;  /* 0x000000a30c0c7210 */ /* 0x000fe40007f7e0ff */
[----:B------:R-:W-:-:S05]  /*bea00*/  IADD3.X R17, PT, PT, R17, R0, RZ, P2, !PT ;  /* 0x0000000011117210 */ /* 0x000fca00017fe4ff */
[----:B------:R4:W-:Y:S01]  /*bea10*/  STL [R1+0x257c], R17 ;  /* 0x00257c1101007387 */ /* 0x0009e20000100800 */
[----:B------:R-:W-:-:S03]  /*bea20*/  IMAD.X R13, R13, 0x1, R0, P3 ;  /* 0x000000010d0d7824 */ /* 0x000fc600018e0600 */
[----:B------:R-:W-:Y:S04]  /*bea30*/  STL [R1+0x2588], R12 ;  /* 0x0025880c01007387 */ /* 0x000fe80000100800 */
[----:B------:R-:W2:Y:S01]  /*bea40*/  LDL.LU R23, [R1+0x26d4] ;  /* 0x0026d40001177983 */ /* 0x000ea20000300800 */
[----:B-1----:R-:W-:Y:S01]  /*bea50*/  MOV R6, R16 ;  /* 0x0000001000067202 */ /* 0x002fe20000000f00 */
[----:B------:R-:W-:Y:S02]  /*bea60*/  IMAD.MOV.U32 R7, RZ, RZ, R17 ;  /* 0x000000ffff077224 */ /* 0x000fe400078e0011 */
[----:B------:R-:W-:Y:S04]  /*bea70*/  STL [R1+0x2584], R13 ;  /* 0x0025840d01007387 */ /* 0x000fe80000100800 */
[----:B------:R-:W2:Y:S01]  /*bea80*/  LDL.LU R24, [R1+0x26dc] ;  /* 0x0026dc0001187983 */ /* 0x000ea20000300800 */
[----:B------:R-:W-:-:S03]  /*bea90*/  IADD3 R10, P2, PT, R10, R163, RZ ;  /* 0x000000a30a0a7210 */ /* 0x000fc60007f5e0ff */
[----:B------:R1:W-:Y:S01]  /*beaa0*/  LDGSTS.E [R4+0x1c800], desc[UR6][R6.64], P1 ;  /* 0x1c80000006047fae */ /* 0x0003e200089a1006 */
[----:B------:R-:W-:-:S03]  /*beab0*/  IADD3 R8, P3, PT, R8, R163, RZ ;  /* 0x000000a308087210 */ /* 0x000fc60007f7e0ff */
[----:B------:R-:W-:Y:S01]  /*beac0*/  STL [R1+0x2618], R10 ;  /* 0x0026180a01007387 */ /* 0x000fe20000100800 */
[----:B-1----:R-:W-:Y:S01]  /*bead0*/  MOV R6, R12 ;  /* 0x0000000c00067202 */ /* 0x002fe20000000f00 */
[----:B------:R-:W-:-:S05]  /*beae0*/  IMAD.MOV.U32 R7, RZ, RZ, R13 ;  /* 0x000000ffff077224 */ /* 0x000fca00078e000d */
[----:B------:R1:W-:Y:S02]  /*beaf0*/  LDGSTS.E [R4+0x1c900], desc[UR6][R6.64], P0 ;  /* 0x1c90000006047fae */ /* 0x0003e400081a1006 */
[----:B-1----:R-:W-:Y:S02]  /*beb00*/  MOV R6, R10 ;  /* 0x0000000a00067202 */ /* 0x002fe40000000f00 */
[----:B---3--:R-:W-:-:S05]  /*beb10*/  IADD3.X R11, PT, PT, R11, R0, RZ, P2, !PT ;  /* 0x000000000b0b7210 */ /* 0x008fca00017fe4ff */
[----:B------:R-:W-:Y:S01]  /*beb20*/  STL [R1+0x2614], R11 ;  /* 0x0026140b01007387 */ /* 0x000fe20000100800 */
[----:B------:R-:W-:Y:S02]  /*beb30*/  IMAD.MOV.U32 R7, RZ, RZ, R11 ;  /* 0x000000ffff077224 */ /* 0x000fe400078e000b */
[----:B------:R-:W-:Y:S01]  /*beb40*/  IMAD.X R9, R9, 0x1, R0, P3 ;  /* 0x0000000109097824 */ /* 0x000fe200018e0600 */
[----:B------:R-:W-:Y:S04]  /*beb50*/  STL [R1+0x2620], R8 ;  /* 0x0026200801007387 */ /* 0x000fe80000100800 */
[----:B----4-:R-:W3:Y:S04]  /*beb60*/  LDL.LU.64 R16, [R1+0x1838] ;  /* 0x0018380001107983 */ /* 0x010ee80000300a00 */
[----:B------:R1:W-:Y:S04]  /*beb70*/  LDGSTS.E [R4+0x1d800], desc[UR6][R6.64], P1 ;  /* 0x1d80000006047fae */ /* 0x0003e800089a1006 */
[----:B------:R4:W-:Y:S01]  /*beb80*/  STL [R1+0x261c], R9 ;  /* 0x00261c0901007387 */ /* 0x0009e20000100800 */
[----:B-1----:R-:W-:Y:S01]  /*beb90*/  MOV R6, R8 ;  /* 0x0000000800067202 */ /* 0x002fe20000000f00 */
[----:B------:R-:W-:-:S02]  /*beba0*/  IMAD.MOV.U32 R7, RZ, RZ, R9 ;  /* 0x000000ffff077224 */ /* 0x000fc400078e0009 */
[----:B----4-:R-:W4:Y:S01]  /*bebb0*/  LDL.LU.64 R8, [R1+0x1830] ;  /* 0x0018300001087983 */ /* 0x010f220000300a00 */
[----:B------:R-:W-:-:S03]  /*bebc0*/  IADD3 R14, P2, PT, R14, R163, RZ ;  /* 0x000000a30e0e7210 */ /* 0x000fc60007f5e0ff */
[----:B------:R-:W4:Y:S01]  /*bebd0*/  LDL.LU.64 R10, [R1+0x15f8] ;  /* 0x0015f800010a7983 */ /* 0x000f220000300a00 */
[----:B------:R-:W-:-:S03]  /*bebe0*/  IADD3 R2, P3, PT, R2, R163, RZ ;  /* 0x000000a302027210 */ /* 0x000fc60007f7e0ff */
[----:B------:R-:W4:Y:S04]  /*bebf0*/  LDL.LU.64 R12, [R1+0x15f0] ;  /* 0x0015f000010c7983 */ /* 0x000f280000300a00 */
[----:B------:R1:W-:Y:S04]  /*bec00*/  LDGSTS.E [R4+0x1d900], desc[UR6][R6.64], P0 ;  /* 0x1d90000006047fae */ /* 0x0003e800081a1006 */
[----:B------:R-:W-:Y:S01]  /*bec10*/  STL [R1+0x2678], R14 ;  /* 0x0026780e01007387 */ /* 0x000fe20000100800 */
[----:B-1----:R-:W-:Y:S02]  /*bec20*/  MOV R6, R14 ;  /* 0x0000000e00067202 */ /* 0x002fe40000000f00 */
[----:B--2---:R-:W-:-:S05]  /*bec30*/  IADD3.X R15, PT, PT, R15, R0, RZ, P2, !PT ;  /* 0x000000000f0f7210 */ /* 0x004fca00017fe4ff */
[----:B------:R1:W-:Y:S01]  /*bec40*/  STL [R1+0x2674], R15 ;  /* 0x0026740f01007387 */ /* 0x0003e20000100800 */
[----:B------:R-:W-:Y:S02]  /*bec50*/  IMAD.MOV.U32 R7, RZ, RZ, R15 ;  /* 0x000000ffff077224 */ /* 0x000fe400078e000f */
[----:B------:R-:W-:Y:S01]  /*bec60*/  IMAD.X R3, R3, 0x1, R0, P3 ;  /* 0x0000000103037824 */ /* 0x000fe200018e0600 */
[----:B------:R-:W-:Y:S04]  /*bec70*/  STL [R1+0x2680], R2 ;  /* 0x0026800201007387 */ /* 0x000fe80000100800 */
[----:B------:R2:W-:Y:S04]  /*bec80*/  LDGSTS.E [R4+0x1e800], desc[UR6][R6.64], P1 ;  /* 0x1e80000006047fae */ /* 0x0005e800089a1006 */
[----:B-1----:R-:W4:Y:S04]  /*bec90*/  LDL.LU.64 R14, [R1+0x15a8] ;  /* 0x0015a800010e7983 */ /* 0x002f280000300a00 */
[----:B------:R1:W-:Y:S01]  /*beca0*/  STL [R1+0x267c], R3 ;  /* 0x00267c0301007387 */ /* 0x0003e20000100800 */
[----:B--2---:R-:W-:Y:S01]  /*becb0*/  MOV R6, R2 ;  /* 0x0000000200067202 */ /* 0x004fe20000000f00 */
[----:B------:R-:W-:-:S02]  /*becc0*/  IMAD.MOV.U32 R7, RZ, RZ, R3 ;  /* 0x000000ffff077224 */ /* 0x000fc400078e0003 */
[----:B-1----:R-:W2:Y:S01]  /*becd0*/  LDL.LU.64 R2, [R1+0x15a0] ;  /* 0x0015a00001027983 */ /* 0x002ea20000300a00 */
[----:B------:R-:W-:-:S03]  /*bece0*/  IADD3 R22, P2, PT, R22, R163, RZ ;  /* 0x000000a316167210 */ /* 0x000fc60007f5e0ff */
[----:B------:R-:W2:Y:S01]  /*becf0*/  LDL.LU.64 R18, [R1+0x1558] ;  /* 0x0015580001127983 */ /* 0x000ea20000300a00 */
[----:B------:R-:W-:-:S03]  /*bed00*/  IADD3 R5, P3, PT, R5, R163, RZ ;  /* 0x000000a305057210 */ /* 0x000fc60007f7e0ff */
[----:B------:R-:W2:Y:S04]  /*bed10*/  LDL.LU.64 R20, [R1+0x1550] ;  /* 0x0015500001147983 */ /* 0x000ea80000300a00 */
[----:B------:R1:W-:Y:S04]  /*bed20*/  LDGSTS.E [R4+0x1e900], desc[UR6][R6.64], P0 ;  /* 0x1e90000006047fae */ /* 0x0003e800081a1006 */
[----:B------:R-:W-:Y:S01]  /*bed30*/  STL [R1+0x26d8], R22 ;  /* 0x0026d81601007387 */ /* 0x000fe20000100800 */
[----:B-1----:R-:W-:Y:S02]  /*bed40*/  MOV R6, R22 ;  /* 0x0000001600067202 */ /* 0x002fe40000000f00 */
[----:B------:R-:W-:-:S05]  /*bed50*/  IADD3.X R23, PT, PT, R23, R0, RZ, P2, !PT ;  /* 0x0000000017177210 */ /* 0x000fca00017fe4ff */
[----:B------:R1:W-:Y:S01]  /*bed60*/  STL [R1+0x26d4], R23 ;  /* 0x0026d41701007387 */ /* 0x0003e20000100800 */
[----:B------:R-:W-:Y:S02]  /*bed70*/  IMAD.MOV.U32 R7, RZ, RZ, R23 ;  /* 0x000000ffff077224 */ /* 0x000fe400078e0017 */
[----:B------:R-:W-:Y:S01]  /*bed80*/  IMAD.X R24, R24, 0x1, R0, P3 ;  /* 0x0000000118187824 */ /* 0x000fe200018e0600 */
[----:B------:R-:W-:Y:S04]  /*bed90*/  STL [R1+0x26e0], R5 ;  /* 0x0026e00501007387 */ /* 0x000fe80000100800 */
[----:B------:R1:W-:Y:S04]  /*beda0*/  LDGSTS.E [R4+0x1f800], desc[UR6][R6.64], P1 ;  /* 0x1f80000006047fae */ /* 0x0003e800089a1006 */
[----:B-1----:R-:W2:Y:S04]  /*bedb0*/  LDL.LU.64 R22, [R1+0x1508] ;  /* 0x0015080001167983 */ /* 0x002ea80000300a00 */
[----:B------:R1:W-:Y:S01]  /*bedc0*/  STL [R1+0x26dc], R24 ;  /* 0x0026dc1801007387 */ /* 0x0003e20000100800 */
[----:B------:R-:W-:Y:S01]  /*bedd0*/  IMAD.MOV.U32 R7, RZ, RZ, R24 ;  /* 0x000000ffff077224 */ /* 0x000fe200078e0018 */
[----:B------:R-:W-:-:S02]  /*bede0*/  MOV R6, R5 ;  /* 0x0000000500067202 */ /* 0x000fc40000000f00 */
[----:B-1----:R-:W2:Y:S04]  /*bedf0*/  LDL.LU.64 R24, [R1+0x1500] ;  /* 0x0015000001187983 */ /* 0x002ea80000300a00 */
[----:B------:R-:W2:Y:S04]  /*bee00*/  LDL.LU.64 R26, [R1+0x14b8] ;  /* 0x0014b800011a7983 */ /* 0x000ea80000300a00 */
[----:B------:R1:W-:Y:S04]  /*bee10*/  LDGSTS.E [R4+0x1f900], desc[UR6][R6.64], P0 ;  /* 0x1f90000006047fae */ /* 0x0003e800081a1006 */
[----:B------:R-:W2:Y:S04]  /*bee20*/  LDL.LU.64 R28, [R1+0x1310] ;  /* 0x00131000011c7983 */ /* 0x000ea80000300a00 */
[----:B------:R-:W2:Y:S04]  /*bee30*/  LDL.LU.64 R30, [R1+0x12d8] ;  /* 0x0012d800011e7983 */ /* 0x000ea80000300a00 */
[----:B------:R-:W2:Y:S04]  /*bee40*/  LDL.LU.64 R32, [R1+0x12d0] ;  /* 0x0012d00001207983 */ /* 0x000ea80000300a00 */
[----:B------:R-:W2:Y:S04]  /*bee50*/  LDL.LU.64 R34, [R1+0x1298] ;  /* 0x0012980001227983 */ /* 0x000ea80000300a00 */
[----:B------:R-:W2:Y:S01]  /*bee60*/  LDL.LU.64 R36, [R1+0x1290] ;  /* 0x0012900001247983 */ /* 0x000ea20000300a00 */
[----:B---3--:R-:W-:-:S04]  /*bee70*/  IADD3 R5, P2, PT, R16, R163, RZ ;  /* 0x000000a310057210 */ /* 0x008fc80007f5e0ff */
[----:B-1----:R-:W-:Y:S02]  /*bee80*/  IADD3.X R6, PT, PT, R17, R0, RZ, P2, !PT ;  /* 0x0000000011067210 */ /* 0x002fe400017fe4ff */
        /* <DEDUP_REMOVED lines=10> */
[----:B------:R-:W2:Y:S01]  /*bef30*/  LDL.LU.64 R2, [R1+0x1258] ;  /* 0x0012580001027983 */ /* 0x000ea20000300a00 */
[----:B------:R-:W-:-:S03]  /*bef40*/  IADD3 R17, P2, PT, R18, R163, RZ ;  /* 0x000000a312117210 */ /* 0x000fc60007f5e0ff */
[----:B------:R-:W3:Y:S01]  /*bef50*/  LDL.LU.64 R40, [R1+0x1250] ;  /* 0x0012500001287983 */ /* 0x000ee20000300a00 */
[----:B------:R-:W-:Y:S02]  /*bef60*/  IADD3.X R18, PT, PT, R19, R0, RZ, P2, !PT ;  /* 0x0000000013127210 */ /* 0x000fe400017fe4ff */
[-C--:B------:R-:W-:Y:S01]  /*bef70*/  IADD3 R19, P2, PT, R20, R163.reuse, RZ ;  /* 0x000000a314137210 */ /* 0x080fe20007f5e0ff */
[----:B------:R-:W4:Y:S04]  /*bef80*/  LDL.LU.64 R42, [R1+0x1218] ;  /* 0x00121800012a7983 */ /* 0x000f280000300a00 */
[----:B------:R-:W-:Y:S01]  /*bef90*/  IMAD.X R20, R21, 0x1, R0, P2 ;  /* 0x0000000115147824 */ /* 0x000fe200010e0600 */
[----:B------:R-:W4:Y:S04]  /*befa0*/  LDL.LU.64 R44, [R1+0x1210] ;  /* 0x00121000012c7983 */ /* 0x000f280000300a00 */
[----:B------:R-:W4:Y:S04]  /*befb0*/  LDL.LU.64 R46, [R1+0x11d8] ;  /* 0x0011d800012e7983 */ /* 0x000f280000300a00 */
[----:B------:R-:W4:Y:S04]  /*befc0*/  LDL.LU.64 R48, [R1+0x11d0] ;  /* 0x0011d00001307983 */ /* 0x000f280000300a00 */
[----:B------:R-:W4:Y:S04]  /*befd0*/  LDL.LU.64 R50, [R1+0x11a0] ;  /* 0x0011a00001327983 */ /* 0x000f280000300a00 */
[----:B------:R-:W4:Y:S04]  /*befe0*/  LDL.LU.64 R52, [R1+0x1198] ;  /* 0x0011980001347983 */ /* 0x000f280000300a00 */
[----:B------:R-:W4:Y:S04]  /*beff0*/  LDL.LU.64 R54, [R1+0x1190] ;  /* 0x0011900001367983 */ /* 0x000f280000300a00 */
[----:B------:R-:W4:Y:S01]  /*bf000*/  LDL.LU.64 R56, [R1+0x1188] ;  /* 0x0011880001387983 */ /* 0x000f220000300a00 */
        /* <DEDUP_REMOVED lines=105> */
[----:B------:R-:W3:Y:S02]  /*bf6a0*/  LDL.LU.64 R116, [R1+0x1070] ;  /* 0x0010700001747983 */ /* 0x000ee40000300a00 */
        /* <DEDUP_REMOVED lines=22> */
[----:B------:R-:W-:Y:S01]  /*bf810*/  IADD3 R111, P2, PT, R130, R163, RZ ;  /* 0x000000a3826f7210 */ /* 0x000fe20007f5e0ff */
[----:B------:R-:W-:Y:S01]  /*bf820*/  IMAD.MOV.U32 R245, RZ, RZ, R6 ;  /* 0x000000fffff57224 */ /* 0x000fe200078e0006 */
[----:B------:R-:W-:-:S03]  /*bf830*/  MOV R244, R5 ;  /* 0x0000000500f47202 */ /* 0x000fc60000000f00 */
[----:B------:R-:W-:Y:S01]  /*bf840*/  IMAD.X R140, R131, 0x1, R0, P2 ;  /* 0x00000001838c7824 */ /* 0x000fe200010e0600 */
[----:B------:R-:W-:Y:S01]  /*bf850*/  IADD3 R141, P2, PT, R128, R163, RZ ;  /* 0x000000a3808d7210 */ /* 0x000fe20007f5e0ff */
[----:B------:R-:W-:Y:S01]  /*bf860*/  IMAD.MOV.U32 R243, RZ, RZ, R8 ;  /* 0x000000fffff37224 */ /* 0x000fe200078e0008 */
[----:B------:R-:W-:Y:S01]  /*bf870*/  MOV R242, R7 ;  /* 0x0000000700f27202 */ /* 0x000fe20000000f00 */
[----:B------:R-:W-:Y:S01]  /*bf880*/  IMAD.MOV.U32 R241, RZ, RZ, R10 ;  /* 0x000000fffff17224 */ /* 0x000fe200078e000a */
[-C--:B------:R-:W-:Y:S01]  /*bf890*/  IADD3.X R142, PT, PT, R129, R0.reuse, RZ, P2, !PT ;  /* 0x00000000818e7210 */ /* 0x080fe200017fe4ff */
[----:B------:R-:W-:Y:S01]  /*bf8a0*/  IMAD.MOV.U32 R231, RZ, RZ, R12 ;  /* 0x000000ffffe77224 */ /* 0x000fe200078e000c */
[----:B------:R-:W-:Y:S01]  /*bf8b0*/  MOV R240, R9 ;  /* 0x0000000900f07202 */ /* 0x000fe20000000f00 */
[----:B------:R-:W-:Y:S01]  /*bf8c0*/  IMAD.MOV.U32 R229, RZ, RZ, R14 ;  /* 0x000000ffffe57224 */ /* 0x000fe200078e000e */
[----:B---3--:R-:W-:Y:S01]  /*bf8d0*/  IADD3 R143, P2, PT, R126, R163, RZ ;  /* 0x000000a37e8f7210 */ /* 0x008fe20007f5e0ff */
[----:B------:R-:W-:Y:S01]  /*bf8e0*/  IMAD.MOV.U32 R225, RZ, RZ, R18 ;  /* 0x000000ffffe17224 */ /* 0x000fe200078e0012 */
[----:B------:R-:W-:Y:S01]  /*bf8f0*/  MOV R230, R11 ;  /* 0x0000000b00e67202 */ /* 0x000fe20000000f00 */
[----:B------:R1:W-:Y:S01]  /*bf900*/  STL.64 [R1+0x1838], R244 ;  /* 0x001838f401007387 */ /* 0x0003e20000100a00 */
[----:B------:R-:W-:Y:S01]  /*bf910*/  MOV R228, R13 ;  /* 0x0000000d00e47202 */ /* 0x000fe20000000f00 */
        /* <DEDUP_REMOVED lines=8> */
[----:B------:R-:W-:Y:S01]  /*bf9a0*/  IMAD.X R144, R127, 0x1, R0, P2 ;  /* 0x000000017f907824 */ /* 0x000fe200010e0600 */
[----:B------:R-:W-:Y:S01]  /*bf9b0*/  IADD3 R145, P2, PT, R124, R163, RZ ;  /* 0x000000a37c917210 */ /* 0x000fe20007f5e0ff */
        /* <DEDUP_REMOVED lines=13> */
[----:B------:R-:W-:Y:S01]  /*bfa90*/  IADD3.X R146, PT, PT, R125, R0, RZ, P2, !PT ;  /* 0x000000007d927210 */ /* 0x000fe200017fe4ff */
[----:B------:R-:W-:Y:S01]  /*bfaa0*/  IMAD.MOV.U32 R9, RZ, RZ, R32 ;  /* 0x000000ffff097224 */ /* 0x000fe200078e0020 */
[----:B------:R-:W-:Y:S01]  /*bfab0*/  MOV R8, R31 ;  /* 0x0000001f00087202 */ /* 0x000fe20000000f00 */
[----:B------:R-:W-:Y:S01]  /*bfac0*/  STL.64 [R1+0x1550], R18 ;  /* 0x0015501201007387 */ /* 0x000fe20000100a00 */
[----:B------:R-:W-:Y:S01]  /*bfad0*/  IADD3 R147, P2, PT, R122, R163, RZ ;  /* 0x000000a37a937210 */ /* 0x000fe20007f5e0ff */
[----:B------:R-:W-:Y:S01]  /*bfae0*/  IMAD.MOV.U32 R7, RZ, RZ, R34 ;  /* 0x000000ffff077224 */ /* 0x000fe200078e0022 */
[----:B------:R-:W-:Y:S01]  /*bfaf0*/  MOV R6, R33 ;  /* 0x0000002100067202 */ /* 0x000fe20000000f00 */
[----:B------:R-:W-:Y:S01]  /*bfb00*/  STL.64 [R1+0x1508], R20 ;  /* 0x0015081401007387 */ /* 0x000fe20000100a00 */
[----:B------:R-:W-:Y:S01]  /*bfb10*/  MOV R238, R35 ;  /* 0x0000002300ee7202 */ /* 0x000fe20000000f00 */
[----:B------:R-:W-:-:S02]  /*bfb20*/  IMAD.MOV.U32 R239, RZ, RZ, R36 ;  /* 0x000000ffffef7224 */ /* 0x000fc400078e0024 */
[----:B------:R-:W-:Y:S01]  /*bfb30*/  STL.64 [R1+0x1500], R16 ;  /* 0x0015001001007387 */ /* 0x000fe20000100a00 */
[----:B------:R-:W-:Y:S01]  /*bfb40*/  MOV R236, R37 ;  /* 0x0000002500ec7202 */ /* 0x000fe20000000f00 */
[----:B------:R-:W-:Y:S02]  /*bfb50*/  IMAD.MOV.U32 R237, RZ, RZ, R38 ;  /* 0x000000ffffed7224 */ /* 0x000fe400078e0026 */
[----:B------:R-:W-:Y:S01]  /*bfb60*/  STL.64 [R1+0x14b8], R14 ;  /* 0x0014b80e01007387 */ /* 0x000fe20000100a00 */
[----:B------:R-:W-:Y:S01]  /*bfb70*/  MOV R234, R39 ;  /* 0x0000002700ea7202 */ /* 0x000fe20000000f00 */
[----:B------:R-:W-:Y:S02]  /*bfb80*/  IMAD.MOV.U32 R235, RZ, RZ, R40 ;  /* 0x000000ffffeb7224 */ /* 0x000fe400078e0028 */
[----:B------:R1:W-:Y:S01]  /*bfb90*/  STL.64 [R1+0x1310], R12 ;  /* 0x0013100c01007387 */ /* 0x0003e20000100a00 */
[----:B------:R-:W-:Y:S01]  /*bfba0*/  MOV R232, R41 ;  /* 0x0000002900e87202 */ /* 0x000fe20000000f00 */
[----:B------:R-:W-:-:S02]  /*bfbb0*/  IMAD.MOV.U32 R233, RZ, RZ, R42 ;  /* 0x000000ffffe97224 */ /* 0x000fc400078e002a */
[----:B------:R-:W-:Y:S01]  /*bfbc0*/  STL.64 [R1+0x12d8], R10 ;  /* 0x0012d80a01007387 */ /* 0x000fe20000100a00 */
[----:B------:R-:W-:Y:S01]  /*bfbd0*/  IMAD.X R148, R123, 0x1, R0, P2 ;  /* 0x000000017b947824 */ /* 0x000fe200010e0600 */
[----:B------:R-:W-:Y:S01]  /*bfbe0*/  MOV R222, R43 ;  /* 0x0000002b00de7202 */ /* 0x000fe20000000f00 */
[----:B------:R-:W-:Y:S01]  /*bfbf0*/  IMAD.MOV.U32 R223, RZ, RZ, R44 ;  /* 0x000000ffffdf7224 */ /* 0x000fe200078e002c */
[----:B------:R-:W-:Y:S01]  /*bfc00*/  STL.64 [R1+0x12d0], R8 ;  /* 0x0012d00801007387 */ /* 0x000fe20000100a00 */
[----:B----4-:R-:W-:Y:S01]  /*bfc10*/  IADD3 R149, P2, PT, R120, R163, RZ ;  /* 0x000000a378957210 */ /* 0x010fe20007f5e0ff */
[----:B------:R-:W-:Y:S01]  /*bfc20*/  IMAD.MOV.U32 R221, RZ, RZ, R46 ;  /* 0x000000ffffdd7224 */ /* 0x000fe200078e002e */
[----:B------:R-:W-:Y:S01]  /*bfc30*/  MOV R220, R45 ;  /* 0x0000002d00dc7202 */ /* 0x000fe20000000f00 */
[----:B------:R4:W-:Y:S01]  /*bfc40*/  STL.64 [R1+0x1298], R6 ;  /* 0x0012980601007387 */ /* 0x0009e20000100a00 */
        /* <DEDUP_REMOVED lines=8> */
[----:B------:R-:W-:Y:S01]  /*bfcd0*/  STL.64 [R1+0x1250], R234 ;  /* 0x001250ea01007387 */ /* 0x000fe20000100a00 */
        /* <DEDUP_REMOVED lines=17> */
[----:B------:R-:W-:Y:S01]  /*bfdf0*/  MOV R202, R63 ;  /* 0x0000003f00ca7202 */ /* 0x000fe20000000f00 */
[----:B------:R-:W-:-:S02]  /*bfe00*/  IMAD.MOV.U32 R203, RZ, RZ, R64 ;  /* 0x000000ffffcb7224 */ /* 0x000fc400078e0040 */
[----:B------:R-:W-:Y:S01]  /*bfe10*/  STL.64 [R1+0x1198], R214 ;  /* 0x001198d601007387 */ /* 0x000fe20000100a00 */
[----:B------:R-:W-:Y:S01]  /*bfe20*/  IMAD.X R152, R119, 0x1, R0, P2 ;  /* 0x0000000177987824 */ /* 0x000fe200010e0600 */
[----:B------:R-:W-:Y:S01]  /*bfe30*/  MOV R200, R65 ;  /* 0x0000004100c87202 */ /* 0x000fe20000000f00 */
[----:B------:R-:W-:Y:S01]  /*bfe40*/  IMAD.MOV.U32 R201, RZ, RZ, R66 ;  /* 0x000000ffffc97224 */ /* 0x000fe200078e0042 */
        /* <DEDUP_REMOVED lines=92> */
[----:B------:R-:W-:Y:S01]  /*c0410*/  IMAD.MOV.U32 R119, RZ, RZ, R154 ;  /* 0x000000ffff777224 */ /* 0x000fe200078e009a */
[----:B------:R-:W-:Y:S01]  /*c0420*/  MOV R116, R155 ;  /* 0x0000009b00747202 */ /* 0x000fe20000000f00 */
[----:B------:R-:W-:Y:S01]  /*c0430*/  IMAD.MOV.U32 R117, RZ, RZ, R156 ;  /* 0x000000ffff757224 */ /* 0x000fe200078e009c */
[----:B------:R-:W-:Y:S01]  /*c0440*/  MOV R114, R157 ;  /* 0x0000009d00727202 */ /* 0x000fe20000000f00 */
[----:B------:R-:W-:Y:S01]  /*c0450*/  IMAD.MOV.U32 R115, RZ, RZ, R158 ;  /* 0x000000ffff737224 */ /* 0x000fe200078e009e */
        /* <DEDUP_REMOVED lines=10> */
[----:B--2---:R-:W-:-:S02]  /*c0500*/  IADD3 R159, P2, PT, R2, R163, RZ ;  /* 0x000000a3029f7210 */ /* 0x004fc40007f5e0ff */
[----:B------:R-:W-:Y:S01]  /*c0510*/  MOV R2, R111 ;  /* 0x0000006f00027202 */ /* 0x000fe20000000f00 */
[----:B------:R-:W-:Y:S02]  /*c0520*/  LDGSTS.E [R4+0x25800], desc[UR6][R14.64], P1 ;  /* 0x258000000e047fae */ /* 0x000fe400089a1006 */
[----:B------:R-:W-:Y:S02]  /*c0530*/  IMAD.X R160, R3, 0x1, R0, P2 ;  /* 0x0000000103a07824 */ /* 0x000fe400010e0600 */
[----:B------:R-:W-:Y:S01]  /*c0540*/  IMAD.MOV.U32 R3, RZ, RZ, R140 ;  /* 0x000000ffff037224 */ /* 0x000fe200078e008c */
[----:B------:R-:W-:Y:S01]  /*c0550*/  MOV R112, R159 ;  /* 0x0000009f00707202 */ /* 0x000fe20000000f00 */
[----:B------:R-:W-:Y:S04]  /*c0560*/  LDGSTS.E [R4+0x25900], desc[UR6][R12.64], P0 ;  /* 0x259000000c047fae */ /* 0x000fe800081a1006 */
[----:B------:R2:W-:Y:S04]  /*c0570*/  STL.64 [R1+0x10a8], R2 ;  /* 0x0010a80201007387 */ /* 0x0005e80000100a00 */
[----:B------:R-:W-:Y:S04]  /*c0580*/  STL.64 [R1+0x10a0], R130 ;  /* 0x0010a08201007387 */ /* 0x000fe80000100a00 */
[----:B------:R-:W-:Y:S04]  /*c0590*/  STL.64 [R1+0x1098], R128 ;  /* 0x0010988001007387 */ /* 0x000fe80000100a00 */
[----:B------:R-:W-:Y:S04]  /*c05a0*/  STL.64 [R1+0x1090], R126 ;  /* 0x0010907e01007387 */ /* 0x000fe80000100a00 */
[----:B------:R-:W-:Y:S01]  /*c05b0*/  STL.64 [R1+0x1088], R124 ;  /* 0x0010887c01007387 */ /* 0x000fe20000100a00 */
[----:B------:R-:W-:-:S03]  /*c05c0*/  IMAD.MOV.U32 R113, RZ, RZ, R160 ;  /* 0x000000ffff717224 */ /* 0x000fc600078e00a0 */
[----:B------:R-:W-:Y:S04]  /*c05d0*/  STL.64 [R1+0x1080], R122 ;  /* 0x0010807a01007387 */ /* 0x000fe80000100a00 */
[----:B------:R-:W-:Y:S04]  /*c05e0*/  STL.64 [R1+0x1078], R120 ;  /* 0x0010787801007387 */ /* 0x000fe80000100a00 */
[----:B------:R-:W-:Y:S04]  /*c05f0*/  STL.64 [R1+0x1070], R118 ;  /* 0x0010707601007387 */ /* 0x000fe80000100a00 */
[----:B-1----:R-:W5:Y:S04]  /*c0600*/  LDL.LU.64 R244, [R1+0x4858] ;  /* 0x0048580001f47983 */ /* 0x002f680000300a00 */
[----:B------:R-:W-:Y:S04]  /*c0610*/  STL.64 [R1+0x1068], R116 ;  /* 0x0010687401007387 */ /* 0x000fe80000100a00 */
[----:B---3--:R-:W5:Y:S04]  /*c0620*/  LDL.LU.64 R242, [R1+0x4850] ;  /* 0x0048500001f27983 */ /* 0x008f680000300a00 */
[----:B------:R-:W-:Y:S04]  /*c0630*/  STL.64 [R1+0x1060], R114 ;  /* 0x0010607201007387 */ /* 0x000fe80000100a00 */
[----:B------:R-:W5:Y:S04]  /*c0640*/  LDL.LU.64 R240, [R1+0x4848] ;  /* 0x0048480001f07983 */ /* 0x000f680000300a00 */
[----:B------:R-:W-:Y:S04]  /*c0650*/  STL.64 [R1+0x1058], R112 ;  /* 0x0010587001007387 */ /* 0x000fe80000100a00 */
[----:B------:R-:W5:Y:S04]  /*c0660*/  LDL.LU.64 R230, [R1+0x4840] ;  /* 0x0048400001e67983 */ /* 0x000f680000300a00 */
[----:B------:R-:W5:Y:S04]  /*c0670*/  LDL.LU.64 R228, [R1+0x4838] ;  /* 0x0048380001e47983 */ /* 0x000f680000300a00 */
[----:B------:R-:W5:Y:S04]  /*c0680*/  LDL.LU.64 R226, [R1+0x4830] ;  /* 0x0048300001e27983 */ /* 0x000f680000300a00 */
[----:B------:R-:W5:Y:S04]  /*c0690*/  LDL.LU.64 R224, [R1+0x4828] ;  /* 0x0048280001e07983 */ /* 0x000f680000300a00 */
[----:B------:R-:W3:Y:S04]  /*c06a0*/  LDL.LU R5, [R1+0x2c20] ;  /* 0x002c200001057983 */ /* 0x000ee80000300800 */
[----:B------:R-:W-:Y:S04]  /*c06b0*/  LDGSTS.E [R4+0x26800], desc[UR6][R10.64], P1 ;  /* 0x268000000a047fae */ /* 0x000fe800089a1006 */
[----:B------:R-:W-:Y:S04]  /*c06c0*/  LDGSTS.E [R4+0x26900], desc[UR6][R8.64], P0 ;  /* 0x2690000008047fae */ /* 0x000fe800081a1006 */
[----:B------:R-:W-:Y:S04]  /*c06d0*/  LDGSTS.E [R4+0x27800], desc[UR6][R6.64], P1 ;  /* 0x2780000006047fae */ /* 0x000fe800089a1006 */
[----:B------:R-:W3:Y:S04]  /*c06e0*/  LDL.LU R13, [R1+0x2c18] ;  /* 0x002c1800010d7983 */ /* 0x000ee80000300800 */
[----:B------:R-:W-:Y:S04]  /*c06f0*/  LDGSTS.E [R4+0x27900], desc[UR6][R238.64], P0 ;  /* 0x27900000ee047fae */ /* 0x000fe800081a1006 */
[----:B----4-:R-:W4:Y:S04]  /*c0700*/  LDL.LU R6, [R1+0x2c14] ;  /* 0x002c140001067983 */ /* 0x010f280000300800 */
        /* <DEDUP_REMOVED lines=41> */
[----:B------:R-:W-:Y:S04]  /*c09a0*/  LDGSTS.E [R4+0x3b900], desc[UR6][R128.64], P0 ;  /* 0x3b90000080047fae */ /* 0x000fe800081a1006 */
[----:B--2---:R-:W2:Y:S04]  /*c09b0*/  LDL.LU R2, [R1+0x2b98] ;  /* 0x002b980001027983 */ /* 0x004ea80000300800 */
[----:B------:R-:W2:Y:S04]  /*c09c0*/  LDL.LU R14, [R1+0x2b94] ;  /* 0x002b9400010e7983 */ /* 0x000ea80000300800 */
[----:B------:R-:W2:Y:S04]  /*c09d0*/  LDL.LU R10, [R1+0x2b8c] ;  /* 0x002b8c00010a7983 */ /* 0x000ea80000300800 */
[----:B------:R-:W2:Y:S04]  /*c09e0*/  LDL.LU R15, [R1+0x2b14] ;  /* 0x002b1400010f7983 */ /* 0x000ea80000300800 */
[----:B------:R-:W2:Y:S04]  /*c09f0*/  LDL.LU R9, [R1+0x2b20] ;  /* 0x002b200001097983 */ /* 0x000ea80000300800 */
[----:B------:R-:W2:Y:S04]  /*c0a00*/  LDL.LU R11, [R1+0x2b0c] ;  /* 0x002b0c00010b7983 */ /* 0x000ea80000300800 */
        /* <DEDUP_REMOVED lines=8> */
[----:B------:R1:W-:Y:S02]  /*c0a90*/  LDGSTS.E [R4+0x3f900], desc[UR6][R112.64], P0 ;  /* 0x3f90000070047fae */ /* 0x0003e400081a1006 */
[----:B-1----:R-:W-:-:S05]  /*c0aa0*/  LOP3.LUT R4, R162, 0x50, RZ, 0x3c, !PT ;  /* 0x00000050a2047812 */ /* 0x002fca00078e3cff */
[----:B------:R-:W-:Y:S01]  /*c0ab0*/  IMAD.IADD R4, R4, 0x1, R161 ;  /* 0x0000000104047824 */ /* 0x000fe200078e02a1 */
[----:B---3--:R-:W-:-:S05]  /*c0ac0*/  IADD3 R5, P2, PT, R5, R163, RZ ;  /* 0x000000a305057210 */ /* 0x008fca0007f5e0ff */
[----:B------:R-:W-:Y:S01]  /*c0ad0*/  STL [R1+0x2c20], R5 ;  /* 0x002c200501007387 */ /* 0x000fe20000100800 */
[----:B------:R-:W-:Y:S02]  /*c0ae0*/  IADD3 R13, P3, PT, R13, R163, RZ ;  /* 0x000000a30d0d7210 */ /* 0x000fe40007f7e0ff */
[----:B----4-:R-:W-:-:S03]  /*c0af0*/  IADD3.X R6, PT, PT, R6, R0, RZ, P2, !PT ;  /* 0x0000000006067210 */ /* 0x010fc600017fe4ff */
[----:B------:R-:W-:Y:S04]  /*c0b00*/  STL [R1+0x2c18], R13 ;  /* 0x002c180d01007387 */ /* 0x000fe80000100800 */
[----:B------:R1:W-:Y:S01]  /*c0b10*/  STL [R1+0x2c14], R6 ;  /* 0x002c140601007387 */ /* 0x0003e20000100800 */
[----:B------:R-:W-:Y:S01]  /*c0b20*/  IMAD.MOV.U32 R7, RZ, RZ, R6 ;  /* 0x000000ffff077224 */ /* 0x000fe200078e0006 */
[----:B------:R-:W-:Y:S02]  /*c0b30*/  IADD3.X R16, PT, PT, R16, R0, RZ, P3, !PT ;  /* 0x0000000010107210 */ /* 0x000fe40001ffe4ff */
[----:B------:R-:W3:Y:S01]  /*c0b40*/  LDL.LU R8, [R1+0x2aa0] ;  /* 0x002aa00001087983 */ /* 0x000ee20000300800 */
[----:B-1----:R-:W-:-:S03]  /*c0b50*/  MOV R6, R5 ;  /* 0x0000000500067202 */ /* 0x002fc60000000f00 */
[----:B------:R-:W4:Y:S04]  /*c0b60*/  LDL.LU R5, [R1+0x2a98] ;  /* 0x002a980001057983 */ /* 0x000f280000300800 */
[----:B------:R1:W-:Y:S04]  /*c0b70*/  LDGSTS.E [R4+0xa00], desc[UR6][R6.64], P1 ;  /* 0x00a0000006047fae */ /* 0x0003e800089a1006 */
[----:B------:R1:W-:Y:S02]  /*c0b80*/  STL [R1+0x2c0c], R16 ;  /* 0x002c0c1001007387 */ /* 0x0003e40000100800 */
[----:B-1----:R-:W-:-:S02]  /*c0b90*/  MOV R7, R16 ;  /* 0x0000001000077202 */ /* 0x002fc40000000f00 */
[----:B------:R-:W4:Y:S01]  /*c0ba0*/  LDL.LU R16, [R1+0x2a94] ;  /* 0x002a940001107983 */ /* 0x000f220000300800 */
[----:B------:R-:W-:-:S03]  /*c0bb0*/  IMAD.MOV.U32 R6, RZ, RZ, R13 ;  /* 0x000000ffff067224 */ /* 0x000fc600078e000d */
[----:B------:R-:W4:Y:S04]  /*c0bc0*/  LDL.LU R13, [R1+0x2a8c] ;  /* 0x002a8c00010d7983 */ /* 0x000f280000300800 */
[----:B------:R1:W-:Y:S01]  /*c0bd0*/  LDGSTS.E [R4+0xb00], desc[UR6][R6.64], P0 ;  /* 0x00b0000006047fae */ /* 0x0003e200081a1006 */
[----:B------:R-:W-:-:S05]  /*c0be0*/  IADD3 R12, P2, PT, R12, R163, RZ ;  /* 0x000000a30c0c7210 */ /* 0x000fca0007f5e0ff */
[----:B------:R2:W-:Y:S01]  /*c0bf0*/  STL [R1+0x2ba0], R12 ;  /* 0x002ba00c01007387 */ /* 0x0005e20000100800 */
[----:B-1----:R-:W-:Y:S01]  /*c0c00*/  IMAD.MOV.U32 R6, RZ, RZ, R12 ;  /* 0x000000ffff067224 */ /* 0x002fe200078e000c */
[----:B--2---:R-:W-:Y:S01]  /*c0c10*/  IADD3 R2, P3, PT, R2, R163, RZ ;  /* 0x000000a302027210 */ /* 0x004fe20007f7e0ff */
        /* <DEDUP_REMOVED lines=17> */
[----:B--2---:R-:W2:Y:S04]  /*c0d30*/  LDL.LU R2, [R1+0x29a0] ;  /* 0x0029a00001027983 */ /* 0x004ea80000300800 */
[----:B------:R-:W2:Y:S04]  /*c0d40*/  LDL.LU R10, [R1+0x2998] ;  /* 0x00299800010a7983 */ /* 0x000ea80000300800 */
[----:B------:R1:W-:Y:S04]  /*c0d50*/  STL [R1+0x2b20], R9 ;  /* 0x002b200901007387 */ /* 0x0003e80000100800 */
[----:B------:R1:W-:Y:S04]  /*c0d60*/  LDGSTS.E [R4+0x1b00], desc[UR6][R6.64], P0 ;  /* 0x01b0000006047fae */ /* 0x0003e800081a1006 */
[----:B------:R1:W-:Y:S04]  /*c0d70*/  STL [R1+0x2b14], R15 ;  /* 0x002b140f01007387 */ /* 0x0003e80000100800 */
[----:B------:R1:W-:Y:S02]  /*c0d80*/  STL [R1+0x2b18], R3 ;  /* 0x002b180301007387 */ /* 0x0003e40000100800 */
[----:B-1----:R-:W-:-:S02]  /*c0d90*/  IMAD.MOV.U32 R6, RZ, RZ, R9 ;  /* 0x000000ffff067224 */ /* 0x002fc400078e0009 */
[----:B------:R-:W2:Y:S01]  /*c0da0*/  LDL.LU R9, [R1+0x2994] ;  /* 0x0029940001097983 */ /* 0x000ea20000300800 */
[----:B------:R-:W-:-:S03]  /*c0db0*/  MOV R7, R15 ;  /* 0x0000000f00077202 */ /* 0x000fc60000000f00 */
[----:B------:R1:W-:Y:S04]  /*c0dc0*/  STL [R1+0x2b0c], R11 ;  /* 0x002b0c0b01007387 */ /* 0x0003e80000100800 */
[----:B------:R-:W2:Y:S04]  /*c0dd0*/  LDL.LU R15, [R1+0x298c] ;  /* 0x00298c00010f7983 */ /* 0x000ea80000300800 */
[----:B------:R1:W-:Y:S02]  /*c0de0*/  LDGSTS.E [R4+0x2a00], desc[UR6][R6.64], P1 ;  /* 0x02a0000006047fae */ /* 0x0003e400089a1006 */
[----:B-1----:R-:W-:Y:S01]  /*c0df0*/  IMAD.MOV.U32 R6, RZ, RZ, R3 ;  /* 0x000000ffff067224 */ /* 0x002fe200078e0003 */
[----:B------:R-:W-:Y:S01]  /*c0e00*/  MOV R7, R11 ;  /* 0x0000000b00077202 */ /* 0x000fe20000000f00 */
[----:B------:R-:W2:Y:S04]  /*c0e10*/  LDL.LU R3, [R1+0x2920] ;  /* 0x0029200001037983 */ /* 0x000ea80000300800 */
[----:B------:R-:W2:Y:S04]  /*c0e20*/  LDL.LU R11, [R1+0x2918] ;  /* 0x00291800010b7983 */ /* 0x000ea80000300800 */
[----:B------:R1:W-:Y:S01]  /*c0e30*/  LDGSTS.E [R4+0x2b00], desc[UR6][R6.64], P0 ;  /* 0x02b0000006047fae */ /* 0x0003e200081a1006 */
[----:B---3--:R-:W-:-:S05]  /*c0e40*/  IADD3 R8, P2, PT, R8, R163, RZ ;  /* 0x000000a308087210 */ /* 0x008fca0007f5e0ff */
[----:B------:R3:W-:Y:S01]  /*c0e50*/  STL [R1+0x2aa0], R8 ;  /* 0x002aa00801007387 */ /* 0x0007e20000100800 */
[----:B----4-:R-:W-:Y:S01]  /*c0e60*/  IADD3 R5, P3, PT, R5, R163, RZ ;  /* 0x000000a305057210 */ /* 0x010fe20007f7e0ff */
[----:B-1----:R-:W-:Y:S02]  /*c0e70*/  IMAD.MOV.U32 R6, RZ, RZ, R8 ;  /* 0x000000ffff067224 */ /* 0x002fe400078e0008 */
[----:B------:R-:W-:Y:S01]  /*c0e80*/  IMAD.X R16, R16, 0x1, R0, P2 ;  /* 0x0000000110107824 */ /* 0x000fe200010e0600 */
[----:B------:R-:W-:-:S04]  /*c0e90*/  IADD3.X R13, PT, PT, R13, R0, RZ, P3, !PT ;  /* 0x000000000d0d7210 */ /* 0x000fc80001ffe4ff */
[----:B------:R1:W-:Y:S04]  /*c0ea0*/  STL [R1+0x2a94], R16 ;  /* 0x002a941001007387 */ /* 0x0003e80000100800 */
[----:B------:R-:W-:Y:S04]  /*c0eb0*/  STL [R1+0x2a98], R5 ;  /* 0x002a980501007387 */ /* 0x000fe80000100800 */
[----:B---3--:R-:W3:Y:S01]  /*c0ec0*/  LDL.LU R8, [R1+0x2914] ;  /* 0x0029140001087983 */ /* 0x008ee20000300800 */
[----:B------:R-:W-:-:S03]  /*c0ed0*/  MOV R7, R16 ;  /* 0x0000001000077202 */ /* 0x000fc60000000f00 */
[----:B------:R4:W-:Y:S04]  /*c0ee0*/  STL [R1+0x2a8c], R13 ;  /* 0x002a8c0d01007387 */ /* 0x0009e80000100800 */
[----:B-1----:R-:W3:Y:S04]  /*c0ef0*/  LDL.LU R16, [R1+0x290c] ;  /* 0x00290c0001107983 */ /* 0x002ee80000300800 */
[----:B------:R1:W-:Y:S02]  /*c0f00*/  LDGSTS.E [R4+0x3a00], desc[UR6][R6.64], P1 ;  /* 0x03a0000006047fae */ /* 0x0003e400089a1006 */
[----:B-1----:R-:W-:Y:S01]  /*c0f10*/  IMAD.MOV.U32 R6, RZ, RZ, R5 ;  /* 0x000000ffff067224 */ /* 0x002fe200078e0005 */
[----:B------:R-:W-:-:S02]  /*c0f20*/  MOV R7, R13 ;  /* 0x0000000d00077202 */ /* 0x000fc40000000f00 */
[----:B----4-:R-:W4:Y:S04]  /*c0f30*/  LDL.LU R13, [R1+0x28a0] ;  /* 0x0028a000010d7983 */ /* 0x010f280000300800 */
        /* <DEDUP_REMOVED lines=31> */
[----:B------:R-:W-:-:S02]  /*c1130*/  IADD3 R3, P2, PT, R3, R163, RZ ;  /* 0x000000a303037210 */ /* 0x000fc40007f5e0ff */
[----:B-1----:R-:W-:Y:S02]  /*c1140*/  MOV R7, R15 ;  /* 0x0000000f00077202 */ /* 0x002fe40000000f00 */
[----:B------:R-:W2:Y:S01]  /*c1150*/  LDL.LU R15, [R1+0x2814] ;  /* 0x00281400010f7983 */ /* 0x000ea20000300800 */
[----:B------:R-:W-:-:S03]  /*c1160*/  IMAD.MOV.U32 R6, RZ, RZ, R10 ;  /* 0x000000ffff067224 */ /* 0x000fc600078e000a */
[----:B------:R-:W2:Y:S01]  /*c1170*/  LDL.LU R10, [R1+0x280c] ;  /* 0x00280c00010a7983 */ /* 0x000ea20000300800 */
        /* <DEDUP_REMOVED lines=26> */
[----:B----4-:R-:W4:Y:S01]  /*c1320*/  LDL.LU R13, [R1+0x2720] ;  /* 0x00272000010d7983 */ /* 0x010f220000300800 */
        /* <DEDUP_REMOVED lines=15> */
[----:B------:R-:W-:-:S04]  /*c1420*/  IADD3.X R10, PT, PT, R10, R0, RZ, P3, !PT ;  /* 0x000000000a0a7210 */ /* 0x000fc80001ffe4ff */
[----:B------:R1:W-:Y:S02]  /*c1430*/  STL [R1+0x2814], R15 ;  /* 0x0028140f01007387 */ /* 0x0003e40000100800 */
[----:B-1----:R-:W-:Y:S02]  /*c1440*/  IMAD.MOV.U32 R6, RZ, RZ, R9 ;  /* 0x000000ffff067224 */ /* 0x002fe400078e0009 */
[----:B------:R1:W-:Y:S04]  /*c1450*/  STL [R1+0x2818], R2 ;  /* 0x0028180201007387 */ /* 0x0003e80000100800 */
        /* <DEDUP_REMOVED lines=22> */
[----:B------:R1:W-:Y:S02]  /*c15c0*/  LDGSTS.E [R4+0x9a00], desc[UR6][R6.64], P1 ;  /* 0x09a0000006047fae */ /* 0x0003e400089a1006 */
[----:B-1----:R-:W-:Y:S01]  /*c15d0*/  IMAD.MOV.U32 R6, RZ, RZ, R3 ;  /* 0x000000ffff067224 */ /* 0x002fe200078e0003 */
[----:B------:R-:W-:-:S02]  /*c15e0*/  MOV R7, R11 ;  /* 0x0000000b00077202 */ /* 0x000fc40000000f00 */
[----:B------:R-:W3:Y:S04]  /*c15f0*/  LDL.LU R11, [R1+0x1dd0] ;  /* 0x001dd000010b7983 */ /* 0x000ee80000300800 */
[----:B------:R-:W3:Y:S04]  /*c1600*/  LDL.LU R3, [R1+0x1dd8] ;  /* 0x001dd80001037983 */ /* 0x000ee80000300800 */
[----:B------:R1:W-:Y:S01]  /*c1610*/  LDGSTS.E [R4+0x9b00], desc[UR6][R6.64], P0 ;  /* 0x09b0000006047fae */ /* 0x0003e200081a1006 */
[----:B----4-:R-:W-:-:S05]  /*c1620*/  IADD3 R13, P2, PT, R13, R163, RZ ;  /* 0x000000a30d0d7210 */ /* 0x010fca0007f5e0ff */
[----:B------:R-:W-:Y:S01]  /*c1630*/  STL [R1+0x2720], R13 ;  /* 0x0027200d01007387 */ /* 0x000fe20000100800 */
[----:B------:R-:W-:Y:S01]  /*c1640*/  IADD3 R17, P3, PT, R17, R163, RZ ;  /* 0x000000a311117210 */ /* 0x000fe20007f7e0ff */
[----:B------:R-:W-:-:S03]  /*c1650*/  IMAD.X R14, R14, 0x1, R0, P2 ;  /* 0x000000010e0e7824 */ /* 0x000fc600010e0600 */
[----:B------:R-:W-:Y:S02]  /*c1660*/  IADD3.X R18, PT, PT, R18, R0, RZ, P3, !PT ;  /* 0x0000000012127210 */ /* 0x000fe40001ffe4ff */
[----:B------:R4:W-:Y:S01]  /*c1670*/  STL [R1+0x2714], R14 ;  /* 0x0027140e01007387 */ /* 0x0009e20000100800 */
[----:B-1----:R-:W-:-:S03]  /*c1680*/  MOV R7, R14 ;  /* 0x0000000e00077202 */ /* 0x002fc60000000f00 */
[----:B------:R-:W-:Y:S01]  /*c1690*/  STL [R1+0x2718], R17 ;  /* 0x0027181101007387 */ /* 0x000fe20000100800 */
[----:B------:R-:W-:-:S03]  /*c16a0*/  IMAD.MOV.U32 R6, RZ, RZ, R13 ;  /* 0x000000ffff067224 */ /* 0x000fc600078e000d */
[----:B----4-:R-:W4:Y:S04]  /*c16b0*/  LDL.LU R14, [R1+0x1dcc] ;  /* 0x001dcc00010e7983 */ /* 0x010f280000300800 */
        /* <DEDUP_REMOVED lines=41> */
[-C--:B------:R-:W-:Y:S02]  /*c1950*/  IADD3 R11, P2, PT, R11, R163.reuse, RZ ;  /* 0x000000a30b0b7210 */ /* 0x080fe40007f5e0ff */
[----:B------:R-:W-:Y:S01]  /*c1960*/  IADD3 R3, P3, PT, R3, R163, RZ ;  /* 0x000000a303037210 */ /* 0x000fe20007f7e0ff */
[----:B------:R1:W-:Y:S04]  /*c1970*/  LDGSTS.E [R4+0xcb00], desc[UR6][R6.64], P0 ;  /* 0x0cb0000006047fae */ /* 0x0003e800081a1006 */
[----:B------:R4:W-:Y:S01]  /*c1980*/  STL [R1+0x1dd0], R11 ;  /* 0x001dd00b01007387 */ /* 0x0009e20000100800 */
[----:B-1----:R-:W-:Y:S02]  /*c1990*/  IMAD.MOV.U32 R6, RZ, RZ, R11 ;  /* 0x000000ffff067224 */ /* 0x002fe400078e000b */
[----:B----4-:R-:W-:-:S05]  /*c19a0*/  IMAD.X R14, R14, 0x1, R0, P2 ;  /* 0x000000010e0e7824 */ /* 0x010fca00010e0600 */
        /* <DEDUP_REMOVED lines=60> */
[----:B----4-:R-:W4:Y:S01]  /*c1d70*/  LDL.LU R13, [R1+0x20cc] ;  /* 0x0020cc00010d7983 */ /* 0x010f220000300800 */
        /* <DEDUP_REMOVED lines=9> */
[----:B------:R-:W-:-:S05]  /*c1e10*/  IMAD.X R9, R9, 0x1, R0, P2 ;  /* 0x0000000109097824 */ /* 0x000fca00010e0600 */
[----:B------:R1:W-:Y:S02]  /*c1e20*/  STL [R1+0x1fcc], R9 ;  /* 0x001fcc0901007387 */ /* 0x0003e40000100800 */
[----:B-1----:R-:W-:Y:S01]  /*c1e30*/  IMAD.MOV.U32 R6, RZ, RZ, R3 ;  /* 0x000000ffff067224 */ /* 0x002fe200078e0003 */
[----:B------:R-:W-:Y:S02]  /*c1e40*/  MOV R7, R9 ;  /* 0x0000000900077202 */ /* 0x000fe40000000f00 */
[----:B------:R-:W-:Y:S01]  /*c1e50*/  IADD3.X R15, PT, PT, R15, R0, RZ, P3, !PT ;  /* 0x000000000f0f7210 */ /* 0x000fe20001ffe4ff */
[----:B------:R1:W-:Y:S04]  /*c1e60*/  STL [R1+0x1fd8], R14 ;  /* 0x001fd80e01007387 */ /* 0x0003e80000100800 */
[----:B------:R1:W-:Y:S04]  /*c1e70*/  LDGSTS.E [R4+0x11a00], desc[UR6][R6.64], P1 ;  /* 0x11a0000006047fae */ /* 0x0003e800089a1006 */
[----:B------:R-:W4:Y:S04]  /*c1e80*/  LDL.LU R9, [R1+0x2150] ;  /* 0x0021500001097983 */ /* 0x000f280000300800 */
        /* <DEDUP_REMOVED lines=42> */
[----:B----4-:R-:W4:Y:S04]  /*c2130*/  LDL.LU R2, [R1+0x22c8] ;  /* 0x0022c80001027983 */ /* 0x010f280000300800 */
[----:B------:R-:W4:Y:S01]  /*c2140*/  LDL.LU R11, [R1+0x22d0] ;  /* 0x0022d000010b7983 */ /* 0x000f220000300800 */
[----:B------:R-:W-:-:S03]  /*c2150*/  IADD3 R9, P2, PT, R9, R163, RZ ;  /* 0x000000a309097210 */ /* 0x000fc60007f5e0ff */
        /* <DEDUP_REMOVED lines=47> */
[----:B----4-:R-:W-:-:S03]  /*c2450*/  IADD3 R2, P2, PT, R2, R163, RZ ;  /* 0x000000a302027210 */ /* 0x010fc60007f5e0ff */
[----:B------:R-:W4:Y:S04]  /*c2460*/  LDL.LU R10, [R1+0x243c] ;  /* 0x00243c00010a7983 */ /* 0x000f280000300800 */
        /* <DEDUP_REMOVED lines=18> */
[-C--:B------:R-:W-:Y:S02]  /*c2590*/  IADD3 R3, P2, PT, R3, R163.reuse, RZ ;  /* 0x000000a303037210 */ /* 0x080fe40007f5e0ff */
[----:B------:R-:W-:Y:S02]  /*c25a0*/  MOV R7, R14 ;  /* 0x0000000e00077202 */ /* 0x000fe40000000f00 */
        /* <DEDUP_REMOVED lines=25> */
[----:B----4-:R-:W-:-:S03]  /*c2740*/  IADD3.X R10, PT, PT, R10, R0, RZ, P3, !PT ;  /* 0x000000000a0a7210 */ /* 0x010fc60001ffe4ff */
        /* <DEDUP_REMOVED lines=20> */
[----:B------:R-:W-:-:S03]  /*c2890*/  IADD3.X R14, PT, PT, R14, R0, RZ, P3, !PT ;  /* 0x000000000e0e7210 */ /* 0x000fc60001ffe4ff */
[----:B--2---:R-:W2:Y:S01]  /*c28a0*/  LDL.LU R11, [R1+0x2624] ;  /* 0x00262400010b7983 */ /* 0x004ea20000300800 */
[----:B------:R-:W-:-:S03]  /*c28b0*/  IMAD.MOV.U32 R6, RZ, RZ, R9 ;  /* 0x000000ffff067224 */ /* 0x000fc600078e0009 */
[----:B------:R1:W-:Y:S04]  /*c28c0*/  STL [R1+0x24ac], R14 ;  /* 0x0024ac0e01007387 */ /* 0x0003e80000100800 */
[----:B------:R-:W2:Y:S04]  /*c28d0*/  LDL.LU R9, [R1+0x262c] ;  /* 0x00262c0001097983 */ /* 0x000ea80000300800 */
[----:B------:R1:W-:Y:S02]  /*c28e0*/  LDGSTS.E [R4+0x1aa00], desc[UR6][R6.64], P1 ;  /* 0x1aa0000006047fae */ /* 0x0003e400089a1006 */
        /* <DEDUP_REMOVED lines=12> */
[----:B------:R-:W-:-:S03]  /*c29b0*/  IADD3.X R18, PT, PT, R18, R0, RZ, P3, !PT ;  /* 0x0000000012127210 */ /* 0x000fc60001ffe4ff */
[----:B---3--:R-:W3:Y:S01]  /*c29c0*/  LDL.LU R15, [R1+0x2684] ;  /* 0x00268400010f7983 */ /* 0x008ee20000300800 */
        /* <DEDUP_REMOVED lines=9> */
[----:B----4-:R-:W-:-:S05]  /*c2a60*/  IADD3 R16, P2, PT, R16, R163, RZ ;  /* 0x000000a310107210 */ /* 0x010fca0007f5e0ff */
        /* <DEDUP_REMOVED lines=22> */
[----:B------:R-:W-:Y:S01]  /*c2bd0*/  IADD3.X R9, PT, PT, R9, R0, RZ, P3, !PT ;  /* 0x0000000009097210 */ /* 0x000fe20001ffe4ff */
[----:B------:R-:W-:Y:S04]  /*c2be0*/  STL [R1+0x2630], R8 ;  /* 0x0026300801007387 */ /* 0x000fe80000100800 */
[----:B----4-:R-:W2:Y:S04]  /*c2bf0*/  LDL.LU.64 R16, [R1+0x1828] ;  /* 0x0018280001107983 */ /* 0x010ea80000300a00 */
[----:B------:R1:W-:Y:S04]  /*c2c00*/  LDGSTS.E [R4+0x1da00], desc[UR6][R6.64], P1 ;  /* 0x1da0000006047fae */ /* 0x0003e800089a1006 */
[----:B------:R4:W-:Y:S01]  /*c2c10*/  STL [R1+0x262c], R9 ;  /* 0x00262c0901007387 */ /* 0x0009e20000100800 */
[----:B-1----:R-:W-:Y:S01]  /*c2c20*/  IMAD.MOV.U32 R6, RZ, RZ, R8 ;  /* 0x000000ffff067224 */ /* 0x002fe200078e0008 */
[----:B------:R-:W-:-:S02]  /*c2c30*/  MOV R7, R9 ;  /* 0x0000000900077202 */ /* 0x000fc40000000f00 */
[----:B----4-:R-:W4:Y:S01]  /*c2c40*/  LDL.LU.64 R8, [R1+0x1820] ;  /* 0x0018200001087983 */ /* 0x010f220000300a00 */
[----:B------:R-:W-:-:S03]  /*c2c50*/  IADD3 R14, P2, PT, R14, R163, RZ ;  /* 0x000000a30e0e7210 */ /* 0x000fc60007f5e0ff */
[----:B------:R-:W4:Y:S01]  /*c2c60*/  LDL.LU.64 R10, [R1+0x15e8] ;  /* 0x0015e800010a7983 */ /* 0x000f220000300a00 */
[----:B------:R-:W-:-:S03]  /*c2c70*/  IADD3 R2, P3, PT, R2, R163, RZ ;  /* 0x000000a302027210 */ /* 0x000fc60007f7e0ff */
[----:B------:R-:W4:Y:S04]  /*c2c80*/  LDL.LU.64 R12, [R1+0x15e0] ;  /* 0x0015e000010c7983 */ /* 0x000f280000300a00 */
[----:B------:R-:W-:Y:S04]  /*c2c90*/  STL [R1+0x2688], R14 ;  /* 0x0026880e01007387 */ /* 0x000fe80000100800 */
[----:B------:R1:W-:Y:S02]  /*c2ca0*/  LDGSTS.E [R4+0x1db00], desc[UR6][R6.64], P0 ;  /* 0x1db0000006047fae */ /* 0x0003e400081a1006 */
[----:B-1----:R-:W-:-:S02]  /*c2cb0*/  IMAD.MOV.U32 R6, RZ, RZ, R14 ;  /* 0x000000ffff067224 */ /* 0x002fc400078e000e */
[----:B---3--:R-:W-:-:S05]  /*c2cc0*/  IMAD.X R15, R15, 0x1, R0, P2 ;  /* 0x000000010f0f7824 */ /* 0x008fca00010e0600 */
[----:B------:R1:W-:Y:S01]  /*c2cd0*/  STL [R1+0x2684], R15 ;  /* 0x0026840f01007387 */ /* 0x0003e20000100800 */
[----:B------:R-:W-:Y:S02]  /*c2ce0*/  MOV R7, R15 ;  /* 0x0000000f00077202 */ /* 0x000fe40000000f00 */
[----:B------:R-:W-:Y:S01]  /*c2cf0*/  IADD3.X R3, PT, PT, R3, R0, RZ, P3, !PT ;  /* 0x0000000003037210 */ /* 0x000fe20001ffe4ff */
[----:B------:R-:W-:Y:S04]  /*c2d00*/  STL [R1+0x2690], R2 ;  /* 0x0026900201007387 */ /* 0x000fe80000100800 */
[----:B------:R3:W-:Y:S04]  /*c2d10*/  LDGSTS.E [R4+0x1ea00], desc[UR6][R6.64], P1 ;  /* 0x1ea0000006047fae */ /* 0x0007e800089a1006 */
[----:B-1----:R-:W4:Y:S04]  /*c2d20*/  LDL.LU.64 R14, [R1+0x1598] ;  /* 0x00159800010e7983 */ /* 0x002f280000300a00 */
[----:B------:R1:W-:Y:S01]  /*c2d30*/  STL [R1+0x268c], R3 ;  /* 0x00268c0301007387 */ /* 0x0003e20000100800 */
[----:B---3--:R-:W-:Y:S01]  /*c2d40*/  IMAD.MOV.U32 R6, RZ, RZ, R2 ;  /* 0x000000ffff067224 */ /* 0x008fe200078e0002 */
        /* <DEDUP_REMOVED lines=182> */
[----:B------:R-:W-:-:S03]  /*c38b0*/  IMAD.MOV.U32 R222, RZ, RZ, R5 ;  /* 0x000000ffffde7224 */ /* 0x000fc600078e0005 */
[----:B------:R-:W-:Y:S02]  /*c38c0*/  IADD3.X R140, PT, PT, R131, R0, RZ, P2, !PT ;  /* 0x00000000838c7210 */ /* 0x000fe400017fe4ff */
[-C--:B---3--:R-:W-:Y:S01]  /*c38d0*/  IADD3 R141, P2, PT, R128, R163.reuse, RZ ;  /* 0x000000a3808d7210 */ /* 0x088fe20007f5e0ff */
[----:B------:R-:W-:Y:S01]  /*c38e0*/  IMAD.MOV.U32 R220, RZ, RZ, R7 ;  /* 0x000000ffffdc7224 */ /* 0x000fe200078e0007 */
[----:B------:R-:W-:Y:S01]  /*c38f0*/  MOV R223, R6 ;  /* 0x0000000600df7202 */ /* 0x000fe20000000f00 */
[----:B------:R-:W-:Y:S01]  /*c3900*/  IMAD.MOV.U32 R218, RZ, RZ, R9 ;  /* 0x000000ffffda7224 */ /* 0x000fe200078e0009 */
[----:B------:R-:W-:Y:S01]  /*c3910*/  MOV R221, R8 ;  /* 0x0000000800dd7202 */ /* 0x000fe20000000f00 */
[--C-:B------:R-:W-:Y:S01]  /*c3920*/  IMAD.X R142, R129, 0x1, R0.reuse, P2 ;  /* 0x00000001818e7824 */ /* 0x100fe200010e0600 */
[----:B------:R-:W-:Y:S01]  /*c3930*/  MOV R219, R10 ;  /* 0x0000000a00db7202 */ /* 0x000fe20000000f00 */
[----:B------:R-:W-:Y:S01]  /*c3940*/  IMAD.MOV.U32 R216, RZ, RZ, R11 ;  /* 0x000000ffffd87224 */ /* 0x000fe200078e000b */
[----:B------:R-:W-:Y:S01]  /*c3950*/  MOV R217, R12 ;  /* 0x0000000c00d97202 */ /* 0x000fe20000000f00 */
[----:B------:R-:W-:Y:S01]  /*c3960*/  IMAD.MOV.U32 R214, RZ, RZ, R13 ;  /* 0x000000ffffd67224 */ /* 0x000fe200078e000d */
[-C--:B----4-:R-:W-:Y:S01]  /*c3970*/  IADD3 R143, P2, PT, R126, R163.reuse, RZ ;  /* 0x000000a37e8f7210 */ /* 0x090fe20007f5e0ff */
        /* <DEDUP_REMOVED lines=11> */
[----:B------:R-:W-:Y:S01]  /*c3a30*/  IADD3.X R144, PT, PT, R127, R0, RZ, P2, !PT ;  /* 0x000000007f907210 */ /* 0x000fe200017fe4ff */
[----:B------:R1:W-:Y:S01]  /*c3a40*/  STL.64 [R1+0x15e0], R216 ;  /* 0x0015e0d801007387 */ /* 0x0003e20000100a00 */
[----:B------:R-:W-:Y:S01]  /*c3a50*/  MOV R207, R22 ;  /* 0x0000001600cf7202 */ /* 0x000fe20000000f00 */
[----:B------:R-:W-:Y:S01]  /*c3a60*/  IMAD.MOV.U32 R204, RZ, RZ, R23 ;  /* 0x000000ffffcc7224 */ /* 0x000fe200078e0017 */
[-C--:B------:R-:W-:Y:S01]  /*c3a70*/  IADD3 R145, P2, PT, R124, R163.reuse, RZ ;  /* 0x000000a37c917210 */ /* 0x080fe20007f5e0ff */
        /* <DEDUP_REMOVED lines=15> */
[----:B------:R-:W-:Y:S01]  /*c3b70*/  IMAD.X R146, R125, 0x1, R0, P2 ;  /* 0x000000017d927824 */ /* 0x000fe200010e0600 */
[----:B------:R1:W-:Y:S01]  /*c3b80*/  STL.64 [R1+0x14f8], R206 ;  /* 0x0014f8ce01007387 */ /* 0x0003e20000100a00 */
[----:B------:R-:W-:Y:S01]  /*c3b90*/  IMAD.MOV.U32 R34, RZ, RZ, R35 ;  /* 0x000000ffff227224 */ /* 0x000fe200078e0023 */
[----:B------:R-:W-:-:S02]  /*c3ba0*/  IADD3 R147, P2, PT, R122, R163, RZ ;  /* 0x000000a37a937210 */ /* 0x000fc40007f5e0ff */
[----:B------:R1:W-:Y:S01]  /*c3bb0*/  STL.64 [R1+0x14f0], R204 ;  /* 0x0014f0cc01007387 */ /* 0x0003e20000100a00 */
[----:B------:R-:W-:Y:S01]  /*c3bc0*/  MOV R35, R36 ;  /* 0x0000002400237202 */ /* 0x000fe20000000f00 */
[----:B------:R-:W-:Y:S01]  /*c3bd0*/  IMAD.MOV.U32 R30, RZ, RZ, R37 ;  /* 0x000000ffff1e7224 */ /* 0x000fe200078e0025 */
[----:B------:R-:W-:Y:S01]  /*c3be0*/  MOV R31, R38 ;  /* 0x00000026001f7202 */ /* 0x000fe20000000f00 */
[----:B------:R1:W-:Y:S01]  /*c3bf0*/  STL.64 [R1+0x1308], R202 ;  /* 0x001308ca01007387 */ /* 0x0003e20000100a00 */
[----:B------:R-:W-:Y:S01]  /*c3c00*/  IMAD.MOV.U32 R28, RZ, RZ, R39 ;  /* 0x000000ffff1c7224 */ /* 0x000fe200078e0027 */
[----:B------:R-:W-:Y:S02]  /*c3c10*/  MOV R29, R40 ;  /* 0x00000028001d7202 */ /* 0x000fe40000000f00 */
[----:B------:R1:W-:Y:S01]  /*c3c20*/  STL.64 [R1+0x1300], R200 ;  /* 0x001300c801007387 */ /* 0x0003e20000100a00 */
[----:B------:R-:W-:Y:S01]  /*c3c30*/  IMAD.MOV.U32 R26, RZ, RZ, R41 ;  /* 0x000000ffff1a7224 */ /* 0x000fe200078e0029 */
[----:B------:R-:W-:-:S02]  /*c3c40*/  MOV R27, R42 ;  /* 0x0000002a001b7202 */ /* 0x000fc40000000f00 */
[----:B------:R1:W-:Y:S01]  /*c3c50*/  STL.64 [R1+0x12c8], R198 ;  /* 0x0012c8c601007387 */ /* 0x0003e20000100a00 */
[----:B------:R-:W-:Y:S01]  /*c3c60*/  IADD3.X R148, PT, PT, R123, R0, RZ, P2, !PT ;  /* 0x000000007b947210 */ /* 0x000fe200017fe4ff */
[----:B------:R-:W-:Y:S01]  /*c3c70*/  IMAD.MOV.U32 R24, RZ, RZ, R43 ;  /* 0x000000ffff187224 */ /* 0x000fe200078e002b */
[----:B------:R-:W-:Y:S01]  /*c3c80*/  MOV R25, R44 ;  /* 0x0000002c00197202 */ /* 0x000fe20000000f00 */
[----:B------:R1:W-:Y:S01]  /*c3c90*/  STL.64 [R1+0x12c0], R196 ;  /* 0x0012c0c401007387 */ /* 0x0003e20000100a00 */
[----:B------:R-:W-:Y:S01]  /*c3ca0*/  IADD3 R149, P2, PT, R120, R163, RZ ;  /* 0x000000a378957210 */ /* 0x000fe20007f5e0ff */
[----:B------:R-:W-:Y:S01]  /*c3cb0*/  IMAD.MOV.U32 R22, RZ, RZ, R45 ;  /* 0x000000ffff167224 */ /* 0x000fe200078e002d */
[----:B------:R-:W-:Y:S01]  /*c3cc0*/  MOV R23, R46 ;  /* 0x0000002e00177202 */ /* 0x000fe20000000f00 */
        /* <DEDUP_REMOVED lines=115> */
[----:B------:R-:W-:-:S03]  /*c4400*/  IMAD.MOV.U32 R124, RZ, RZ, R147 ;  /* 0x000000ffff7c7224 */ /* 0x000fc600078e0093 */
[----:B------:R-:W-:Y:S01]  /*c4410*/  LDGSTS.E [R4+0x20a00], desc[UR6][R222.64], P1 ;  /* 0x20a00000de047fae */ /* 0x000fe200089a1006 */
[----:B------:R-:W-:-:S03]  /*c4420*/  MOV R125, R148 ;  /* 0x00000094007d7202 */ /* 0x000fc60000000f00 */
        /* <DEDUP_REMOVED lines=12> */
[----:B------:R-:W-:Y:S01]  /*c44f0*/  LDGSTS.E [R4+0x22a00], desc[UR6][R214.64], P1 ;  /* 0x22a00000d6047fae */ /* 0x000fe200089a1006 */
[----:B------:R-:W-:-:S03]  /*c4500*/  IMAD.MOV.U32 R116, RZ, RZ, R155 ;  /* 0x000000ffff747224 */ /* 0x000fc600078e009b */
[----:B------:R-:W-:Y:S01]  /*c4510*/  LDGSTS.E [R4+0x22b00], desc[UR6][R212.64], P0 ;  /* 0x22b00000d4047fae */ /* 0x000fe200081a1006 */
[----:B------:R-:W-:-:S03]  /*c4520*/  MOV R117, R156 ;  /* 0x0000009c00757202 */ /* 0x000fc60000000f00 */
[----:B------:R-:W-:Y:S01]  /*c4530*/  LDGSTS.E [R4+0x23a00], desc[UR6][R210.64], P1 ;  /* 0x23a00000d2047fae */ /* 0x000fe200089a1006 */
[----:B--2---:R-:W-:Y:S01]  /*c4540*/  IADD3 R159, P2, PT, R2, R163, RZ ;  /* 0x000000a3029f7210 */ /* 0x004fe20007f5e0ff */
[----:B------:R-:W-:Y:S02]  /*c4550*/  IMAD.MOV.U32 R2, RZ, RZ, R111 ;  /* 0x000000ffff027224 */ /* 0x000fe400078e006f */
[----:B------:R-:W-:Y:S01]  /*c4560*/  LDGSTS.E [R4+0x23b00], desc[UR6][R208.64], P0 ;  /* 0x23b00000d0047fae */ /* 0x000fe200081a1006 */
[----:B------:R-:W-:Y:S02]  /*c4570*/  IADD3.X R160, PT, PT, R3, R0, RZ, P2, !PT ;  /* 0x0000000003a07210 */ /* 0x000fe400017fe4ff */
[----:B------:R-:W-:Y:S01]  /*c4580*/  MOV R3, R140 ;  /* 0x0000008c00037202 */ /* 0x000fe20000000f00 */
[----:B------:R-:W-:Y:S04]  /*c4590*/  LDGSTS.E [R4+0x24a00], desc[UR6][R206.64], P1 ;  /* 0x24a00000ce047fae */ /* 0x000fe800089a1006 */
[----:B------:R2:W-:Y:S04]  /*c45a0*/  STL.64 [R1+0xe90], R2 ;  /* 0x000e900201007387 */ /* 0x0005e80000100a00 */
        /* <DEDUP_REMOVED lines=8> */
[----:B------:R-:W-:-:S03]  /*c4630*/  MOV R113, R160 ;  /* 0x000000a000717202 */ /* 0x000fc60000000f00 */
[----:B------:R-:W-:Y:S04]  /*c4640*/  LDGSTS.E [R4+0x24b00], desc[UR6][R204.64], P0 ;  /* 0x24b00000cc047fae */ /* 0x000fe800081a1006 */
[----:B------:R-:W-:Y:S04]  /*c4650*/  STL.64 [R1+0xe60], R120 ;  /* 0x000e607801007387 */ /* 0x000fe80000100a00 */
[----:B------:R-:W-:Y:S04]  /*c4660*/  LDGSTS.E [R4+0x25a00], desc[UR6][R202.64], P1 ;  /* 0x25a00000ca047fae */ /* 0x000fe800089a1006 */
[----:B------:R-:W-:Y:S04]  /*c4670*/  STL.64 [R1+0xe58], R118 ;  /* 0x000e587601007387 */ /* 0x000fe80000100a00 */
[----:B------:R-:W-:Y:S04]  /*c4680*/  LDGSTS.E [R4+0x25b00], desc[UR6][R200.64], P0 ;  /* 0x25b00000c8047fae */ /* 0x000fe800081a1006 */
[----:B-1----:R-:W5:Y:S04]  /*c4690*/  LDL.LU.64 R222, [R1+0x4820] ;  /* 0x0048200001de7983 */ /* 0x002f680000300a00 */
[----:B------:R-:W-:Y:S04]  /*c46a0*/  LDGSTS.E [R4+0x26a00], desc[UR6][R198.64], P1 ;  /* 0x26a00000c6047fae */ /* 0x000fe800089a1006 */
[----:B------:R-:W-:Y:S04]  /*c46b0*/  STL.64 [R1+0xe50], R116 ;  /* 0x000e507401007387 */ /* 0x000fe80000100a00 */
[----:B------:R-:W-:Y:S04]  /*c46c0*/  LDGSTS.E [R4+0x26b00], desc[UR6][R196.64], P0 ;  /* 0x26b00000c4047fae */ /* 0x000fe800081a1006 */
[----:B---3--:R-:W5:Y:S04]  /*c46d0*/  LDL.LU.64 R220, [R1+0x4818] ;  /* 0x0048180001dc7983 */ /* 0x008f680000300a00 */
[----:B------:R-:W-:Y:S04]  /*c46e0*/  LDGSTS.E [R4+0x27a00], desc[UR6][R32.64], P1 ;  /* 0x27a0000020047fae */ /* 0x000fe800089a1006 */
[----:B------:R-:W-:Y:S04]  /*c46f0*/  STL.64 [R1+0xe48], R114 ;  /* 0x000e487201007387 */ /* 0x000fe80000100a00 */
[----:B------:R-:W-:Y:S04]  /*c4700*/  LDGSTS.E [R4+0x27b00], desc[UR6][R34.64], P0 ;  /* 0x27b0000022047fae */ /* 0x000fe800081a1006 */
[----:B----4-:R-:W5:Y:S04]  /*c4710*/  LDL.LU.64 R218, [R1+0x4810] ;  /* 0x0048100001da7983 */ /* 0x010f680000300a00 */
[----:B------:R-:W-:Y:S04]  /*c4720*/  LDGSTS.E [R4+0x28a00], desc[UR6][R30.64], P1 ;  /* 0x28a000001e047fae */ /* 0x000fe800089a1006 */
[----:B------:R-:W-:Y:S04]  /*c4730*/  STL.64 [R1+0xe40], R112 ;  /* 0x000e407001007387 */ /* 0x000fe80000100a00 */
[----:B------:R-:W-:Y:S04]  /*c4740*/  LDGSTS.E [R4+0x28b00], desc[UR6][R28.64], P0 ;  /* 0x28b000001c047fae */ /* 0x000fe800081a1006 */
[----:B------:R-:W5:Y:S04]  /*c4750*/  LDL.LU.64 R216, [R1+0x4808] ;  /* 0x0048080001d87983 */ /* 0x000f680000300a00 */
        /* <DEDUP_REMOVED lines=20> */
[----:B------:R1:W-:Y:S04]  /*c48a0*/  LDGSTS.E [R4+0x2ea00], desc[UR6][R6.64], P1 ;  /* 0x2ea0000006047fae */ /* 0x0003e800089a1006 */
[----:B------:R-:W-:Y:S04]  /*c48b0*/  LDGSTS.E [R4+0x2eb00], desc[UR6][R238.64], P0 ;  /* 0x2eb00000ee047fae */ /* 0x000fe800081a1006 */
[----:B------:R-:W-:Y:S04]  /*c48c0*/  LDGSTS.E [R4+0x2fa00], desc[UR6][R236.64], P1 ;  /* 0x2fa00000ec047fae */ /* 0x000fe800089a1006 */
[----:B------:R-:W1:Y:S04]  /*c48d0*/  LDL.LU R6, [R1+0x2c10] ;  /* 0x002c100001067983 */ /* 0x000e680000300800 */
[----:B------:R-:W3:Y:S04]  /*c48e0*/  LDL.LU R13, [R1+0x2c08] ;  /* 0x002c0800010d7983 */ /* 0x000ee80000300800 */
        /* <DEDUP_REMOVED lines=25> */
[----:B------:R-:W-:Y:S01]  /*c4a80*/  LDGSTS.E [R4+0x3ab00], desc[UR6][R2.64], P0 ;  /* 0x3ab0000002047fae */ /* 0x000fe200081a1006 */
[----:B------:R-:W-:-:S03]  /*c4a90*/  LOP3.LUT R5, R162, 0x60, RZ, 0x3c, !PT ;  /* 0x00000060a2057812 */ /* 0x000fc600078e3cff */
        /* <DEDUP_REMOVED lines=8> */
[----:B------:R-:W2:Y:S01]  /*c4b20*/  LDL.LU R3, [R1+0x2b08] ;  /* 0x002b080001037983 */ /* 0x000ea20000300800 */
[----:B------:R-:W-:-:S03]  /*c4b30*/  IADD3 R5, PT, PT, R5, R161, RZ ;  /* 0x000000a105057210 */ /* 0x000fc60007ffe0ff */
        /* <DEDUP_REMOVED lines=8> */
[----:B-1----:R-:W-:-:S02]  /*c4bc0*/  IADD3 R6, P2, PT, R6, R163, RZ ;  /* 0x000000a306067210 */ /* 0x002fc40007f5e0ff */
[----:B---3--:R-:W-:-:S03]  /*c4bd0*/  IADD3 R13, P3, PT, R13, R163, RZ ;  /* 0x000000a30d0d7210 */ /* 0x008fc60007f7e0ff */
[----:B------:R-:W-:Y:S01]  /*c4be0*/  STL [R1+0x2c10], R6 ;  /* 0x002c100601007387 */ /* 0x000fe20000100800 */
[----:B----4-:R-:W-:-:S03]  /*c4bf0*/  IMAD.X R7, R7, 0x1, R0, P2 ;  /* 0x0000000107077824 */ /* 0x010fc600010e0600 */
[----:B------:R-:W-:Y:S01]  /*c4c00*/  STL [R1+0x2c08], R13 ;  /* 0x002c080d01007387 */ /* 0x000fe20000100800 */
[----:B------:R-:W-:-:S03]  /*c4c10*/  IMAD.X R16, R16, 0x1, R0, P3 ;  /* 0x0000000110107824 */ /* 0x000fc600018e0600 */
[----:B------:R1:W-:Y:S04]  /*c4c20*/  STL [R1+0x2c04], R7 ;  /* 0x002c040701007387 */ /* 0x0003e80000100800 */
[----:B------:R-:W3:Y:S04]  /*c4c30*/  LDL.LU R8, [R1+0x2a90] ;  /* 0x002a900001087983 */ /* 0x000ee80000300800 */
[----:B------:R-:W4:Y:S04]  /*c4c40*/  LDL.LU R4, [R1+0x2a88] ;  /* 0x002a880001047983 */ /* 0x000f280000300800 */
[----:B------:R1:W-:Y:S04]  /*c4c50*/  LDGSTS.E [R5+0xc00], desc[UR6][R6.64], P1 ;  /* 0x00c0000006057fae */ /* 0x0003e800089a1006 */
[----:B------:R1:W-:Y:S02]  /*c4c60*/  STL [R1+0x2bfc], R16 ;  /* 0x002bfc1001007387 */ /* 0x0003e40000100800 */
[----:B-1----:R-:W-:-:S02]  /*c4c70*/  IMAD.MOV.U32 R7, RZ, RZ, R16 ;  /* 0x000000ffff077224 */ /* 0x002fc400078e0010 */
[----:B------:R-:W4:Y:S01]  /*c4c80*/  LDL.LU R16, [R1+0x2a84] ;  /* 0x002a840001107983 */ /* 0x000f220000300800 */
[----:B------:R-:W-:-:S03]  /*c4c90*/  MOV R6, R13 ;  /* 0x0000000d00067202 */ /* 0x000fc60000000f00 */
[----:B------:R-:W4:Y:S04]  /*c4ca0*/  LDL.LU R13, [R1+0x2a7c] ;  /* 0x002a7c00010d7983 */ /* 0x000f280000300800 */
[----:B------:R1:W-:Y:S01]  /*c4cb0*/  LDGSTS.E [R5+0xd00], desc[UR6][R6.64], P0 ;  /* 0x00d0000006057fae */ /* 0x0003e200081a1006 */
[----:B------:R-:W-:-:S05]  /*c4cc0*/  IADD3 R12, P2, PT, R12, R163, RZ ;  /* 0x000000a30c0c7210 */ /* 0x000fca0007f5e0ff */
[----:B------:R2:W-:Y:S01]  /*c4cd0*/  STL [R1+0x2b90], R12 ;  /* 0x002b900c01007387 */ /* 0x0005e20000100800 */
[----:B-1----:R-:W-:Y:S02]  /*c4ce0*/  MOV R6, R12 ;  /* 0x0000000c00067202 */ /* 0x002fe40000000f00 */
[----:B--2---:R-:W-:Y:S02]  /*c4cf0*/  IADD3 R2, P3, PT, R2, R163, RZ ;  /* 0x000000a302027210 */ /* 0x004fe40007f7e0ff */
        /* <DEDUP_REMOVED lines=17> */
[----:B--2---:R-:W2:Y:S04]  /*c4e10*/  LDL.LU R2, [R1+0x2990] ;  /* 0x0029900001027983 */ /* 0x004ea80000300800 */
[----:B------:R-:W2:Y:S04]  /*c4e20*/  LDL.LU R10, [R1+0x2988] ;  /* 0x00298800010a7983 */ /* 0x000ea80000300800 */
[----:B------:R1:W-:Y:S04]  /*c4e30*/  STL [R1+0x2b10], R9 ;  /* 0x002b100901007387 */ /* 0x0003e80000100800 */
[----:B------:R1:W-:Y:S04]  /*c4e40*/  LDGSTS.E [R5+0x1d00], desc[UR6][R6.64], P0 ;  /* 0x01d0000006057fae */ /* 0x0003e800081a1006 */
[----:B------:R1:W-:Y:S04]  /*c4e50*/  STL [R1+0x2b04], R15 ;  /* 0x002b040f01007387 */ /* 0x0003e80000100800 */
[----:B------:R1:W-:Y:S02]  /*c4e60*/  STL [R1+0x2b08], R3 ;  /* 0x002b080301007387 */ /* 0x0003e40000100800 */
[----:B-1----:R-:W-:-:S02]  /*c4e70*/  MOV R6, R9 ;  /* 0x0000000900067202 */ /* 0x002fc40000000f00 */
[----:B------:R-:W2:Y:S01]  /*c4e80*/  LDL.LU R9, [R1+0x2984] ;  /* 0x0029840001097983 */ /* 0x000ea20000300800 */
[----:B------:R-:W-:-:S03]  /*c4e90*/  IMAD.MOV.U32 R7, RZ, RZ, R15 ;  /* 0x000000ffff077224 */ /* 0x000fc600078e000f */
[----:B------:R1:W-:Y:S04]  /*c4ea0*/  STL [R1+0x2afc], R11 ;  /* 0x002afc0b01007387 */ /* 0x0003e80000100800 */
[----:B------:R-:W2:Y:S04]  /*c4eb0*/  LDL.LU R15, [R1+0x297c] ;  /* 0x00297c00010f7983 */ /* 0x000ea80000300800 */
[----:B------:R1:W-:Y:S02]  /*c4ec0*/  LDGSTS.E [R5+0x2c00], desc[UR6][R6.64], P1 ;  /* 0x02c0000006057fae */ /* 0x0003e400089a1006 */
[----:B-1----:R-:W-:Y:S01]  /*c4ed0*/  MOV R6, R3 ;  /* 0x0000000300067202 */ /* 0x002fe20000000f00 */
[----:B------:R-:W-:Y:S01]  /*c4ee0*/  IMAD.MOV.U32 R7, RZ, RZ, R11 ;  /* 0x000000ffff077224 */ /* 0x000fe200078e000b */
[----:B------:R-:W2:Y:S04]  /*c4ef0*/  LDL.LU R3, [R1+0x2910] ;  /* 0x0029100001037983 */ /* 0x000ea80000300800 */
[----:B------:R-:W2:Y:S04]  /*c4f00*/  LDL.LU R11, [R1+0x2908] ;  /* 0x00290800010b7983 */ /* 0x000ea80000300800 */
[----:B------:R1:W-:Y:S01]  /*c4f10*/  LDGSTS.E [R5+0x2d00], desc[UR6][R6.64], P0 ;  /* 0x02d0000006057fae */ /* 0x0003e200081a1006 */
[----:B---3--:R-:W-:-:S02]  /*c4f20*/  IADD3 R8, P2, PT, R8, R163, RZ ;  /* 0x000000a308087210 */ /* 0x008fc40007f5e0ff */
[----:B----4-:R-:W-:-:S03]  /*c4f30*/  IADD3 R4, P3, PT, R4, R163, RZ ;  /* 0x000000a304047210 */ /* 0x010fc60007f7e0ff */
[----:B------:R3:W-:Y:S01]  /*c4f40*/  STL [R1+0x2a90], R8 ;  /* 0x002a900801007387 */ /* 0x0007e20000100800 */
[----:B-1----:R-:W-:Y:S02]  /*c4f50*/  MOV R6, R8 ;  /* 0x0000000800067202 */ /* 0x002fe40000000f00 */
[----:B------:R-:W-:Y:S01]  /*c4f60*/  IADD3.X R16, PT, PT, R16, R0, RZ, P2, !PT ;  /* 0x0000000010107210 */ /* 0x000fe200017fe4ff */
[----:B------:R-:W-:-:S04]  /*c4f70*/  IMAD.X R13, R13, 0x1, R0, P3 ;  /* 0x000000010d0d7824 */ /* 0x000fc800018e0600 */
[----:B------:R1:W-:Y:S04]  /*c4f80*/  STL [R1+0x2a84], R16 ;  /* 0x002a841001007387 */ /* 0x0003e80000100800 */
[----:B------:R-:W-:Y:S04]  /*c4f90*/  STL [R1+0x2a88], R4 ;  /* 0x002a880401007387 */ /* 0x000fe80000100800 */
[----:B---3--:R-:W3:Y:S01]  /*c4fa0*/  LDL.LU R8, [R1+0x2904] ;  /* 0x0029040001087983 */ /* 0x008ee20000300800 */
[----:B------:R-:W-:-:S03]  /*c4fb0*/  IMAD.MOV.U32 R7, RZ, RZ, R16 ;  /* 0x000000ffff077224 */ /* 0x000fc600078e0010 */
[----:B------:R4:W-:Y:S04]  /*c4fc0*/  STL [R1+0x2a7c], R13 ;  /* 0x002a7c0d01007387 */ /* 0x0009e80000100800 */
[----:B-1----:R-:W3:Y:S04]  /*c4fd0*/  LDL.LU R16, [R1+0x28fc] ;  /* 0x0028fc0001107983 */ /* 0x002ee80000300800 */
[----:B------:R1:W-:Y:S02]  /*c4fe0*/  LDGSTS.E [R5+0x3c00], desc[UR6][R6.64], P1 ;  /* 0x03c0000006057fae */ /* 0x0003e400089a1006 */
[----:B-1----:R-:W-:Y:S01]  /*c4ff0*/  MOV R6, R4 ;  /* 0x0000000400067202 */ /* 0x002fe20000000f00 */
[----:B------:R-:W-:-:S02]  /*c5000*/  IMAD.MOV.U32 R7, RZ, RZ, R13 ;  /* 0x000000ffff077224 */ /* 0x000fc400078e000d */
[----:B----4-:R-:W4:Y:S04]  /*c5010*/  LDL.LU R13, [R1+0x2890] ;  /* 0x00289000010d7983 */ /* 0x010f280000300800 */
[----:B------:R-:W4:Y:S04]  /*c5020*/  LDL.LU R4, [R1+0x2888] ;  /* 0x0028880001047983 */ /* 0x000f280000300800 */
[----:B------:R1:W-:Y:S01]  /*c5030*/  LDGSTS.E [R5+0x3d00], desc[UR6][R6.64], P0 ;  /* 0x03d0000006057fae */ /* 0x0003e200081a1006 */
[-C--:B------:R-:W-:Y:S02]  /*c5040*/  IADD3 R12, P2, PT, R12, R163.reuse, RZ ;  /* 0x000000a30c0c7210 */ /* 0x080fe40007f5e0ff */
[----:B------:R-:W-:-:S02]  /*c5050*/  IADD3 R17, P3, PT, R17, R163, RZ ;  /* 0x000000a311117210 */ /* 0x000fc40007f7e0ff */
[----:B------:R-:W-:Y:S01]  /*c5060*/  IADD3.X R14, PT, PT, R14, R0, RZ, P2, !PT ;  /* 0x000000000e0e7210 */ /* 0x000fe200017fe4ff */
[----:B------:R-:W-:Y:S02]  /*c5070*/  STL [R1+0x2a10], R12 ;  /* 0x002a100c01007387 */ /* 0x000fe40000100800 */
[----:B------:R-:W-:Y:S02]  /*c5080*/  IMAD.X R18, R18, 0x1, R0, P3 ;  /* 0x0000000112127824 */ /* 0x000fe400018e0600 */
[----:B------:R2:W-:Y:S01]  /*c5090*/  STL [R1+0x2a04], R14 ;  /* 0x002a040e01007387 */ /* 0x0005e20000100800 */
[----:B-1----:R-:W-:Y:S01]  /*c50a0*/  IMAD.MOV.U32 R7, RZ, RZ, R14 ;  /* 0x000000ffff077224 */ /* 0x002fe200078e000e */
[----:B------:R-:W-:Y:S02]  /*c50b0*/  MOV R6, R12 ;  /* 0x0000000c00067202 */ /* 0x000fe40000000f00 */
[----:B------:R-:W-:Y:S04]  /*c50c0*/  STL [R1+0x2a08], R17 ;  /* 0x002a081101007387 */ /* 0x000fe80000100800 */
[----:B------:R1:W-:Y:S04]  /*c50d0*/  LDGSTS.E [R5+0x4c00], desc[UR6][R6.64], P1 ;  /* 0x04c0000006057fae */ /* 0x0003e800089a1006 */
[----:B--2---:R-:W2:Y:S04]  /*c50e0*/  LDL.LU R14, [R1+0x2884] ;  /* 0x00288400010e7983 */ /* 0x004ea80000300800 */
[----:B------:R-:W-:Y:S01]  /*c50f0*/  STL [R1+0x29fc], R18 ;  /* 0x0029fc1201007387 */ /* 0x000fe20000100800 */
[----:B------:R-:W-:-:S03]  /*c5100*/  IADD3 R2, P2, PT, R2, R163, RZ ;  /* 0x000000a302027210 */ /* 0x000fc60007f5e0ff */
[----:B------:R-:W2:Y:S01]  /*c5110*/  LDL.LU R12, [R1+0x287c] ;  /* 0x00287c00010c7983 */ /* 0x000ea20000300800 */
        /* <DEDUP_REMOVED lines=12> */
[----:B-1----:R-:W2:Y:S04]  /*c51e0*/  LDL.LU R9, [R1+0x2810] ;  /* 0x0028100001097983 */ /* 0x002ea80000300800 */
[----:B------:R1:W-:Y:S04]  /*c51f0*/  STL [R1+0x297c], R15 ;  /* 0x00297c0f01007387 */ /* 0x0003e80000100800 */
[----:B------:R-:W2:Y:S01]  /*c5200*/  LDL.LU R2, [R1+0x2808] ;  /* 0x0028080001027983 */ /* 0x000ea20000300800 */
[----:B------:R-:W-:-:S03]  /*c5210*/  IMAD.MOV.U32 R7, RZ, RZ, R15 ;  /* 0x000000ffff077224 */ /* 0x000fc600078e000f */
[----:B-1----:R-:W2:Y:S01]  /*c5220*/  LDL.LU R15, [R1+0x2804] ;  /* 0x00280400010f7983 */ /* 0x002ea20000300800 */
[----:B------:R-:W-:Y:S02]  /*c5230*/  MOV R6, R10 ;  /* 0x0000000a00067202 */ /* 0x000fe40000000f00 */
[-C--:B------:R-:W-:Y:S01]  /*c5240*/  IADD3 R3, P2, PT, R3, R163.reuse, RZ ;  /* 0x000000a303037210 */ /* 0x080fe20007f5e0ff */
[----:B------:R-:W2:Y:S01]  /*c5250*/  LDL.LU R10, [R1+0x27fc] ;  /* 0x0027fc00010a7983 */ /* 0x000ea20000300800 */
[----:B------:R-:W-:-:S03]  /*c5260*/  IADD3 R11, P3, PT, R11, R163, RZ ;  /* 0x000000a30b0b7210 */ /* 0x000fc60007f7e0ff */
[----:B------:R1:W-:Y:S04]  /*c5270*/  LDGSTS.E [R5+0x5d00], desc[UR6][R6.64], P0 ;  /* 0x05d0000006057fae */ /* 0x0003e800081a1006 */
[----:B------:R-:W-:Y:S01]  /*c5280*/  STL [R1+0x2910], R3 ;  /* 0x0029100301007387 */ /* 0x000fe20000100800 */
[----:B-1----:R-:W-:Y:S02]  /*c5290*/  MOV R6, R3 ;  /* 0x0000000300067202 */ /* 0x002fe40000000f00 */
[----:B---3--:R-:W-:-:S05]  /*c52a0*/  IADD3.X R8, PT, PT, R8, R0, RZ, P2, !PT ;  /* 0x0000000008087210 */ /* 0x008fca00017fe4ff */
        /* <DEDUP_REMOVED lines=8> */
[----:B---3--:R-:W-:-:S03]  /*c5330*/  IMAD.MOV.U32 R7, RZ, RZ, R16 ;  /* 0x000000ffff077224 */ /* 0x008fc600078e0010 */
[----:B-1----:R-:W3:Y:S01]  /*c5340*/  LDL.LU R16, [R1+0x2784] ;  /* 0x0027840001107983 */ /* 0x002ee20000300800 */
[----:B------:R-:W-:-:S03]  /*c5350*/  MOV R6, R11 ;  /* 0x0000000b00067202 */ /* 0x000fc60000000f00 */
[----:B------:R-:W3:Y:S01]  /*c5360*/  LDL.LU R11, [R1+0x277c] ;  /* 0x00277c00010b7983 */ /* 0x000ee20000300800 */
[-C--:B----4-:R-:W-:Y:S02]  /*c5370*/  IADD3 R13, P2, PT, R13, R163.reuse, RZ ;  /* 0x000000a30d0d7210 */ /* 0x090fe40007f5e0ff */
[----:B------:R-:W-:Y:S01]  /*c5380*/  IADD3 R4, P3, PT, R4, R163, RZ ;  /* 0x000000a304047210 */ /* 0x000fe20007f7e0ff */
[----:B------:R1:W-:Y:S04]  /*c5390*/  LDGSTS.E [R5+0x6d00], desc[UR6][R6.64], P0 ;  /* 0x06d0000006057fae */ /* 0x0003e800081a1006 */
[----:B------:R4:W-:Y:S01]  /*c53a0*/  STL [R1+0x2890], R13 ;  /* 0x0028900d01007387 */ /* 0x0009e20000100800 */
[----:B-1----:R-:W-:Y:S02]  /*c53b0*/  MOV R6, R13 ;  /* 0x0000000d00067202 */ /* 0x002fe40000000f00 */
[----:B--2---:R-:W-:-:S05]  /*c53c0*/  IADD3.X R14, PT, PT, R14, R0, RZ, P2, !PT ;  /* 0x000000000e0e7210 */ /* 0x004fca00017fe4ff */
[----:B------:R1:W-:Y:S01]  /*c53d0*/  STL [R1+0x2884], R14 ;  /* 0x0028840e01007387 */ /* 0x0003e20000100800 */
[----:B------:R-:W-:-:S03]  /*c53e0*/  IMAD.X R12, R12, 0x1, R0, P3 ;  /* 0x000000010c0c7824 */ /* 0x000fc600018e0600 */
[----:B------:R2:W-:Y:S01]  /*c53f0*/  STL [R1+0x2888], R4 ;  /* 0x0028880401007387 */ /* 0x0005e20000100800 */
[----:B------:R-:W-:-:S03]  /*c5400*/  IMAD.MOV.U32 R7, RZ, RZ, R14 ;  /* 0x000000ffff077224 */ /* 0x000fc600078e000e */
[----:B----4-:R-:W4:Y:S04]  /*c5410*/  LDL.LU R13, [R1+0x1c60] ;  /* 0x001c6000010d7983 */ /* 0x010f280000300800 */
[----:B------:R2:W-:Y:S04]  /*c5420*/  STL [R1+0x287c], R12 ;  /* 0x00287c0c01007387 */ /* 0x0005e80000100800 */
[----:B------:R-:W4:Y:S04]  /*c5430*/  LDL.LU R17, [R1+0x1c68] ;  /* 0x001c680001117983 */ /* 0x000f280000300800 */
[----:B-1----:R-:W4:Y:S04]  /*c5440*/  LDL.LU R14, [R1+0x1c5c] ;  /* 0x001c5c00010e7983 */ /* 0x002f280000300800 */
[----:B------:R-:W4:Y:S04]  /*c5450*/  LDL.LU R18, [R1+0x1c64] ;  /* 0x001c640001127983 */ /* 0x000f280000300800 */
[----:B------:R1:W-:Y:S02]  /*c5460*/  LDGSTS.E [R5+0x7c00], desc[UR6][R6.64], P1 ;  /* 0x07c0000006057fae */ /* 0x0003e400089a1006 */
[----:B-1----:R-:W-:-:S02]  /*c5470*/  MOV R6, R4 ;  /* 0x0000000400067202 */ /* 0x002fc40000000f00 */
[-C--:B------:R-:W-:Y:S01]  /*c5480*/  IADD3 R9, P2, PT, R9, R163.reuse, RZ ;  /* 0x000000a309097210 */ /* 0x080fe20007f5e0ff */
[----:B------:R-:W-:Y:S01]  /*c5490*/  IMAD.MOV.U32 R7, RZ, RZ, R12 ;  /* 0x000000ffff077224 */ /* 0x000fe200078e000c */
[----:B--2---:R-:W2:Y:S04]  /*c54a0*/  LDL.LU R4, [R1+0x1ce0] ;  /* 0x001ce00001047983 */ /* 0x004ea80000300800 */
[----:B------:R-:W2:Y:S01]  /*c54b0*/  LDL.LU R12, [R1+0x1ce8] ;  /* 0x001ce800010c7983 */ /* 0x000ea20000300800 */
        /* <DEDUP_REMOVED lines=18> */
[----:B------:R-:W-:-:S05]  /*c55e0*/  IADD3 R8, P2, PT, R8, R163, RZ ;  /* 0x000000a308087210 */ /* 0x000fca0007f5e0ff */
[----:B------:R3:W-:Y:S01]  /*c55f0*/  STL [R1+0x2790], R8 ;  /* 0x0027900801007387 */ /* 0x0007e20000100800 */
[----:B------:R-:W-:Y:S02]  /*c5600*/  IADD3 R3, P3, PT, R3, R163, RZ ;  /* 0x000000a303037210 */ /* 0x000fe40007f7e0ff */
[----:B---3--:R-:W-:Y:S02]  /*c5610*/  IADD3.X R16, PT, PT, R16, R0, RZ, P2, !PT ;  /* 0x0000000010107210 */ /* 0x008fe400017fe4ff */
[----:B-1----:R-:W-:Y:S01]  /*c5620*/  MOV R6, R8 ;  /* 0x0000000800067202 */ /* 0x002fe20000000f00 */
[----:B------:R-:W-:Y:S02]  /*c5630*/  IMAD.X R11, R11, 0x1, R0, P3 ;  /* 0x000000010b0b7824 */ /* 0x000fe400018e0600 */
[----:B------:R1:W-:Y:S04]  /*c5640*/  STL [R1+0x2784], R16 ;  /* 0x0027841001007387 */ /* 0x0003e80000100800 */
[----:B------:R-:W-:Y:S04]  /*c5650*/  STL [R1+0x2788], R3 ;  /* 0x0027880301007387 */ /* 0x000fe80000100800 */
[----:B------:R-:W3:Y:S01]  /*c5660*/  LDL.LU R8, [R1+0x1d5c] ;  /* 0x001d5c0001087983 */ /* 0x000ee20000300800 */
[----:B------:R-:W-:-:S03]  /*c5670*/  IMAD.MOV.U32 R7, RZ, RZ, R16 ;  /* 0x000000ffff077224 */ /* 0x000fc600078e0010 */
[----:B------:R1:W-:Y:S04]  /*c5680*/  STL [R1+0x277c], R11 ;  /* 0x00277c0b01007387 */ /* 0x0003e80000100800 */
[----:B-1----:R-:W3:Y:S04]  /*c5690*/  LDL.LU R16, [R1+0x1d64] ;  /* 0x001d640001107983 */ /* 0x002ee80000300800 */
[----:B------:R1:W-:Y:S02]  /*c56a0*/  LDGSTS.E [R5+0x9c00], desc[UR6][R6.64], P1 ;  /* 0x09c0000006057fae */ /* 0x0003e400089a1006 */
[----:B-1----:R-:W-:Y:S01]  /*c56b0*/  MOV R6, R3 ;  /* 0x0000000300067202 */ /* 0x002fe20000000f00 */
[----:B------:R-:W-:-:S02]  /*c56c0*/  IMAD.MOV.U32 R7, RZ, RZ, R11 ;  /* 0x000000ffff077224 */ /* 0x000fc400078e000b */
[----:B------:R-:W3:Y:S04]  /*c56d0*/  LDL.LU R11, [R1+0x1de0] ;  /* 0x001de000010b7983 */ /* 0x000ee80000300800 */
[----:B------:R-:W3:Y:S04]  /*c56e0*/  LDL.LU R3, [R1+0x1de8] ;  /* 0x001de80001037983 */ /* 0x000ee80000300800 */
[----:B------:R1:W-:Y:S01]  /*c56f0*/  LDGSTS.E [R5+0x9d00], desc[UR6][R6.64], P0 ;  /* 0x09d0000006057fae */ /* 0x0003e200081a1006 */
[----:B----4-:R-:W-:-:S05]  /*c5700*/  IADD3 R13, P2, PT, R13, R163, RZ ;  /* 0x000000a30d0d7210 */ /* 0x010fca0007f5e0ff */
        /* <DEDUP_REMOVED lines=11> */
[----:B--2---:R-:W-:-:S03]  /*c57c0*/  IADD3 R4, P2, PT, R4, R163, RZ ;  /* 0x000000a304047210 */ /* 0x004fc60007f5e0ff */
        /* <DEDUP_REMOVED lines=13> */
[----:B-1----:R-:W4:Y:S04]  /*c58a0*/  LDL.LU R9, [R1+0x1e60] ;  /* 0x001e600001097983 */ /* 0x002f280000300800 */
[----:B------:R1:W-:Y:S04]  /*c58b0*/  STL [R1+0x1ce4], R15 ;  /* 0x001ce40f01007387 */ /* 0x0003e80000100800 */
[----:B------:R-:W4:Y:S01]  /*c58c0*/  LDL.LU R4, [R1+0x1e68] ;  /* 0x001e680001047983 */ /* 0x000f220000300800 */
[----:B--2---:R-:W-:-:S03]  /*c58d0*/  IMAD.MOV.U32 R7, RZ, RZ, R15 ;  /* 0x000000ffff077224 */ /* 0x004fc600078e000f */
        /* <DEDUP_REMOVED lines=21> */
[-C--:B------:R-:W-:Y:S02]  /*c5a30*/  IADD3 R11, P2, PT, R11, R163.reuse, RZ ;  /* 0x000000a30b0b7210 */ /* 0x080fe40007f5e0ff */
[----:B------:R-:W-:Y:S01]  /*c5a40*/  IADD3 R3, P3, PT, R3, R163, RZ ;  /* 0x000000a303037210 */ /* 0x000fe20007f7e0ff */
[----:B------:R1:W-:Y:S04]  /*c5a50*/  LDGSTS.E [R5+0xcd00], desc[UR6][R6.64], P0 ;  /* 0x0cd0000006057fae */ /* 0x0003e800081a1006 */
[----:B------:R4:W-:Y:S01]  /*c5a60*/  STL [R1+0x1de0], R11 ;  /* 0x001de00b01007387 */ /* 0x0009e20000100800 */
[----:B-1----:R-:W-:Y:S02]  /*c5a70*/  MOV R6, R11 ;  /* 0x0000000b00067202 */ /* 0x002fe40000000f00 */
[----:B----4-:R-:W-:-:S05]  /*c5a80*/  IADD3.X R14, PT, PT, R14, R0, RZ, P2, !PT ;  /* 0x000000000e0e7210 */ /* 0x010fca00017fe4ff */
[----:B------:R-:W-:Y:S01]  /*c5a90*/  IMAD.MOV.U32 R7, RZ, RZ, R14 ;  /* 0x000000ffff077224 */ /* 0x000fe200078e000e */
[----:B------:R-:W-:Y:S01]  /*c5aa0*/  STL [R1+0x1ddc], R14 ;  /* 0x001ddc0e01007387 */ /* 0x000fe20000100800 */
[----:B------:R-:W-:-:S03]  /*c5ab0*/  IMAD.X R13, R13, 0x1, R0, P3 ;  /* 0x000000010d0d7824 */ /* 0x000fc600018e0600 */
[----:B------:R-:W-:Y:S04]  /*c5ac0*/  STL [R1+0x1de8], R3 ;  /* 0x001de80301007387 */ /* 0x000fe80000100800 */
[----:B------:R-:W4:Y:S04]  /*c5ad0*/  LDL.LU R11, [R1+0x1f60] ;  /* 0x001f6000010b7983 */ /* 0x000f280000300800 */
[----:B------:R1:W-:Y:S04]  /*c5ae0*/  STL [R1+0x1de4], R13 ;  /* 0x001de40d01007387 */ /* 0x0003e80000100800 */
[----:B------:R1:W-:Y:S04]  /*c5af0*/  LDGSTS.E [R5+0xdc00], desc[UR6][R6.64], P1 ;  /* 0x0dc0000006057fae */ /* 0x0003e800089a1006 */
[----:B------:R-:W4:Y:S01]  /*c5b00*/  LDL.LU R17, [R1+0x1f68] ;  /* 0x001f680001117983 */ /* 0x000f220000300800 */
[----:B-1----:R-:W-:-:S03]  /*c5b10*/  IMAD.MOV.U32 R7, RZ, RZ, R13 ;  /* 0x000000ffff077224 */ /* 0x002fc600078e000d */
[----:B------:R-:W4:Y:S04]  /*c5b20*/  LDL.LU R13, [R1+0x1f5c] ;  /* 0x001f5c00010d7983 */ /* 0x000f280000300800 */
        /* <DEDUP_REMOVED lines=20> */
[----:B--2---:R-:W2:Y:S04]  /*c5c70*/  LDL.LU R4, [R1+0x2060] ;  /* 0x0020600001047983 */ /* 0x004ea80000300800 */
        /* <DEDUP_REMOVED lines=29> */
[----:B----4-:R-:W4:Y:S01]  /*c5e50*/  LDL.LU R13, [R1+0x20dc] ;  /* 0x0020dc00010d7983 */ /* 0x010f220000300800 */
        /* <DEDUP_REMOVED lines=24> */
[----:B------:R-:W-:-:S03]  /*c5fe0*/  IADD3 R12, P3, PT, R12, R163, RZ ;  /* 0x000000a30c0c7210 */ /* 0x000fc60007f7e0ff */
[----:B------:R1:W-:Y:S04]  /*c5ff0*/  LDGSTS.E [R5+0x11d00], desc[UR6][R6.64], P0 ;  /* 0x11d0000006057fae */ /* 0x0003e800081a1006 */
[----:B------:R3:W-:Y:S01]  /*c6000*/  STL [R1+0x2060], R4 ;  /* 0x0020600401007387 */ /* 0x0007e20000100800 */
[----:B-1----:R-:W-:Y:S02]  /*c6010*/  MOV R6, R4 ;  /* 0x0000000400067202 */ /* 0x002fe40000000f00 */
[----:B---3--:R-:W-:-:S05]  /*c6020*/  IADD3.X R8, PT, PT, R8, R0, RZ, P2, !PT ;  /* 0x0000000008087210 */ /* 0x008fca00017fe4ff */
[----:B------:R-:W-:Y:S01]  /*c6030*/  IMAD.MOV.U32 R7, RZ, RZ, R8 ;  /* 0x000000ffff077224 */ /* 0x000fe200078e0008 */
[----:B------:R1:W-:Y:S01]  /*c6040*/  STL [R1+0x205c], R8 ;  /* 0x00205c0801007387 */ /* 0x0003e20000100800 */
[----:B------:R-:W-:-:S03]  /*c6050*/  IMAD.X R16, R16, 0x1, R0, P3 ;  /* 0x0000000110107824 */ /* 0x000fc600018e0600 */
[----:B------:R-:W-:Y:S04]  /*c6060*/  STL [R1+0x2068], R12 ;  /* 0x0020680c01007387 */ /* 0x000fe80000100800 */
[----:B------:R-:W3:Y:S04]  /*c6070*/  LDL.LU R4, [R1+0x21c8] ;  /* 0x0021c80001047983 */ /* 0x000ee80000300800 */
[----:B------:R1:W-:Y:S04]  /*c6080*/  STL [R1+0x2064], R16 ;  /* 0x0020641001007387 */ /* 0x0003e80000100800 */
[----:B------:R1:W-:Y:S04]  /*c6090*/  LDGSTS.E [R5+0x12c00], desc[UR6][R6.64], P1 ;  /* 0x12c0000006057fae */ /* 0x0003e800089a1006 */
[----:B-1----:R-:W3:Y:S01]  /*c60a0*/  LDL.LU R8, [R1+0x21d0] ;  /* 0x0021d00001087983 */ /* 0x002ee20000300800 */
[----:B------:R-:W-:-:S03]  /*c60b0*/  IMAD.MOV.U32 R7, RZ, RZ, R16 ;  /* 0x000000ffff077224 */ /* 0x000fc600078e0010 */
[----:B------:R-:W3:Y:S01]  /*c60c0*/  LDL.LU R16, [R1+0x21c4] ;  /* 0x0021c40001107983 */ /* 0x000ee20000300800 */
        /* <DEDUP_REMOVED lines=8> */
[----:B------:R1:W-:Y:S01]  /*c6150*/  STL [R1+0x20dc], R13 ;  /* 0x0020dc0d01007387 */ /* 0x0003e20000100800 */
[----:B------:R-:W-:-:S03]  /*c6160*/  IMAD.X R11, R11, 0x1, R0, P3 ;  /* 0x000000010b0b7824 */ /* 0x000fc600018e0600 */
[----:B------:R4:W-:Y:S01]  /*c6170*/  STL [R1+0x20e8], R2 ;  /* 0x0020e80201007387 */ /* 0x0009e20000100800 */
[----:B------:R-:W-:-:S03]  /*c6180*/  IMAD.MOV.U32 R7, RZ, RZ, R13 ;  /* 0x000000ffff077224 */ /* 0x000fc600078e000d */
[----:B------:R-:W3:Y:S04]  /*c6190*/  LDL.LU R10, [R1+0x2258] ;  /* 0x00225800010a7983 */ /* 0x000ee80000300800 */
[----:B------:R4:W-:Y:S04]  /*c61a0*/  STL [R1+0x20e4], R11 ;  /* 0x0020e40b01007387 */ /* 0x0009e80000100800 */
[----:B------:R-:W3:Y:S04]  /*c61b0*/  LDL.LU R17, [R1+0x2260] ;  /* 0x0022600001117983 */ /* 0x000ee80000300800 */
[----:B-1----:R-:W3:Y:S04]  /*c61c0*/  LDL.LU R13, [R1+0x2254] ;  /* 0x00225400010d7983 */ /* 0x002ee80000300800 */
[----:B------:R-:W3:Y:S04]  /*c61d0*/  LDL.LU R18, [R1+0x225c] ;  /* 0x00225c0001127983 */ /* 0x000ee80000300800 */
[----:B------:R1:W-:Y:S01]  /*c61e0*/  LDGSTS.E [R5+0x13c00], desc[UR6][R6.64], P1 ;  /* 0x13c0000006057fae */ /* 0x0003e200089a1006 */
[----:B------:R-:W-:Y:S01]  /*c61f0*/  IADD3 R9, P2, PT, R9, R163, RZ ;  /* 0x000000a309097210 */ /* 0x000fe20007f5e0ff */
[----:B-1----:R-:W-:Y:S01]  /*c6200*/  IMAD.MOV.U32 R7, RZ, RZ, R11 ;  /* 0x000000ffff077224 */ /* 0x002fe200078e000b */
[----:B------:R-:W-:-:S02]  /*c6210*/  MOV R6, R2 ;  /* 0x0000000200067202 */ /* 0x000fc40000000f00 */
[----:B----4-:R-:W4:Y:S04]  /*c6220*/  LDL.LU R2, [R1+0x22d8] ;  /* 0x0022d80001027983 */ /* 0x010f280000300800 */
[----:B------:R-:W4:Y:S01]  /*c6230*/  LDL.LU R11, [R1+0x22e0] ;  /* 0x0022e000010b7983 */ /* 0x000f220000300800 */
[----:B------:R-:W-:-:S03]  /*c6240*/  IADD3 R3, P3, PT, R3, R163, RZ ;  /* 0x000000a303037210 */ /* 0x000fc60007f7e0ff */
[----:B------:R1:W-:Y:S04]  /*c6250*/  STL [R1+0x2160], R9 ;  /* 0x0021600901007387 */ /* 0x0003e80000100800 */
[----:B------:R1:W-:Y:S01]  /*c6260*/  LDGSTS.E [R5+0x13d00], desc[UR6][R6.64], P0 ;  /* 0x13d0000006057fae */ /* 0x0003e200081a1006 */
[----:B--2---:R-:W-:Y:S01]  /*c6270*/  IADD3.X R14, PT, PT, R14, R0, RZ, P2, !PT ;  /* 0x000000000e0e7210 */ /* 0x004fe200017fe4ff */
[----:B------:R-:W-:-:S04]  /*c6280*/  IMAD.X R15, R15, 0x1, R0, P3 ;  /* 0x000000010f0f7824 */ /* 0x000fc800018e0600 */
[----:B------:R2:W-:Y:S01]  /*c6290*/  STL [R1+0x215c], R14 ;  /* 0x00215c0e01007387 */ /* 0x0005e20000100800 */
[----:B-1----:R-:W-:-:S03]  /*c62a0*/  MOV R6, R9 ;  /* 0x0000000900067202 */ /* 0x002fc60000000f00 */
[----:B------:R1:W-:Y:S04]  /*c62b0*/  STL [R1+0x2168], R3 ;  /* 0x0021680301007387 */ /* 0x0003e80000100800 */
[----:B------:R-:W4:Y:S01]  /*c62c0*/  LDL.LU R9, [R1+0x22d4] ;  /* 0x0022d40001097983 */ /* 0x000f220000300800 */
[----:B------:R-:W-:-:S03]  /*c62d0*/  IMAD.MOV.U32 R7, RZ, RZ, R14 ;  /* 0x000000ffff077224 */ /* 0x000fc600078e000e */
[----:B------:R1:W-:Y:S04]  /*c62e0*/  STL [R1+0x2164], R15 ;  /* 0x0021640f01007387 */ /* 0x0003e80000100800 */
[----:B--2---:R-:W2:Y:S04]  /*c62f0*/  LDL.LU R14, [R1+0x22dc] ;  /* 0x0022dc00010e7983 */ /* 0x004ea80000300800 */
[----:B------:R1:W-:Y:S02]  /*c6300*/  LDGSTS.E [R5+0x14c00], desc[UR6][R6.64], P1 ;  /* 0x14c0000006057fae */ /* 0x0003e400089a1006 */
[----:B-1----:R-:W-:Y:S01]  /*c6310*/  MOV R6, R3 ;  /* 0x0000000300067202 */ /* 0x002fe20000000f00 */
[----:B------:R-:W-:Y:S01]  /*c6320*/  IMAD.MOV.U32 R7, RZ, RZ, R15 ;  /* 0x000000ffff077224 */ /* 0x000fe200078e000f */
[----:B------:R-:W2:Y:S04]  /*c6330*/  LDL.LU R3, [R1+0x2358] ;  /* 0x0023580001037983 */ /* 0x000ea80000300800 */
[----:B------:R-:W2:Y:S04]  /*c6340*/  LDL.LU R15, [R1+0x2360] ;  /* 0x00236000010f7983 */ /* 0x000ea80000300800 */
[----:B------:R1:W-:Y:S01]  /*c6350*/  LDGSTS.E [R5+0x14d00], desc[UR6][R6.64], P0 ;  /* 0x14d0000006057fae */ /* 0x0003e200081a1006 */
[----:B---3--:R-:W-:-:S05]  /*c6360*/  IADD3 R4, P2, PT, R4, R163, RZ ;  /* 0x000000a304047210 */ /* 0x008fca0007f5e0ff */
[----:B------:R3:W-:Y:S01]  /*c6370*/  STL [R1+0x21c8], R4 ;  /* 0x0021c80401007387 */ /* 0x0007e20000100800 */
[----:B-1----:R-:W-:Y:S02]  /*c6380*/  MOV R6, R4 ;  /* 0x0000000400067202 */ /* 0x002fe40000000f00 */
[----:B------:R-:W-:Y:S02]  /*c6390*/  IADD3 R8, P3, PT, R8, R163, RZ ;  /* 0x000000a308087210 */ /* 0x000fe40007f7e0ff */
[----:B------:R-:W-:-:S03]  /*c63a0*/  IADD3.X R16, PT, PT, R16, R0, RZ, P2, !PT ;  /* 0x0000000010107210 */ /* 0x000fc600017fe4ff */
[----:B------:R-:W-:Y:S02]  /*c63b0*/  IMAD.X R12, R12, 0x1, R0, P3 ;  /* 0x000000010c0c7824 */ /* 0x000fe400018e0600 */
        /* <DEDUP_REMOVED lines=18> */
[----:B-1----:R-:W-:Y:S02]  /*c64e0*/  IMAD.MOV.U32 R7, RZ, RZ, R13 ;  /* 0x000000ffff077224 */ /* 0x002fe400078e000d */
[----:B------:R-:W-:Y:S01]  /*c64f0*/  STL [R1+0x2260], R17 ;  /* 0x0022601101007387 */ /* 0x000fe20000100800 */
[----:B------:R-:W-:-:S03]  /*c6500*/  MOV R6, R10 ;  /* 0x0000000a00067202 */ /* 0x000fc60000000f00 */
[----:B------:R-:W3:Y:S04]  /*c6510*/  LDL.LU R13, [R1+0x2444] ;  /* 0x00244400010d7983 */ /* 0x000ee80000300800 */
[----:B------:R-:W-:Y:S04]  /*c6520*/  STL [R1+0x225c], R18 ;  /* 0x00225c1201007387 */ /* 0x000fe80000100800 */
[----:B------:R-:W3:Y:S01]  /*c6530*/  LDL.LU R10, [R1+0x244c] ;  /* 0x00244c00010a7983 */ /* 0x000ee20000300800 */
[----:B----4-:R-:W-:-:S03]  /*c6540*/  IADD3 R2, P2, PT, R2, R163, RZ ;  /* 0x000000a302027210 */ /* 0x010fc60007f5e0ff */
        /* <DEDUP_REMOVED lines=10> */
[----:B--2---:R-:W-:-:S03]  /*c65f0*/  IMAD.X R14, R14, 0x1, R0, P3 ;  /* 0x000000010e0e7824 */ /* 0x004fc600018e0600 */
[----:B------:R2:W-:Y:S04]  /*c6600*/  STL [R1+0x22e0], R11 ;  /* 0x0022e00b01007387 */ /* 0x0005e80000100800 */
[----:B------:R4:W-:Y:S04]  /*c6610*/  LDGSTS.E [R5+0x17c00], desc[UR6][R6.64], P1 ;  /* 0x17c0000006057fae */ /* 0x0009e800089a1006 */
[----:B-1----:R-:W3:Y:S04]  /*c6620*/  LDL.LU R9, [R1+0x24b8] ;  /* 0x0024b80001097983 */ /* 0x002ee80000300800 */
[----:B------:R1:W-:Y:S04]  /*c6630*/  STL [R1+0x22dc], R14 ;  /* 0x0022dc0e01007387 */ /* 0x0003e80000100800 */
[----:B------:R-:W3:Y:S01]  /*c6640*/  LDL.LU R2, [R1+0x24c0] ;  /* 0x0024c00001027983 */ /* 0x000ee20000300800 */
[----:B----4-:R-:W-:-:S03]  /*c6650*/  MOV R6, R11 ;  /* 0x0000000b00067202 */ /* 0x010fc60000000f00 */
[----:B--2---:R-:W2:Y:S01]  /*c6660*/  LDL.LU R11, [R1+0x24b4] ;  /* 0x0024b400010b7983 */ /* 0x004ea20000300800 */
[----:B------:R-:W-:Y:S01]  /*c6670*/  IMAD.MOV.U32 R7, RZ, RZ, R14 ;  /* 0x000000ffff077224 */ /* 0x000fe200078e000e */
[-C--:B------:R-:W-:Y:S02]  /*c6680*/  IADD3 R3, P2, PT, R3, R163.reuse, RZ ;  /* 0x000000a303037210 */ /* 0x080fe40007f5e0ff */
[----:B-1----:R-:W4:Y:S01]  /*c6690*/  LDL.LU R14, [R1+0x24bc] ;  /* 0x0024bc00010e7983 */ /* 0x002f220000300800 */
        /* <DEDUP_REMOVED lines=8> */
[----:B------:R3:W-:Y:S04]  /*c6720*/  STL [R1+0x2360], R15 ;  /* 0x0023600f01007387 */ /* 0x0007e80000100800 */
[----:B------:R-:W4:Y:S04]  /*c6730*/  LDL.LU R3, [R1+0x2530] ;  /* 0x0025300001037983 */ /* 0x000f280000300800 */
[----:B------:R3:W-:Y:S04]  /*c6740*/  STL [R1+0x235c], R16 ;  /* 0x00235c1001007387 */ /* 0x0007e80000100800 */
[----:B------:R3:W-:Y:S04]  /*c6750*/  LDGSTS.E [R5+0x18c00], desc[UR6][R6.64], P1 ;  /* 0x18c0000006057fae */ /* 0x0007e800089a1006 */
[----:B-1----:R-:W4:Y:S01]  /*c6760*/  LDL.LU R4, [R1+0x2538] ;  /* 0x0025380001047983 */ /* 0x002f220000300800 */
[----:B---3--:R-:W-:-:S03]  /*c6770*/  MOV R6, R15 ;  /* 0x0000000f00067202 */ /* 0x008fc60000000f00 */
[----:B------:R-:W3:Y:S04]  /*c6780*/  LDL.LU R15, [R1+0x252c] ;  /* 0x00252c00010f7983 */ /* 0x000ee80000300800 */
[----:B------:R-:W3:Y:S01]  /*c6790*/  LDL.LU R18, [R1+0x2534] ;  /* 0x0025340001127983 */ /* 0x000ee20000300800 */
[-C--:B------:R-:W-:Y:S02]  /*c67a0*/  IADD3 R12, P2, PT, R12, R163.reuse, RZ ;  /* 0x000000a30c0c7210 */ /* 0x080fe40007f5e0ff */
[----:B------:R-:W-:Y:S01]  /*c67b0*/  IADD3 R8, P3, PT, R8, R163, RZ ;  /* 0x000000a308087210 */ /* 0x000fe20007f7e0ff */
[----:B------:R-:W-:Y:S02]  /*c67c0*/  IMAD.MOV.U32 R7, RZ, RZ, R16 ;  /* 0x000000ffff077224 */ /* 0x000fe400078e0010 */
[----:B------:R1:W-:Y:S04]  /*c67d0*/  STL [R1+0x2448], R12 ;  /* 0x0024480c01007387 */ /* 0x0003e80000100800 */
[----:B------:R1:W-:Y:S02]  /*c67e0*/  LDGSTS.E [R5+0x18d00], desc[UR6][R6.64], P0 ;  /* 0x18d0000006057fae */ /* 0x0003e400081a1006 */
[----:B-1----:R-:W-:-:S02]  /*c67f0*/  MOV R6, R12 ;  /* 0x0000000c00067202 */ /* 0x002fc40000000f00 */
[----:B------:R-:W-:-:S05]  /*c6800*/  IADD3.X R13, PT, PT, R13, R0, RZ, P2, !PT ;  /* 0x000000000d0d7210 */ /* 0x000fca00017fe4ff */
[----:B------:R1:W-:Y:S01]  /*c6810*/  STL [R1+0x2444], R13 ;  /* 0x0024440d01007387 */ /* 0x0003e20000100800 */
[----:B------:R-:W-:-:S03]  /*c6820*/  IMAD.X R10, R10, 0x1, R0, P3 ;  /* 0x000000010a0a7824 */ /* 0x000fc600018e0600 */
[----:B------:R-:W-:Y:S04]  /*c6830*/  STL [R1+0x2450], R8 ;  /* 0x0024500801007387 */ /* 0x000fe80000100800 */
[----:B------:R-:W3:Y:S04]  /*c6840*/  LDL.LU R16, [R1+0x25d8] ;  /* 0x0025d80001107983 */ /* 0x000ee80000300800 */
[----:B------:R1:W-:Y:S04]  /*c6850*/  STL [R1+0x244c], R10 ;  /* 0x00244c0a01007387 */ /* 0x0003e80000100800 */
[----:B------:R-:W3:Y:S04]  /*c6860*/  LDL.LU R12, [R1+0x25e0] ;  /* 0x0025e000010c7983 */ /* 0x000ee80000300800 */
[----:B------:R-:W3:Y:S01]  /*c6870*/  LDL.LU R17, [R1+0x25d4] ;  /* 0x0025d40001117983 */ /* 0x000ee20000300800 */
[----:B------:R-:W-:-:S03]  /*c6880*/  IMAD.MOV.U32 R7, RZ, RZ, R13 ;  /* 0x000000ffff077224 */ /* 0x000fc600078e000d */
[----:B-1----:R-:W3:Y:S04]  /*c6890*/  LDL.LU R13, [R1+0x25dc] ;  /* 0x0025dc00010d7983 */ /* 0x002ee80000300800 */
[----:B------:R1:W-:Y:S02]  /*c68a0*/  LDGSTS.E [R5+0x19c00], desc[UR6][R6.64], P1 ;  /* 0x19c0000006057fae */ /* 0x0003e400089a1006 */
[----:B-1----:R-:W-:Y:S01]  /*c68b0*/  MOV R6, R8 ;  /* 0x0000000800067202 */ /* 0x002fe20000000f00 */
[----:B------:R-:W-:Y:S02]  /*c68c0*/  IMAD.MOV.U32 R7, RZ, RZ, R10 ;  /* 0x000000ffff077224 */ /* 0x000fe400078e000a */
        /* <DEDUP_REMOVED lines=9> */
[----:B----4-:R-:W-:Y:S01]  /*c6960*/  IMAD.X R14, R14, 0x1, R0, P3 ;  /* 0x000000010e0e7824 */ /* 0x010fe200018e0600 */
[----:B------:R-:W-:Y:S01]  /*c6970*/  STL [R1+0x24c0], R2 ;  /* 0x0024c00201007387 */ /* 0x000fe20000100800 */
[----:B------:R-:W-:-:S03]  /*c6980*/  MOV R6, R9 ;  /* 0x0000000900067202 */ /* 0x000fc60000000f00 */
[----:B--2---:R-:W2:Y:S04]  /*c6990*/  LDL.LU R11, [R1+0x2634] ;  /* 0x00263400010b7983 */ /* 0x004ea80000300800 */
[----:B------:R1:W-:Y:S04]  /*c69a0*/  STL [R1+0x24bc], R14 ;  /* 0x0024bc0e01007387 */ /* 0x0003e80000100800 */
[----:B------:R-:W4:Y:S04]  /*c69b0*/  LDL.LU R9, [R1+0x263c] ;  /* 0x00263c0001097983 */ /* 0x000f280000300800 */
[----:B------:R1:W-:Y:S02]  /*c69c0*/  LDGSTS.E [R5+0x1ac00], desc[UR6][R6.64], P1 ;  /* 0x1ac0000006057fae */ /* 0x0003e400089a1006 */
[----:B-1----:R-:W-:Y:S01]  /*c69d0*/  MOV R6, R2 ;  /* 0x0000000200067202 */ /* 0x002fe20000000f00 */
[----:B------:R-:W-:-:S02]  /*c69e0*/  IMAD.MOV.U32 R7, RZ, RZ, R14 ;  /* 0x000000ffff077224 */ /* 0x000fc400078e000e */
        /* <DEDUP_REMOVED lines=10> */
[----:B------:R1:W-:Y:S01]  /*c6a90*/  STL [R1+0x2538], R4 ;  /* 0x0025380401007387 */ /* 0x0003e20000100800 */
[----:B------:R-:W-:-:S03]  /*c6aa0*/  MOV R6, R3 ;  /* 0x0000000300067202 */ /* 0x000fc60000000f00 */
[----:B---3--:R-:W3:Y:S04]  /*c6ab0*/  LDL.LU R15, [R1+0x2694] ;  /* 0x00269400010f7983 */ /* 0x008ee80000300800 */
[----:B------:R1:W-:Y:S04]  /*c6ac0*/  STL [R1+0x2534], R18 ;  /* 0x0025341201007387 */ /* 0x0003e80000100800 */
[----:B------:R-:W3:Y:S04]  /*c6ad0*/  LDL.LU R3, [R1+0x269c] ;  /* 0x00269c0001037983 */ /* 0x000ee80000300800 */
[----:B------:R1:W-:Y:S04]  /*c6ae0*/  LDGSTS.E [R5+0x1bc00], desc[UR6][R6.64], P1 ;  /* 0x1bc0000006057fae */ /* 0x0003e800089a1006 */
[----:B------:R-:W3:Y:S01]  /*c6af0*/  LDL.LU R19, [R1+0x26f8] ;  /* 0x0026f80001137983 */ /* 0x000ee20000300800 */
[----:B-1----:R-:W-:-:S03]  /*c6b00*/  MOV R6, R4 ;  /* 0x0000000400067202 */ /* 0x002fc60000000f00 */
[----:B------:R-:W3:Y:S01]  /*c6b10*/  LDL.LU R4, [R1+0x2700] ;  /* 0x0027000001047983 */ /* 0x000ee20000300800 */
[----:B------:R-:W-:-:S05]  /*c6b20*/  IMAD.MOV.U32 R7, RZ, RZ, R18 ;  /* 0x000000ffff077224 */ /* 0x000fca00078e0012 */
[----:B------:R1:W-:Y:S01]  /*c6b30*/  LDGSTS.E [R5+0x1bd00], desc[UR6][R6.64], P0 ;  /* 0x1bd0000006057fae */ /* 0x0003e200081a1006 */
[----:B------:R-:W-:-:S05]  /*c6b40*/  IADD3 R16, P2, PT, R16, R163, RZ ;  /* 0x000000a310107210 */ /* 0x000fca0007f5e0ff */
[----:B------:R-:W-:Y:S01]  /*c6b50*/  STL [R1+0x25d8], R16 ;  /* 0x0025d81001007387 */ /* 0x000fe20000100800 */
[----:B------:R-:W-:Y:S02]  /*c6b60*/  IADD3 R12, P3, PT, R12, R163, RZ ;  /* 0x000000a30c0c7210 */ /* 0x000fe40007f7e0ff */
[----:B------:R-:W-:-:S05]  /*c6b70*/  IADD3.X R17, PT, PT, R17, R0, RZ, P2, !PT ;  /* 0x0000000011117210 */ /* 0x000fca00017fe4ff */
[----:B------:R-:W-:Y:S01]  /*c6b80*/  STL [R1+0x25d4], R17 ;  /* 0x0025d41101007387 */ /* 0x000fe20000100800 */
[----:B------:R-:W-:-:S03]  /*c6b90*/  IMAD.X R13, R13, 0x1, R0, P3 ;  /* 0x000000010d0d7824 */ /* 0x000fc600018e0600 */
[----:B------:R-:W-:Y:S04]  /*c6ba0*/  STL [R1+0x25e0], R12 ;  /* 0x0025e00c01007387 */ /* 0x000fe80000100800 */
[----:B------:R-:W3:Y:S01]  /*c6bb0*/  LDL.LU R22, [R1+0x26f4] ;  /* 0x0026f40001167983 */ /* 0x000ee20000300800 */
[----:B-1----:R-:W-:Y:S01]  /*c6bc0*/  MOV R6, R16 ;  /* 0x0000001000067202 */ /* 0x002fe20000000f00 */
[----:B------:R-:W-:Y:S02]  /*c6bd0*/  IMAD.MOV.U32 R7, RZ, RZ, R17 ;  /* 0x000000ffff077224 */ /* 0x000fe400078e0011 */
[----:B------:R-:W-:Y:S04]  /*c6be0*/  STL [R1+0x25dc], R13 ;  /* 0x0025dc0d01007387 */ /* 0x000fe80000100800 */
[----:B------:R-:W3:Y:S01]  /*c6bf0*/  LDL.LU R18, [R1+0x26fc] ;  /* 0x0026fc0001127983 */ /* 0x000ee20000300800 */
[----:B------:R-:W-:-:S03]  /*c6c00*/  IADD3 R10, P2, PT, R10, R163, RZ ;  /* 0x000000a30a0a7210 */ /* 0x000fc60007f5e0ff */
[----:B------:R1:W-:Y:S01]  /*c6c10*/  LDGSTS.E [R5+0x1cc00], desc[UR6][R6.64], P1 ;  /* 0x1cc0000006057fae */ /* 0x0003e200089a1006 */
[----:B------:R-:W-:Y:S02]  /*c6c20*/  IADD3 R8, P3, PT, R8, R163, RZ ;  /* 0x000000a308087210 */ /* 0x000fe40007f7e0ff */
[----:B-1----:R-:W-:Y:S01]  /*c6c30*/  MOV R6, R12 ;  /* 0x0000000c00067202 */ /* 0x002fe20000000f00 */
[----:B------:R-:W-:Y:S01]  /*c6c40*/  IMAD.MOV.U32 R7, RZ, RZ, R13 ;  /* 0x000000ffff077224 */ /* 0x000fe200078e000d */
[----:B------:R-:W-:Y:S04]  /*c6c50*/  STL [R1+0x2638], R10 ;  /* 0x0026380a01007387 */ /* 0x000fe80000100800 */
[----:B------:R1:W-:Y:S02]  /*c6c60*/  LDGSTS.E [R5+0x1cd00], desc[UR6][R6.64], P0 ;  /* 0x1cd0000006057fae */ /* 0x0003e400081a1006 */
[----:B-1----:R-:W-:-:S02]  /*c6c70*/  MOV R6, R10 ;  /* 0x0000000a00067202 */ /* 0x002fc40000000f00 */
[----:B--2---:R-:W-:-:S05]  /*c6c80*/  IADD3.X R11, PT, PT, R11, R0, RZ, P2, !PT ;  /* 0x000000000b0b7210 */ /* 0x004fca00017fe4ff */
[----:B------:R-:W-:Y:S02]  /*c6c90*/  IMAD.MOV.U32 R7, RZ, RZ, R11 ;  /* 0x000000ffff077224 */ /* 0x000fe400078e000b */
[----:B----4-:R-:W-:Y:S01]  /*c6ca0*/  IMAD.X R9, R9, 0x1, R0, P3 ;  /* 0x0000000109097824 */ /* 0x010fe200018e0600 */
[----:B------:R-:W-:Y:S04]  /*c6cb0*/  STL [R1+0x2634], R11 ;  /* 0x0026340b01007387 */ /* 0x000fe80000100800 */
[----:B------:R-:W-:Y:S04]  /*c6cc0*/  STL [R1+0x2640], R8 ;  /* 0x0026400801007387 */ /* 0x000fe80000100800 */
[----:B------:R1:W-:Y:S04]  /*c6cd0*/  LDGSTS.E [R5+0x1dc00], desc[UR6][R6.64], P1 ;  /* 0x1dc0000006057fae */ /* 0x0003e800089a1006 */
[----:B------:R2:W-:Y:S01]  /*c6ce0*/  STL [R1+0x263c], R9 ;  /* 0x00263c0901007387 */ /* 0x0005e20000100800 */
[----:B-1----:R-:W-:Y:S01]  /*c6cf0*/  MOV R6, R8 ;  /* 0x0000000800067202 */ /* 0x002fe20000000f00 */
[----:B------:R-:W-:-:S02]  /*c6d00*/  IMAD.MOV.U32 R7, RZ, RZ, R9 ;  /* 0x000000ffff077224 */ /* 0x000fc400078e0009 */
[----:B--2---:R-:W2:Y:S01]  /*c6d10*/  LDL.LU.64 R8, [R1+0x1818] ;  /* 0x0018180001087983 */ /* 0x004ea20000300a00 */
[----:B------:R-:W-:-:S03]  /*c6d20*/  IADD3 R14, P2, PT, R14, R163, RZ ;  /* 0x000000a30e0e7210 */ /* 0x000fc60007f5e0ff */
[----:B------:R-:W4:Y:S01]  /*c6d30*/  LDL.LU.64 R10, [R1+0x1620] ;  /* 0x00162000010a7983 */ /* 0x000f220000300a00 */
[----:B------:R-:W-:-:S03]  /*c6d40*/  IADD3 R2, P3, PT, R2, R163, RZ ;  /* 0x000000a302027210 */ /* 0x000fc60007f7e0ff */
[----:B------:R-:W4:Y:S04]  /*c6d50*/  LDL.LU.64 R12, [R1+0x15d8] ;  /* 0x0015d800010c7983 */ /* 0x000f280000300a00 */
[----:B------:R-:W-:Y:S04]  /*c6d60*/  STL [R1+0x2698], R14 ;  /* 0x0026980e01007387 */ /* 0x000fe80000100800 */
[----:B------:R1:W-:Y:S02]  /*c6d70*/  LDGSTS.E [R5+0x1dd00], desc[UR6][R6.64], P0 ;  /* 0x1dd0000006057fae */ /* 0x0003e400081a1006 */
[----:B-1----:R-:W-:-:S02]  /*c6d80*/  MOV R6, R14 ;  /* 0x0000000e00067202 */ /* 0x002fc40000000f00 */
[----:B---3--:R-:W-:-:S05]  /*c6d90*/  IADD3.X R15, PT, PT, R15, R0, RZ, P2, !PT ;  /* 0x000000000f0f7210 */ /* 0x008fca00017fe4ff */
[----:B------:R1:W-:Y:S01]  /*c6da0*/  STL [R1+0x2694], R15 ;  /* 0x0026940f01007387 */ /* 0x0003e20000100800 */
[----:B------:R-:W-:Y:S02]  /*c6db0*/  IMAD.MOV.U32 R7, RZ, RZ, R15 ;  /* 0x000000ffff077224 */ /* 0x000fe400078e000f */
[----:B------:R-:W-:Y:S01]  /*c6dc0*/  IMAD.X R3, R3, 0x1, R0, P3 ;  /* 0x0000000103037824 */ /* 0x000fe200018e0600 */
[----:B------:R-:W-:Y:S04]  /*c6dd0*/  STL [R1+0x26a0], R2 ;  /* 0x0026a00201007387 */ /* 0x000fe80000100800 */
[----:B------:R3:W-:Y:S04]  /*c6de0*/  LDGSTS.E [R5+0x1ec00], desc[UR6][R6.64], P1 ;  /* 0x1ec0000006057fae */ /* 0x0007e800089a1006 */
[----:B-1----:R-:W4:Y:S04]  /*c6df0*/  LDL.LU.64 R14, [R1+0x15d0] ;  /* 0x0015d000010e7983 */ /* 0x002f280000300a00 */
[----:B------:R1:W-:Y:S04]  /*c6e00*/  STL [R1+0x269c], R3 ;  /* 0x00269c0301007387 */ /* 0x0003e80000100800 */
[----:B------:R-:W4:Y:S01]  /*c6e10*/  LDL.LU.64 R16, [R1+0x1588] ;  /* 0x0015880001107983 */ /* 0x000f220000300a00 */
[----:B---3--:R-:W-:Y:S01]  /*c6e20*/  MOV R6, R2 ;  /* 0x0000000200067202 */ /* 0x008fe20000000f00 */
[----:B------:R-:W-:-:S02]  /*c6e30*/  IMAD.MOV.U32 R7, RZ, RZ, R3 ;  /* 0x000000ffff077224 */ /* 0x000fc400078e0003 */
[----:B-1----:R-:W3:Y:S01]  /*c6e40*/  LDL.LU.64 R2, [R1+0x1580] ;  /* 0x0015800001027983 */ /* 0x002ee20000300a00 */
[-C--:B------:R-:W-:Y:S02]  /*c6e50*/  IADD3 R19, P2, PT, R19, R163.reuse, RZ ;  /* 0x000000a313137210 */ /* 0x080fe40007f5e0ff */
[----:B------:R-:W-:Y:S01]  /*c6e60*/  IADD3 R4, P3, PT, R4, R163, RZ ;  /* 0x000000a304047210 */ /* 0x000fe20007f7e0ff */
[----:B------:R-:W3:Y:S04]  /*c6e70*/  LDL.LU.64 R20, [R1+0x1538] ;  /* 0x0015380001147983 */ /* 0x000ee80000300a00 */
[----:B------:R-:W-:Y:S04]  /*c6e80*/  STL [R1+0x26f8], R19 ;  /* 0x0026f81301007387 */ /* 0x000fe80000100800 */
[----:B------:R1:W-:Y:S02]  /*c6e90*/  LDGSTS.E [R5+0x1ed00], desc[UR6][R6.64], P0 ;  /* 0x1ed0000006057fae */ /* 0x0003e400081a1006 */
[----:B-1----:R-:W-:-:S02]  /*c6ea0*/  MOV R6, R19 ;  /* 0x0000001300067202 */ /* 0x002fc40000000f00 */
[----:B------:R-:W-:-:S05]  /*c6eb0*/  IADD3.X R22, PT, PT, R22, R0, RZ, P2, !PT ;  /* 0x0000000016167210 */ /* 0x000fca00017fe4ff */
[----:B------:R1:W-:Y:S01]  /*c6ec0*/  STL [R1+0x26f4], R22 ;  /* 0x0026f41601007387 */ /* 0x0003e20000100800 */
[----:B------:R-:W-:Y:S02]  /*c6ed0*/  IMAD.MOV.U32 R7, RZ, RZ, R22 ;  /* 0x000000ffff077224 */ /* 0x000fe400078e0016 */
[----:B------:R-:W-:Y:S01]  /*c6ee0*/  IMAD.X R18, R18, 0x1, R0, P3 ;  /* 0x0000000112127824 */ /* 0x000fe200018e0600 */
[----:B------:R2:W-:Y:S04]  /*c6ef0*/  STL [R1+0x2700], R4 ;  /* 0x0027000401007387 */ /* 0x0005e80000100800 */
[----:B------:R1:W-:Y:S04]  /*c6f00*/  LDGSTS.E [R5+0x1fc00], desc[UR6][R6.64], P1 ;  /* 0x1fc0000006057fae */ /* 0x0003e800089a1006 */
[----:B-1----:R-:W3:Y:S04]  /*c6f10*/  LDL.LU.64 R22, [R1+0x1530] ;  /* 0x0015300001167983 */ /* 0x002ee80000300a00 */
[----:B------:R1:W-:Y:S04]  /*c6f20*/  STL [R1+0x26fc], R18 ;  /* 0x0026fc1201007387 */ /* 0x0003e80000100800 */
[----:B------:R-:W3:Y:S01]  /*c6f30*/  LDL.LU.64 R24, [R1+0x14e8] ;  /* 0x0014e80001187983 */ /* 0x000ee20000300a00 */
[----:B------:R-:W-:Y:S01]  /*c6f40*/  MOV R6, R4 ;  /* 0x0000000400067202 */ /* 0x000fe20000000f00 */
[----:B------:R-:W-:-:S02]  /*c6f50*/  IMAD.MOV.U32 R7, RZ, RZ, R18 ;  /* 0x000000ffff077224 */ /* 0x000fc400078e0012 */
[----:B------:R-:W3:Y:S04]  /*c6f60*/  LDL.LU.64 R26, [R1+0x14e0] ;  /* 0x0014e000011a7983 */ /* 0x000ee80000300a00 */
[----:B------:R2:W-:Y:S04]  /*c6f70*/  LDGSTS.E [R5+0x1fd00], desc[UR6][R6.64], P0 ;  /* 0x1fd0000006057fae */ /* 0x0005e800081a1006 */
[----:B------:R-:W3:Y:S04]  /*c6f80*/  LDL.LU.64 R28, [R1+0x12f8] ;  /* 0x0012f800011c7983 */ /* 0x000ee80000300a00 */
[----:B------:R-:W3:Y:S04]  /*c6f90*/  LDL.LU.64 R30, [R1+0x12f0] ;  /* 0x0012f000011e7983 */ /* 0x000ee80000300a00 */
[----:B------:R-:W3:Y:S04]  /*c6fa0*/  LDL.LU.64 R32, [R1+0x12b8] ;  /* 0x0012b80001207983 */ /* 0x000ee80000300a00 */
[----:B------:R-:W3:Y:S04]  /*c6fb0*/  LDL.LU.64 R34, [R1+0x12b0] ;  /* 0x0012b00001227983 */ /* 0x000ee80000300a00 */
[----:B------:R-:W3:Y:S04]  /*c6fc0*/  LDL.LU.64 R36, [R1+0x1278] ;  /* 0x0012780001247983 */ /* 0x000ee80000300a00 */
[----:B------:R-:W3:Y:S01]  /*c6fd0*/  LDL.LU.64 R38, [R1+0x1270] ;  /* 0x0012700001267983 */ /* 0x000ee20000300a00 */
[----:B--2---:R-:W-:-:S05]  /*c6fe0*/  IADD3 R6, P2, PT, R8, R163, RZ ;  /* 0x000000a308067210 */ /* 0x004fca0007f5e0ff */
[----:B------:R-:W-:Y:S01]  /*c6ff0*/  IMAD.X R7, R9, 0x1, R0, P2 ;  /* 0x0000000109077824 */ /* 0x000fe200010e0600 */
[----:B----4-:R-:W-:-:S04]  /*c7000*/  IADD3 R8, P2, PT, R10, R163, RZ ;  /* 0x000000a30a087210 */ /* 0x010fc80007f5e0ff */
[----:B------:R-:W-:Y:S01]  /*c7010*/  IADD3.X R9, PT, PT, R11, R0, RZ, P2, !PT ;  /* 0x000000000b097210 */ /* 0x000fe200017fe4ff */
[----:B------:R2:W-:Y:S01]  /*c7020*/  LDGSTS.E [R5+0x20c00], desc[UR6][R6.64], P1 ;  /* 0x20c0000006057fae */ /* 0x0005e200089a1006 */
[----:B------:R-:W-:Y:S02]  /*c7030*/  IADD3 R10, P2, PT, R12, R163, RZ ;  /* 0x000000a30c0a7210 */ /* 0x000fe40007f5e0ff */
[----:B------:R-:W-:Y:S01]  /*c7040*/  LOP3.LUT R4, R162, 0x70, RZ, 0x3c, !PT ;  /* 0x00000070a2047812 */ /* 0x000fe200078e3cff */
[----:B------:R-:W-:Y:S02]  /*c7050*/  LDGSTS.E [R5+0x20d00], desc[UR6][R8.64], P0 ;  /* 0x20d0000008057fae */ /* 0x000fe400081a1006 */
[----:B------:R-:W-:Y:S01]  /*c7060*/  IMAD.X R11, R13, 0x1, R0, P2 ;  /* 0x000000010d0b7824 */ /* 0x000fe200010e0600 */
[----:B------:R-:W-:-:S04]  /*c7070*/  IADD3 R4, PT, PT, R4, R161, RZ ;  /* 0x000000a104047210 */ /* 0x000fc80007ffe0ff */
[----:B------:R-:W-:Y:S01]  /*c7080*/  LDGSTS.E [R5+0x21c00], desc[UR6][R10.64], P1 ;  /* 0x21c000000a057fae */ /* 0x000fe200089a1006 */
[----:B------:R-:W-:-:S04]  /*c7090*/  IADD3 R12, P2, PT, R14, R163, RZ ;  /* 0x000000a30e0c7210 */ /* 0x000fc80007f5e0ff */
[----:B------:R-:W-:Y:S02]  /*c70a0*/  IADD3.X R13, PT, PT, R15, R0, RZ, P2, !PT ;  /* 0x000000000f0d7210 */ /* 0x000fe400017fe4ff */
[----:B------:R-:W-:-:S03]  /*c70b0*/  IADD3 R14, P2, PT, R16, R163, RZ ;  /* 0x000000a3100e7210 */ /* 0x000fc60007f5e0ff */
[----:B------:R4:W-:Y:S02]  /*c70c0*/  LDGSTS.E [R5+0x21d00], desc[UR6][R12.64], P0 ;  /* 0x21d000000c057fae */ /* 0x0009e400081a1006 */
[----:B------:R-:W-:Y:S01]  /*c70d0*/  IMAD.X R15, R17, 0x1, R0, P2 ;  /* 0x00000001110f7824 */ /* 0x000fe200010e0600 */
[----:B---3--:R-:W-:-:S04]  /*c70e0*/  IADD3 R16, P2, PT, R2, R163, RZ ;  /* 0x000000a302107210 */ /* 0x008fc80007f5e0ff */
[----:B------:R-:W-:Y:S01]  /*c70f0*/  IADD3.X R17, PT, PT, R3, R0, RZ, P2, !PT ;  /* 0x0000000003117210 */ /* 0x000fe200017fe4ff */
[----:B------:R-:W-:Y:S04]  /*c7100*/  LDGSTS.E [R5+0x22c00], desc[UR6][R14.64], P1 ;  /* 0x22c000000e057fae */ /* 0x000fe800089a1006 */
[----:B------:R-:W3:Y:S01]  /*c7110*/  LDL.LU.64 R2, [R1+0x1238] ;  /* 0x0012380001027983 */ /* 0x000ee20000300a00 */
[----:B-1----:R-:W-:-:S03]  /*c7120*/  IADD3 R18, P2, PT, R20, R163, RZ ;  /* 0x000000a314127210 */ /* 0x002fc60007f5e0ff */
[----:B------:R-:W2:Y:S02]  /*c7130*/  LDL.LU.64 R42, [R1+0x1230] ;  /* 0x00123000012a7983 */ /* 0x000ea40000300a00 */
[----:B------:R-:W-:Y:S02]  /*c7140*/  IMAD.X R19, R21, 0x1, R0, P2 ;  /* 0x0000000115137824 */ /* 0x000fe400010e0600 */
[----:B------:R-:W2:Y:S04]  /*c7150*/  LDL.LU.64 R44, [R1+0x11f8] ;  /* 0x0011f800012c7983 */ /* 0x000ea80000300a00 */
[----:B------:R-:W2:Y:S04]  /*c7160*/  LDL.LU.64 R46, [R1+0x11f0] ;  /* 0x0011f000012e7983 */ /* 0x000ea80000300a00 */
[----:B------:R-:W4:Y:S04]  /*c7170*/  LDL.LU.64 R48, [R1+0x11b8] ;  /* 0x0011b80001307983 */ /* 0x000f280000300a00 */
[----:B------:R-:W4:Y:S04]  /*c7180*/  LDL.LU.64 R50, [R1+0x11b0] ;  /* 0x0011b00001327983 */ /* 0x000f280000300a00 */
[----:B------:R-:W4:Y:S04]  /*c7190*/  LDL.LU.64 R52, [R1+0x1038] ;  /* 0x0010380001347983 */ /* 0x000f280000300a00 */
[----:B------:R-:W4:Y:S04]  /*c71a0*/  LDL.LU.64 R54, [R1+0x1030] ;  /* 0x0010300001367983 */ /* 0x000f280000300a00 */
[----:B------:R-:W4:Y:S04]  /*c71b0*/  LDL.LU.64 R56, [R1+0x1008] ;  /* 0x0010080001387983 */ /* 0x000f280000300a00 */
[----:B------:R-:W4:Y:S04]  /*c71c0*/  LDL.LU.64 R58, [R1+0x1000] ;  /* 0x00100000013a7983 */ /* 0x000f280000300a00 */
[----:B------:R1:W-:Y:S04]  /*c71d0*/  LDGSTS.E [R5+0x22d00], desc[UR6][R16.64], P0 ;  /* 0x22d0000010057fae */ /* 0x0003e800081a1006 */
[----:B------:R-:W-:Y:S01]  /*c71e0*/  LDGSTS.E [R5+0x23c00], desc[UR6][R18.64], P1 ;  /* 0x23c0000012057fae */ /* 0x000fe200089a1006 */
[----:B------:R-:W-:-:S04]  /*c71f0*/  IADD3 R20, P2, PT, R22, R163, RZ ;  /* 0x000000a316147210 */ /* 0x000fc80007f5e0ff */
[----:B------:R-:W-:Y:S02]  /*c7200*/  IADD3.X R21, PT, PT, R23, R0, RZ, P2, !PT ;  /* 0x0000000017157210 */ /* 0x000fe400017fe4ff */
[----:B------:R-:W-:-:S03]  /*c7210*/  IADD3 R22, P2, PT, R24, R163, RZ ;  /* 0x000000a318167210 */ /* 0x000fc60007f5e0ff */
[----:B------:R-:W-:Y:S02]  /*c7220*/  LDGSTS.E [R5+0x23d00], desc[UR6][R20.64], P0 ;  /* 0x23d0000014057fae */ /* 0x000fe400081a1006 */
[----:B------:R-:W-:Y:S01]  /*c7230*/  IMAD.X R23, R25, 0x1, R0, P2 ;  /* 0x0000000119177824 */ /* 0x000fe200010e0600 */
[----:B------:R-:W-:-:S04]  /*c7240*/  IADD3 R24, P2, PT, R26, R163, RZ ;  /* 0x000000a31a187210 */ /* 0x000fc80007f5e0ff */
[----:B------:R-:W-:Y:S01]  /*c7250*/  IADD3.X R25, PT, PT, R27, R0, RZ, P2, !PT ;  /* 0x000000001b197210 */ /* 0x000fe200017fe4ff */
[----:B------:R-:W-:Y:S01]  /*c7260*/  LDGSTS.E [R5+0x24c00], desc[UR6][R22.64], P1 ;  /* 0x24c0000016057fae */ /* 0x000fe200089a1006 */
        /* <DEDUP_REMOVED lines=17> */
[----:B------:R-:W-:Y:S04]  /*c7380*/  LDGSTS.E [R5+0x27c00], desc[UR6][R34.64], P1 ;  /* 0x27c0000022057fae */ /* 0x000fe800089a1006 */
[----:B------:R-:W-:Y:S01]  /*c7390*/  LDGSTS.E [R5+0x27d00], desc[UR6][R36.64], P0 ;  /* 0x27d0000024057fae */ /* 0x000fe200081a1006 */
[----:B---3--:R-:W-:-:S05]  /*c73a0*/  IADD3 R38, P2, PT, R2, R163, RZ ;  /* 0x000000a302267210 */ /* 0x008fca0007f5e0ff */
[----:B------:R-:W-:Y:S02]  /*c73b0*/  IMAD.X R39, R3, 0x1, R0, P2 ;  /* 0x0000000103277824 */ /* 0x000fe400010e0600 */
[----:B------:R-:W3:Y:S04]  /*c73c0*/  LDL.LU.64 R2, [R1+0xfd8] ;  /* 0x000fd80001027983 */ /* 0x000ee80000300a00 */
[----:B------:R-:W3:Y:S01]  /*c73d0*/  LDL.LU.64 R62, [R1+0xfd0] ;  /* 0x000fd000013e7983 */ /* 0x000ee20000300a00 */
[----:B--2---:R-:W-:-:S03]  /*c73e0*/  IADD3 R40, P2, PT, R42, R163, RZ ;  /* 0x000000a32a287210 */ /* 0x004fc60007f5e0ff */
[----:B------:R-:W2:Y:S01]  /*c73f0*/  LDL.LU.64 R64, [R1+0xfa8] ;  /* 0x000fa80001407983 */ /* 0x000ea20000300a00 */
[-C--:B------:R-:W-:Y:S02]  /*c7400*/  IADD3.X R41, PT, PT, R43, R0.reuse, RZ, P2, !PT ;  /* 0x000000002b297210 */ /* 0x080fe400017fe4ff */
[-C--:B------:R-:W-:Y:S01]  /*c7410*/  IADD3 R42, P2, PT, R44, R163.reuse, RZ ;  /* 0x000000a32c2a7210 */ /* 0x080fe20007f5e0ff */
[----:B------:R-:W2:Y:S04]  /*c7420*/  LDL.LU.64 R66, [R1+0xfa0] ;  /* 0x000fa00001427983 */ /* 0x000ea80000300a00 */
[----:B------:R-:W-:Y:S01]  /*c7430*/  IMAD.X R43, R45, 0x1, R0, P2 ;  /* 0x000000012d2b7824 */ /* 0x000fe200010e0600 */
[-C--:B------:R-:W-:Y:S01]  /*c7440*/  IADD3 R44, P2, PT, R46, R163.reuse, RZ ;  /* 0x000000a32e2c7210 */ /* 0x080fe20007f5e0ff */
[----:B------:R-:W2:Y:S03]  /*c7450*/  LDL.LU.64 R68, [R1+0xf78] ;  /* 0x000f780001447983 */ /* 0x000ea60000300a00 */
[----:B------:R-:W-:Y:S01]  /*c7460*/  IADD3.X R45, PT, PT, R47, R0, RZ, P2, !PT ;  /* 0x000000002f2d7210 */ /* 0x000fe200017fe4ff */
[----:B------:R-:W2:Y:S01]  /*c7470*/  LDL.LU.64 R70, [R1+0xf70] ;  /* 0x000f700001467983 */ /* 0x000ea20000300a00 */
[----:B----4-:R-:W-:-:S03]  /*c7480*/  IADD3 R46, P2, PT, R48, R163, RZ ;  /* 0x000000a3302e7210 */ /* 0x010fc60007f5e0ff */
        /* <DEDUP_REMOVED lines=14> */
[----:B------:R-:W-:Y:S02]  /*c7570*/  LDGSTS.E [R5+0x28c00], desc[UR6][R38.64], P1 ;  /* 0x28c0000026057fae */ /* 0x000fe400089a1006 */
[----:B------:R-:W-:Y:S01]  /*c7580*/  IMAD.X R55, R57, 0x1, R0, P2 ;  /* 0x0000000139377824 */ /* 0x000fe200010e0600 */
[-C--:B------:R-:W-:Y:S01]  /*c7590*/  IADD3 R56, P2, PT, R58, R163.reuse, RZ ;  /* 0x000000a33a387210 */ /* 0x080fe20007f5e0ff */
[----:B------:R-:W-:Y:S03]  /*c75a0*/  LDGSTS.E [R5+0x28d00], desc[UR6][R40.64], P0 ;  /* 0x28d0000028057fae */ /* 0x000fe600081a1006 */
[----:B------:R-:W-:Y:S01]  /*c75b0*/  IADD3.X R57, PT, PT, R59, R0, RZ, P2, !PT ;  /* 0x000000003b397210 */ /* 0x000fe200017fe4ff */
        /* <DEDUP_REMOVED lines=8> */
[----:B---3--:R-:W-:-:S05]  /*c7640*/  IADD3 R58, P2, PT, R2, R163, RZ ;  /* 0x000000a3023a7210 */ /* 0x008fca0007f5e0ff */
[----:B------:R-:W-:Y:S02]  /*c7650*/  IMAD.X R59, R3, 0x1, R0, P2 ;  /* 0x00000001033b7824 */ /* 0x000fe400010e0600 */
[----:B------:R-:W3:Y:S01]  /*c7660*/  LDL.LU.64 R2, [R1+0xdf8] ;  /* 0x000df80001027983 */ /* 0x000ee20000300a00 */
[----:B------:R-:W-:-:S03]  /*c7670*/  IADD3 R60, P2, PT, R62, R163, RZ ;  /* 0x000000a33e3c7210 */ /* 0x000fc60007f5e0ff */
[----:B------:R-:W3:Y:S01]  /*c7680*/  LDL.LU.64 R86, [R1+0xdf0] ;  /* 0x000df00001567983 */ /* 0x000ee20000300a00 */
[-C--:B------:R-:W-:Y:S02]  /*c7690*/  IADD3.X R61, PT, PT, R63, R0.reuse, RZ, P2, !PT ;  /* 0x000000003f3d7210 */ /* 0x080fe400017fe4ff */
[-C--:B--2---:R-:W-:Y:S01]  /*c76a0*/  IADD3 R62, P2, PT, R64, R163.reuse, RZ ;  /* 0x000000a3403e7210 */ /* 0x084fe20007f5e0ff */
[----:B------:R-:W2:Y:S04]  /*c76b0*/  LDL.LU.64 R88, [R1+0xdd8] ;  /* 0x000dd80001587983 */ /* 0x000ea80000300a00 */
[----:B------:R-:W-:Y:S01]  /*c76c0*/  IMAD.X R63, R65, 0x1, R0, P2 ;  /* 0x00000001413f7824 */ /* 0x000fe200010e0600 */
[-C--:B------:R-:W-:Y:S01]  /*c76d0*/  IADD3 R64, P2, PT, R66, R163.reuse, RZ ;  /* 0x000000a342407210 */ /* 0x080fe20007f5e0ff */
[----:B------:R-:W2:Y:S03]  /*c76e0*/  LDL.LU.64 R90, [R1+0xdd0] ;  /* 0x000dd000015a7983 */ /* 0x000ea60000300a00 */
[----:B------:R-:W-:Y:S01]  /*c76f0*/  IADD3.X R65, PT, PT, R67, R0, RZ, P2, !PT ;  /* 0x0000000043417210 */ /* 0x000fe200017fe4ff */
[----:B------:R-:W2:Y:S01]  /*c7700*/  LDL.LU.64 R92, [R1+0xdb8] ;  /* 0x000db800015c7983 */ /* 0x000ea20000300a00 */
[----:B------:R-:W-:-:S03]  /*c7710*/  IADD3 R66, P2, PT, R68, R163, RZ ;  /* 0x000000a344427210 */ /* 0x000fc60007f5e0ff */
[----:B------:R-:W2:Y:S02]  /*c7720*/  LDL.LU.64 R94, [R1+0xdb0] ;  /* 0x000db000015e7983 */ /* 0x000ea40000300a00 */
        /* <DEDUP_REMOVED lines=9> */
[----:B------:R-:W-:Y:S03]  /*c77c0*/  LDGSTS.E [R5+0x2dc00], desc[UR6][R58.64], P1 ;  /* 0x2dc000003a057fae */ /* 0x000fe600089a1006 */
[----:B------:R-:W-:Y:S01]  /*c77d0*/  IADD3.X R73, PT, PT, R75, R0, RZ, P2, !PT ;  /* 0x000000004b497210 */ /* 0x000fe200017fe4ff */
[----:B------:R-:W-:Y:S01]  /*c77e0*/  LDGSTS.E [R5+0x2dd00], desc[UR6][R60.64], P0 ;  /* 0x2dd000003c057fae */ /* 0x000fe200081a1006 */
[----:B------:R-:W-:-:S03]  /*c77f0*/  IADD3 R74, P2, PT, R76, R163, RZ ;  /* 0x000000a34c4a7210 */ /* 0x000fc60007f5e0ff */
[----:B------:R-:W-:Y:S02]  /*c7800*/  LDGSTS.E [R5+0x2ec00], desc[UR6][R62.64], P1 ;  /* 0x2ec000003e057fae */ /* 0x000fe400089a1006 */
        /* <DEDUP_REMOVED lines=15> */
[----:B------:R-:W-:Y:S01]  /*c7900*/  LDGSTS.E [R5+0x32d00], desc[UR6][R80.64], P0 ;  /* 0x32d0000050057fae */ /* 0x000fe200081a1006 */
[----:B---3--:R-:W-:-:S05]  /*c7910*/  IADD3 R82, P2, PT, R2, R163, RZ ;  /* 0x000000a302527210 */ /* 0x008fca0007f5e0ff */
[----:B------:R-:W-:Y:S02]  /*c7920*/  IMAD.X R83, R3, 0x1, R0, P2 ;  /* 0x0000000103537824 */ /* 0x000fe400010e0600 */
[----:B------:R-:W3:Y:S04]  /*c7930*/  LDL.LU.64 R2, [R1+0xd70] ;  /* 0x000d700001027983 */ /* 0x000ee80000300a00 */
[----:B------:R-:W3:Y:S04]  /*c7940*/  LDL.LU.64 R104, [R1+0xd58] ;  /* 0x000d580001687983 */ /* 0x000ee80000300a00 */
[----:B------:R-:W3:Y:S04]  /*c7950*/  LDL.LU.64 R106, [R1+0xd50] ;  /* 0x000d5000016a7983 */ /* 0x000ee80000300a00 */
[----:B------:R-:W3:Y:S04]  /*c7960*/  LDL.LU.64 R108, [R1+0xd48] ;  /* 0x000d4800016c7983 */ /* 0x000ee80000300a00 */
[----:B------:R-:W3:Y:S04]  /*c7970*/  LDL.LU.64 R110, [R1+0xd40] ;  /* 0x000d4000016e7983 */ /* 0x000ee80000300a00 */
[----:B------:R-:W3:Y:S04]  /*c7980*/  LDL.LU.64 R132, [R1+0xd38] ;  /* 0x000d380001847983 */ /* 0x000ee80000300a00 */
[----:B------:R-:W3:Y:S01]  /*c7990*/  LDL.LU.64 R130, [R1+0xd30] ;  /* 0x000d300001827983 */ /* 0x000ee20000300a00 */
[----:B------:R-:W-:-:S03]  /*c79a0*/  IADD3 R84, P2, PT, R86, R163, RZ ;  /* 0x000000a356547210 */ /* 0x000fc60007f5e0ff */
[----:B------:R-:W3:Y:S01]  /*c79b0*/  LDL.LU.64 R128, [R1+0xd28] ;  /* 0x000d280001807983 */ /* 0x000ee20000300a00 */
[----:B------:R-:W-:Y:S02]  /*c79c0*/  IADD3.X R85, PT, PT, R87, R0, RZ, P2, !PT ;  /* 0x0000000057557210 */ /* 0x000fe400017fe4ff */
[-C--:B--2---:R-:W-:Y:S01]  /*c79d0*/  IADD3 R86, P2, PT, R88, R163.reuse, RZ ;  /* 0x000000a358567210 */ /* 0x084fe20007f5e0ff */
[----:B------:R-:W2:Y:S04]  /*c79e0*/  LDL.LU.64 R126, [R1+0xd20] ;  /* 0x000d2000017e7983 */ /* 0x000ea80000300a00 */
[----:B------:R-:W-:Y:S01]  /*c79f0*/  IMAD.X R87, R89, 0x1, R0, P2 ;  /* 0x0000000159577824 */ /* 0x000fe200010e0600 */
[----:B------:R-:W2:Y:S01]  /*c7a00*/  LDL.LU.64 R124, [R1+0xd18] ;  /* 0x000d1800017c7983 */ /* 0x000ea20000300a00 */
[----:B------:R-:W-:-:S03]  /*c7a10*/  IADD3 R88, P2, PT, R90, R163, RZ ;  /* 0x000000a35a587210 */ /* 0x000fc60007f5e0ff */
        /* <DEDUP_REMOVED lines=15> */
[----:B------:R-:W-:Y:S01]  /*c7b10*/  LDGSTS.E [R5+0x33c00], desc[UR6][R82.64], P1 ;  /* 0x33c0000052057fae */ /* 0x000fe200089a1006 */
[----:B----4-:R-:W-:-:S03]  /*c7b20*/  IADD3 R98, P2, PT, R100, R163, RZ ;  /* 0x000000a364627210 */ /* 0x010fc60007f5e0ff */
[----:B------:R-:W-:Y:S02]  /*c7b30*/  LDGSTS.E [R5+0x33d00], desc[UR6][R84.64], P0 ;  /* 0x33d0000054057fae */ /* 0x000fe400081a1006 */
[----:B------:R-:W-:Y:S02]  /*c7b40*/  IMAD.X R99, R101, 0x1, R0, P2 ;  /* 0x0000000165637824 */ /* 0x000fe400010e0600 */
[----:B------:R-:W-:Y:S04]  /*c7b50*/  LDGSTS.E [R5+0x34c00], desc[UR6][R86.64], P1 ;  /* 0x34c0000056057fae */ /* 0x000fe800089a1006 */
[----:B------:R-:W-:Y:S04]  /*c7b60*/  LDGSTS.E [R5+0x34d00], desc[UR6][R88.64], P0 ;  /* 0x34d0000058057fae */ /* 0x000fe800081a1006 */
[----:B------:R-:W-:Y:S04]  /*c7b70*/  LDGSTS.E [R5+0x35c00], desc[UR6][R90.64], P1 ;  /* 0x35c000005a057fae */ /* 0x000fe800089a1006 */
[----:B------:R-:W-:Y:S04]  /*c7b80*/  LDGSTS.E [R5+0x35d00], desc[UR6][R92.64], P0 ;  /* 0x35d000005c057fae */ /* 0x000fe800081a1006 */
[----:B------:R-:W-:Y:S04]  /*c7b90*/  LDGSTS.E [R5+0x36c00], desc[UR6][R94.64], P1 ;  /* 0x36c000005e057fae */ /* 0x000fe800089a1006 */
[----:B------:R-:W-:Y:S04]  /*c7ba0*/  LDGSTS.E [R5+0x36d00], desc[UR6][R96.64], P0 ;  /* 0x36d0000060057fae */ /* 0x000fe800081a1006 */
[----:B------:R-:W-:Y:S01]  /*c7bb0*/  LDGSTS.E [R5+0x37c00], desc[UR6][R98.64], P1 ;  /* 0x37c0000062057fae */ /* 0x000fe200089a1006 */
[----:B---3--:R-:W-:-:S04]  /*c7bc0*/  IADD3 R100, P2, PT, R2, R163, RZ ;  /* 0x000000a302647210 */ /* 0x008fc80007f5e0ff */
[----:B------:R-:W-:Y:S02]  /*c7bd0*/  IADD3.X R101, PT, PT, R3, R0, RZ, P2, !PT ;  /* 0x0000000003657210 */ /* 0x000fe400017fe4ff */
[----:B------:R-:W3:Y:S01]  /*c7be0*/  LDL.LU.64 R2, [R1+0xce0] ;  /* 0x000ce00001027983 */ /* 0x000ee20000300a00 */
[----:B------:R-:W-:-:S03]  /*c7bf0*/  IADD3 R102, P2, PT, R104, R163, RZ ;  /* 0x000000a368667210 */ /* 0x000fc60007f5e0ff */
[----:B------:R-:W-:Y:S02]  /*c7c00*/  LDGSTS.E [R5+0x37d00], desc[UR6][R100.64], P0 ;  /* 0x37d0000064057fae */ /* 0x000fe400081a1006 */
[----:B------:R-:W-:Y:S01]  /*c7c10*/  IMAD.X R103, R105, 0x1, R0, P2 ;  /* 0x0000000169677824 */ /* 0x000fe200010e0600 */
[----:B------:R-:W-:-:S04]  /*c7c20*/  IADD3 R104, P2, PT, R106, R163, RZ ;  /* 0x000000a36a687210 */ /* 0x000fc80007f5e0ff */
[----:B------:R-:W-:Y:S01]  /*c7c30*/  IADD3.X R105, PT, PT, R107, R0, RZ, P2, !PT ;  /* 0x000000006b697210 */ /* 0x000fe200017fe4ff */
[----:B------:R4:W-:Y:S01]  /*c7c40*/  STL.64 [R1+0x1818], R6 ;  /* 0x0018180601007387 */ /* 0x0009e20000100a00 */
[----:B------:R-:W-:-:S03]  /*c7c50*/  IADD3 R106, P2, PT, R108, R163, RZ ;  /* 0x000000a36c6a7210 */ /* 0x000fc60007f5e0ff */
[----:B------:R-:W-:Y:S02]  /*c7c60*/  LDGSTS.E [R5+0x38c00], desc[UR6][R102.64], P1 ;  /* 0x38c0000066057fae */ /* 0x000fe400089a1006 */
[----:B------:R-:W-:Y:S01]  /*c7c70*/  IMAD.X R107, R109, 0x1, R0, P2 ;  /* 0x000000016d6b7824 */ /* 0x000fe200010e0600 */
[-C--:B------:R-:W-:Y:S01]  /*c7c80*/  IADD3 R108, P2, PT, R110, R163.reuse, RZ ;  /* 0x000000a36e6c7210 */ /* 0x080fe20007f5e0ff */
[----:B------:R-:W-:Y:S03]  /*c7c90*/  STL.64 [R1+0x1620], R8 ;  /* 0x0016200801007387 */ /* 0x000fe60000100a00 */
[----:B------:R-:W-:Y:S01]  /*c7ca0*/  IADD3.X R109, PT, PT, R111, R0, RZ, P2, !PT ;  /* 0x000000006f6d7210 */ /* 0x000fe200017fe4ff */
[----:B------:R-:W-:Y:S01]  /*c7cb0*/  LDGSTS.E [R5+0x38d00], desc[UR6][R104.64], P0 ;  /* 0x38d0000068057fae */ /* 0x000fe200081a1006 */
[----:B------:R-:W-:-:S03]  /*c7cc0*/  IADD3 R110, P2, PT, R132, R163, RZ ;  /* 0x000000a3846e7210 */ /* 0x000fc60007f5e0ff */
[----:B------:R-:W-:Y:S02]  /*c7cd0*/  STL.64 [R1+0x15d8], R10 ;  /* 0x0015d80a01007387 */ /* 0x000fe40000100a00 */
[----:B------:R-:W-:Y:S01]  /*c7ce0*/  IMAD.X R111, R133, 0x1, R0, P2 ;  /* 0x00000001856f7824 */ /* 0x000fe200010e0600 */
[-C--:B------:R-:W-:Y:S01]  /*c7cf0*/  IADD3 R140, P2, PT, R130, R163.reuse, RZ ;  /* 0x000000a3828c7210 */ /* 0x080fe20007f5e0ff */
[----:B------:R-:W-:Y:S03]  /*c7d00*/  LDGSTS.E [R5+0x39c00], desc[UR6][R106.64], P1 ;  /* 0x39c000006a057fae */ /* 0x000fe600089a1006 */
[----:B------:R-:W-:Y:S02]  /*c7d10*/  IADD3.X R141, PT, PT, R131, R0, RZ, P2, !PT ;  /* 0x00000000838d7210 */ /* 0x000fe400017fe4ff */
[----:B------:R-:W-:-:S05]  /*c7d20*/  IADD3 R142, P2, PT, R128, R163, RZ ;  /* 0x000000a3808e7210 */ /* 0x000fca0007f5e0ff */
[--C-:B------:R-:W-:Y:S01]  /*c7d30*/  IMAD.X R143, R129, 0x1, R0.reuse, P2 ;  /* 0x00000001818f7824 */ /* 0x100fe200010e0600 */
[-C--:B--2---:R-:W-:Y:S01]  /*c7d40*/  IADD3 R144, P2, PT, R126, R163.reuse, RZ ;  /* 0x000000a37e907210 */ /* 0x084fe20007f5e0ff */
[----:B------:R2:W-:Y:S03]  /*c7d50*/  STL.64 [R1+0x15d0], R12 ;  /* 0x0015d00c01007387 */ /* 0x0005e60000100a00 */
[----:B------:R-:W-:Y:S02]  /*c7d60*/  IADD3.X R145, PT, PT, R127, R0, RZ, P2, !PT ;  /* 0x000000007f917210 */ /* 0x000fe400017fe4ff */
[-C--:B------:R-:W-:Y:S01]  /*c7d70*/  IADD3 R146, P2, PT, R124, R163.reuse, RZ ;  /* 0x000000a37c927210 */ /* 0x080fe20007f5e0ff */
[----:B------:R-:W-:Y:S04]  /*c7d80*/  STL.64 [R1+0x1588], R14 ;  /* 0x0015880e01007387 */ /* 0x000fe80000100a00 */
[----:B------:R1:W-:Y:S01]  /*c7d90*/  STL.64 [R1+0x1580], R16 ;  /* 0x0015801001007387 */ /* 0x0003e20000100a00 */
[----:B------:R-:W-:Y:S01]  /*c7da0*/  IMAD.X R147, R125, 0x1, R0, P2 ;  /* 0x000000017d937824 */ /* 0x000fe200010e0600 */
[----:B------:R-:W-:-:S02]  /*c7db0*/  IADD3 R148, P2, PT, R122, R163, RZ ;  /* 0x000000a37a947210 */ /* 0x000fc40007f5e0ff */
[----:B------:R-:W-:Y:S04]  /*c7dc0*/  STL.64 [R1+0x1538], R18 ;  /* 0x0015381201007387 */ /* 0x000fe80000100a00 */
[----:B------:R-:W-:Y:S04]  /*c7dd0*/  STL.64 [R1+0x1530], R20 ;  /* 0x0015301401007387 */ /* 0x000fe80000100a00 */
[----:B------:R-:W-:Y:S01]  /*c7de0*/  STL.64 [R1+0x14e8], R22 ;  /* 0x0014e81601007387 */ /* 0x000fe20000100a00 */
[----:B------:R-:W-:-:S03]  /*c7df0*/  IADD3.X R149, PT, PT, R123, R0, RZ, P2, !PT ;  /* 0x000000007b957210 */ /* 0x000fc600017fe4ff */
[----:B------:R-:W-:Y:S01]  /*c7e00*/  STL.64 [R1+0x14e0], R24 ;  /* 0x0014e01801007387 */ /* 0x000fe20000100a00 */
[----:B------:R-:W-:-:S03]  /*c7e10*/  IADD3 R150, P2, PT, R120, R163, RZ ;  /* 0x000000a378967210 */ /* 0x000fc60007f5e0ff */
[----:B------:R-:W-:Y:S04]  /*c7e20*/  STL.64 [R1+0x12f8], R26 ;  /* 0x0012f81a01007387 */ /* 0x000fe80000100a00 */
[----:B------:R-:W-:Y:S04]  /*c7e30*/  STL.64 [R1+0x12f0], R28 ;  /* 0x0012f01c01007387 */ /* 0x000fe80000100a00 */
[----:B------:R-:W-:Y:S04]  /*c7e40*/  STL.64 [R1+0x12b8], R30 ;  /* 0x0012b81e01007387 */ /* 0x000fe80000100a00 */
[----:B------:R-:W-:Y:S04]  /*c7e50*/  STL.64 [R1+0x12b0], R32 ;  /* 0x0012b02001007387 */ /* 0x000fe80000100a00 */
[----:B------:R-:W-:Y:S01]  /*c7e60*/  STL.64 [R1+0x1278], R34 ;  /* 0x0012782201007387 */ /* 0x000fe20000100a00 */
[----:B------:R-:W-:-:S03]  /*c7e70*/  IMAD.X R151, R121, 0x1, R0, P2 ;  /* 0x0000000179977824 */ /* 0x000fc600010e0600 */
[----:B------:R-:W-:Y:S01]  /*c7e80*/  STL.64 [R1+0x1270], R36 ;  /* 0x0012702401007387 */ /* 0x000fe20000100a00 */
[----:B------:R-:W-:-:S03]  /*c7e90*/  IADD3 R152, P2, PT, R118, R163, RZ ;  /* 0x000000a376987210 */ /* 0x000fc60007f5e0ff */
[----:B------:R-:W-:Y:S04]  /*c7ea0*/  STL.64 [R1+0x1238], R38 ;  /* 0x0012382601007387 */ /* 0x000fe80000100a00 */
        /* <DEDUP_REMOVED lines=61> */
[----:B---3--:R-:W-:Y:S01]  /*c8280*/  IADD3 R160, P2, PT, R2, R163, RZ ;  /* 0x000000a302a07210 */ /* 0x008fe20007f5e0ff */
[----:B------:R-:W-:-:S03]  /*c8290*/  IMAD.MOV.U32 R2, RZ, RZ, R108 ;  /* 0x000000ffff027224 */ /* 0x000fc600078e006c */
[----:B------:R-:W-:Y:S02]  /*c82a0*/  IADD3.X R161, PT, PT, R3, R0, RZ, P2, !PT ;  /* 0x0000000003a17210 */ /* 0x000fe400017fe4ff */
[----:B------:R-:W-:-:S05]  /*c82b0*/  MOV R3, R109 ;  /* 0x0000006d00037202 */ /* 0x000fca0000000f00 */
[----:B------:R3:W-:Y:S04]  /*c82c0*/  STL.64 [R1+0xd40], R2 ;  /* 0x000d400201007387 */ /* 0x0007e80000100a00 */
[----:B------:R-:W-:Y:S04]  /*c82d0*/  STL.64 [R1+0xd38], R110 ;  /* 0x000d386e01007387 */ /* 0x000fe80000100a00 */
[----:B------:R-:W-:Y:S04]  /*c82e0*/  STL.64 [R1+0xd30], R132 ;  /* 0x000d308401007387 */ /* 0x000fe80000100a00 */
        /* <DEDUP_REMOVED lines=12> */
[----:B----4-:R-:W4:Y:S04]  /*c83b0*/  LDL.LU R6, [R1+0x2c00] ;  /* 0x002c000001067983 */ /* 0x010f280000300800 */
[----:B--2---:R-:W2:Y:S04]  /*c83c0*/  LDL.LU R13, [R1+0x2bf8] ;  /* 0x002bf800010d7983 */ /* 0x004ea80000300800 */
[----:B------:R-:W2:Y:S04]  /*c83d0*/  LDL.LU R7, [R1+0x2bf4] ;  /* 0x002bf40001077983 */ /* 0x000ea80000300800 */
[----:B-1----:R-:W2:Y:S04]  /*c83e0*/  LDL.LU R16, [R1+0x2bcc] ;  /* 0x002bcc0001107983 */ /* 0x002ea80000300800 */
[----:B------:R-:W2:Y:S04]  /*c83f0*/  LDL.LU R12, [R1+0x2b80] ;  /* 0x002b8000010c7983 */ /* 0x000ea80000300800 */
[----:B------:R-:W-:Y:S04]  /*c8400*/  LDGSTS.E [R5+0x39d00], desc[UR6][R2.64], P0 ;  /* 0x39d0000002057fae */ /* 0x000fe800081a1006 */
[----:B------:R-:W-:Y:S04]  /*c8410*/  LDGSTS.E [R5+0x3ac00], desc[UR6][R110.64], P1 ;  /* 0x3ac000006e057fae */ /* 0x000fe800089a1006 */
[----:B------:R-:W-:Y:S04]  /*c8420*/  LDGSTS.E [R5+0x3ad00], desc[UR6][R132.64], P0 ;  /* 0x3ad0000084057fae */ /* 0x000fe800081a1006 */
[----:B---3--:R-:W3:Y:S04]  /*c8430*/  LDL.LU R2, [R1+0x2b78] ;  /* 0x002b780001027983 */ /* 0x008ee80000300800 */
        /* <DEDUP_REMOVED lines=16> */
[----:B----4-:R-:W-:-:S02]  /*c8540*/  IADD3 R6, P2, PT, R6, R163, RZ ;  /* 0x000000a306067210 */ /* 0x010fc40007f5e0ff */
[----:B--2---:R-:W-:-:S03]  /*c8550*/  IADD3 R13, P3, PT, R13, R163, RZ ;  /* 0x000000a30d0d7210 */ /* 0x004fc60007f7e0ff */
[----:B------:R-:W-:Y:S01]  /*c8560*/  IMAD.X R7, R7, 0x1, R0, P2 ;  /* 0x0000000107077824 */ /* 0x000fe200010e0600 */
[----:B------:R-:W-:Y:S01]  /*c8570*/  STL [R1+0x2c00], R6 ;  /* 0x002c000601007387 */ /* 0x000fe20000100800 */
[----:B------:R-:W-:-:S03]  /*c8580*/  IADD3.X R16, PT, PT, R16, R0, RZ, P3, !PT ;  /* 0x0000000010107210 */ /* 0x000fc60001ffe4ff */
[----:B------:R1:W-:Y:S04]  /*c8590*/  STL [R1+0x2bf4], R7 ;  /* 0x002bf40701007387 */ /* 0x0003e80000100800 */
[----:B------:R-:W-:Y:S04]  /*c85a0*/  STL [R1+0x2bf8], R13 ;  /* 0x002bf80d01007387 */ /* 0x000fe80000100800 */
[----:B------:R-:W2:Y:S04]  /*c85b0*/  LDL.LU R8, [R1+0x2a80] ;  /* 0x002a800001087983 */ /* 0x000ea80000300800 */
[----:B------:R4:W-:Y:S04]  /*c85c0*/  STL [R1+0x2bcc], R16 ;  /* 0x002bcc1001007387 */ /* 0x0009e80000100800 */
[----:B------:R1:W-:Y:S04]  /*c85d0*/  LDGSTS.E [R4+0xe00], desc[UR6][R6.64], P1 ;  /* 0x00e0000006047fae */ /* 0x0003e800089a1006 */
[----:B------:R-:W2:Y:S01]  /*c85e0*/  LDL.LU R5, [R1+0x2a78] ;  /* 0x002a780001057983 */ /* 0x000ea20000300800 */
[----:B-1----:R-:W-:-:S03]  /*c85f0*/  MOV R7, R16 ;  /* 0x0000001000077202 */ /* 0x002fc60000000f00 */
[----:B----4-:R-:W4:Y:S01]  /*c8600*/  LDL.LU R16, [R1+0x2a74] ;  /* 0x002a740001107983 */ /* 0x010f220000300800 */
[----:B------:R-:W-:-:S03]  /*c8610*/  IMAD.MOV.U32 R6, RZ, RZ, R13 ;  /* 0x000000ffff067224 */ /* 0x000fc600078e000d */
[----:B------:R-:W4:Y:S01]  /*c8620*/  LDL.LU R13, [R1+0x2a4c] ;  /* 0x002a4c00010d7983 */ /* 0x000f220000300800 */
[-C--:B------:R-:W-:Y:S02]  /*c8630*/  IADD3 R12, P2, PT, R12, R163.reuse, RZ ;  /* 0x000000a30c0c7210 */ /* 0x080fe40007f5e0ff */
[----:B---3--:R-:W-:Y:S01]  /*c8640*/  IADD3 R2, P3, PT, R2, R163, RZ ;  /* 0x000000a302027210 */ /* 0x008fe20007f7e0ff */
[----:B------:R1:W-:Y:S02]  /*c8650*/  LDGSTS.E [R4+0xf00], desc[UR6][R6.64], P0 ;  /* 0x00f0000006047fae */ /* 0x0003e400081a1006 */
[----:B------:R-:W-:Y:S01]  /*c8660*/  IMAD.X R14, R14, 0x1, R0, P2 ;  /* 0x000000010e0e7824 */ /* 0x000fe200010e0600 */
[----:B------:R-:W-:Y:S01]  /*c8670*/  IADD3.X R10, PT, PT, R10, R0, RZ, P3, !PT ;  /* 0x000000000a0a7210 */ /* 0x000fe20001ffe4ff */
[----:B------:R3:W-:Y:S04]  /*c8680*/  STL [R1+0x2b80], R12 ;  /* 0x002b800c01007387 */ /* 0x0007e80000100800 */
[----:B------:R3:W-:Y:S01]  /*c8690*/  STL [R1+0x2b74], R14 ;  /* 0x002b740e01007387 */ /* 0x0007e20000100800 */
[----:B-1----:R-:W-:-:S03]  /*c86a0*/  IMAD.MOV.U32 R6, RZ, RZ, R12 ;  /* 0x000000ffff067224 */ /* 0x002fc600078e000c */
[----:B------:R1:W-:Y:S04]  /*c86b0*/  STL [R1+0x2b78], R2 ;  /* 0x002b780201007387 */ /* 0x0003e80000100800 */
[----:B---3--:R-:W3:Y:S01]  /*c86c0*/  LDL.LU R12, [R1+0x2a00] ;  /* 0x002a0000010c7983 */ /* 0x008ee20000300800 */
[----:B------:R-:W-:-:S03]  /*c86d0*/  MOV R7, R14 ;  /* 0x0000000e00077202 */ /* 0x000fc60000000f00 */
[----:B------:R1:W-:Y:S04]  /*c86e0*/  STL [R1+0x2b4c], R10 ;  /* 0x002b4c0a01007387 */ /* 0x0003e80000100800 */
[----:B------:R-:W3:Y:S04]  /*c86f0*/  LDL.LU R17, [R1+0x29f8] ;  /* 0x0029f80001117983 */ /* 0x000ee80000300800 */
[----:B------:R-:W3:Y:S01]  /*c8700*/  LDL.LU R14, [R1+0x29f4] ;  /* 0x0029f400010e7983 */ /* 0x000ee20000300800 */
        /* <DEDUP_REMOVED lines=13> */
[----:B------:R1:W-:Y:S02]  /*c87e0*/  STL [R1+0x2af8], R3 ;  /* 0x002af80301007387 */ /* 0x0003e40000100800 */
[----:B-1----:R-:W-:-:S02]  /*c87f0*/  IMAD.MOV.U32 R6, RZ, RZ, R9 ;  /* 0x000000ffff067224 */ /* 0x002fc400078e0009 */
[----:B------:R-:W3:Y:S01]  /*c8800*/  LDL.LU R9, [R1+0x2974] ;  /* 0x0029740001097983 */ /* 0x000ee20000300800 */
[----:B------:R-:W-:-:S03]  /*c8810*/  MOV R7, R15 ;  /* 0x0000000f00077202 */ /* 0x000fc60000000f00 */
[----:B------:R1:W-:Y:S04]  /*c8820*/  STL [R1+0x2acc], R11 ;  /* 0x002acc0b01007387 */ /* 0x0003e80000100800 */
[----:B------:R-:W3:Y:S04]  /*c8830*/  LDL.LU R15, [R1+0x293c] ;  /* 0x00293c00010f7983 */ /* 0x000ee80000300800 */
[----:B------:R1:W-:Y:S02]  /*c8840*/  LDGSTS.E [R4+0x2e00], desc[UR6][R6.64], P1 ;  /* 0x02e0000006047fae */ /* 0x0003e400089a1006 */
[----:B-1----:R-:W-:Y:S01]  /*c8850*/  IMAD.MOV.U32 R6, RZ, RZ, R3 ;  /* 0x000000ffff067224 */ /* 0x002fe200078e0003 */
[----:B------:R-:W-:Y:S01]  /*c8860*/  MOV R7, R11 ;  /* 0x0000000b00077202 */ /* 0x000fe20000000f00 */
[----:B------:R-:W3:Y:S04]  /*c8870*/  LDL.LU R3, [R1+0x2900] ;  /* 0x0029000001037983 */ /* 0x000ee80000300800 */
[----:B------:R-:W3:Y:S04]  /*c8880*/  LDL.LU R11, [R1+0x28f8] ;  /* 0x0028f800010b7983 */ /* 0x000ee80000300800 */
[----:B------:R1:W-:Y:S01]  /*c8890*/  LDGSTS.E [R4+0x2f00], desc[UR6][R6.64], P0 ;  /* 0x02f0000006047fae */ /* 0x0003e200081a1006 */
[----:B--2---:R-:W-:-:S05]  /*c88a0*/  IADD3 R8, P2, PT, R8, R163, RZ ;  /* 0x000000a308087210 */ /* 0x004fca0007f5e0ff */
[----:B------:R2:W-:Y:S01]  /*c88b0*/  STL [R1+0x2a80], R8 ;  /* 0x002a800801007387 */ /* 0x0005e20000100800 */
[----:B-1----:R-:W-:Y:S01]  /*c88c0*/  IMAD.MOV.U32 R6, RZ, RZ, R8 ;  /* 0x000000ffff067224 */ /* 0x002fe200078e0008 */
[----:B------:R-:W-:Y:S01]  /*c88d0*/  IADD3 R5, P3, PT, R5, R163, RZ ;  /* 0x000000a305057210 */ /* 0x000fe20007f7e0ff */
[----:B----4-:R-:W-:-:S03]  /*c88e0*/  IMAD.X R16, R16, 0x1, R0, P2 ;  /* 0x0000000110107824 */ /* 0x010fc600010e0600 */
[----:B------:R-:W-:Y:S02]  /*c88f0*/  IADD3.X R13, PT, PT, R13, R0, RZ, P3, !PT ;  /* 0x000000000d0d7210 */ /* 0x000fe40001ffe4ff */
[----:B------:R1:W-:Y:S04]  /*c8900*/  STL [R1+0x2a74], R16 ;  /* 0x002a741001007387 */ /* 0x0003e80000100800 */
[----:B------:R-:W-:Y:S04]  /*c8910*/  STL [R1+0x2a78], R5 ;  /* 0x002a780501007387 */ /* 0x000fe80000100800 */
[----:B--2---:R-:W2:Y:S01]  /*c8920*/  LDL.LU R8, [R1+0x28f4] ;  /* 0x0028f40001087983 */ /* 0x004ea20000300800 */
[----:B------:R-:W-:-:S03]  /*c8930*/  MOV R7, R16 ;  /* 0x0000001000077202 */ /* 0x000fc60000000f00 */
[----:B------:R4:W-:Y:S04]  /*c8940*/  STL [R1+0x2a4c], R13 ;  /* 0x002a4c0d01007387 */ /* 0x0009e80000100800 */
[----:B-1----:R-:W2:Y:S01]  /*c8950*/  LDL.LU R16, [R1+0x28bc] ;  /* 0x0028bc0001107983 */ /* 0x002ea20000300800 */
[----:B---3--:R-:W-:-:S03]  /*c8960*/  IADD3 R12, P2, PT, R12, R163, RZ ;  /* 0x000000a30c0c7210 */ /* 0x008fc60007f5e0ff */
[----:B------:R1:W-:Y:S01]  /*c8970*/  LDGSTS.E [R4+0x3e00], desc[UR6][R6.64], P1 ;  /* 0x03e0000006047fae */ /* 0x0003e200089a1006 */
[----:B------:R-:W-:Y:S01]  /*c8980*/  IADD3 R17, P3, PT, R17, R163, RZ ;  /* 0x000000a311117210 */ /* 0x000fe20007f7e0ff */
[----:B------:R-:W-:Y:S01]  /*c8990*/  IMAD.X R14, R14, 0x1, R0, P2 ;  /* 0x000000010e0e7824 */ /* 0x000fe200010e0600 */
[----:B-1----:R-:W-:Y:S01]  /*c89a0*/  MOV R7, R13 ;  /* 0x0000000d00077202 */ /* 0x002fe20000000f00 */
[----:B------:R-:W-:Y:S01]  /*c89b0*/  IMAD.MOV.U32 R6, RZ, RZ, R5 ;  /* 0x000000ffff067224 */ /* 0x000fe200078e0005 */
[----:B----4-:R-:W3:Y:S01]  /*c89c0*/  LDL.LU R13, [R1+0x2880] ;  /* 0x00288000010d7983 */ /* 0x010ee20000300800 */
[----:B------:R-:W-:-:S03]  /*c89d0*/  IADD3.X R18, PT, PT, R18, R0, RZ, P3, !PT ;  /* 0x0000000012127210 */ /* 0x000fc60001ffe4ff */
[----:B------:R-:W4:Y:S04]  /*c89e0*/  LDL.LU R5, [R1+0x2878] ;  /* 0x0028780001057983 */ /* 0x000f280000300800 */
[----:B------:R-:W-:Y:S04]  /*c89f0*/  STL [R1+0x2a00], R12 ;  /* 0x002a000c01007387 */ /* 0x000fe80000100800 */
[----:B------:R1:W-:Y:S04]  /*c8a00*/  LDGSTS.E [R4+0x3f00], desc[UR6][R6.64], P0 ;  /* 0x03f0000006047fae */ /* 0x0003e800081a1006 */
[----:B------:R1:W-:Y:S04]  /*c8a10*/  STL [R1+0x29f4], R14 ;  /* 0x0029f40e01007387 */ /* 0x0003e80000100800 */
[----:B------:R-:W-:Y:S01]  /*c8a20*/  STL [R1+0x29f8], R17 ;  /* 0x0029f81101007387 */ /* 0x000fe20000100800 */
[----:B-1----:R-:W-:-:S03]  /*c8a30*/  MOV R7, R14 ;  /* 0x0000000e00077202 */ /* 0x002fc60000000f00 */
[----:B------:R-:W4:Y:S01]  /*c8a40*/  LDL.LU R14, [R1+0x2874] ;  /* 0x00287400010e7983 */ /* 0x000f220000300800 */
[----:B------:R-:W-:Y:S01]  /*c8a50*/  IMAD.MOV.U32 R6, RZ, RZ, R12 ;  /* 0x000000ffff067224 */ /* 0x000fe200078e000c */
[-C--:B------:R-:W-:Y:S02]  /*c8a60*/  IADD3 R2, P2, PT, R2, R163.reuse, RZ ;  /* 0x000000a302027210 */ /* 0x080fe40007f5e0ff */
[----:B------:R-:W-:Y:S04]  /*c8a70*/  STL [R1+0x29bc], R18 ;  /* 0x0029bc1201007387 */ /* 0x000fe80000100800 */
[----:B------:R-:W4:Y:S01]  /*c8a80*/  LDL.LU R12, [R1+0x283c] ;  /* 0x00283c00010c7983 */ /* 0x000f220000300800 */
[----:B------:R-:W-:-:S03]  /*c8a90*/  IADD3 R10, P3, PT, R10, R163, RZ ;  /* 0x000000a30a0a7210 */ /* 0x000fc60007f7e0ff */
[----:B------:R1:W-:Y:S01]  /*c8aa0*/  LDGSTS.E [R4+0x4e00], desc[UR6][R6.64], P1 ;  /* 0x04e0000006047fae */ /* 0x0003e200089a1006 */
[----:B------:R-:W-:Y:S02]  /*c8ab0*/  IMAD.X R9, R9, 0x1, R0, P2 ;  /* 0x0000000109097824 */ /* 0x000fe400010e0600 */
[----:B-1----:R-:W-:Y:S01]  /*c8ac0*/  IMAD.MOV.U32 R6, RZ, RZ, R17 ;  /* 0x000000ffff067224 */ /* 0x002fe200078e0011 */
[----:B------:R-:W-:Y:S01]  /*c8ad0*/  MOV R7, R18 ;  /* 0x0000001200077202 */ /* 0x000fe20000000f00 */
[----:B------:R-:W-:Y:S01]  /*c8ae0*/  STL [R1+0x2980], R2 ;  /* 0x0029800201007387 */ /* 0x000fe20000100800 */
[----:B------:R-:W-:-:S03]  /*c8af0*/  IADD3.X R15, PT, PT, R15, R0, RZ, P3, !PT ;  /* 0x000000000f0f7210 */ /* 0x000fc60001ffe4ff */
[----:B------:R1:W-:Y:S04]  /*c8b00*/  LDGSTS.E [R4+0x4f00], desc[UR6][R6.64], P0 ;  /* 0x04f0000006047fae */ /* 0x0003e800081a1006 */
[----:B------:R1:W-:Y:S04]  /*c8b10*/  STL [R1+0x2974], R9 ;  /* 0x0029740901007387 */ /* 0x0003e80000100800 */
[----:B------:R-:W-:Y:S01]  /*c8b20*/  STL [R1+0x2978], R10 ;  /* 0x0029780a01007387 */ /* 0x000fe20000100800 */
[----:B-1----:R-:W-:Y:S01]  /*c8b30*/  IMAD.MOV.U32 R6, RZ, RZ, R2 ;  /* 0x000000ffff067224 */ /* 0x002fe200078e0002 */
[----:B------:R-:W-:-:S02]  /*c8b40*/  MOV R7, R9 ;  /* 0x0000000900077202 */ /* 0x000fc40000000f00 */
        /* <DEDUP_REMOVED lines=11> */
[----:B------:R-:W-:Y:S01]  /*c8c00*/  STL [R1+0x2900], R3 ;  /* 0x0029000301007387 */ /* 0x000fe20000100800 */
        /* <DEDUP_REMOVED lines=12> */
[----:B------:R-:W-:-:S03]  /*c8cd0*/  IMAD.MOV.U32 R6, RZ, RZ, R11 ;  /* 0x000000ffff067224 */ /* 0x000fc600078e000b */
[----:B------:R-:W2:Y:S01]  /*c8ce0*/  LDL.LU R11, [R1+0x272c] ;  /* 0x00272c00010b7983 */ /* 0x000ea20000300800 */
[-C--:B---3--:R-:W-:Y:S02]  /*c8cf0*/  IADD3 R13, P2, PT, R13, R163.reuse, RZ ;  /* 0x000000a30d0d7210 */ /* 0x088fe40007f5e0ff */
[----:B----4-:R-:W-:Y:S01]  /*c8d00*/  IADD3 R5, P3, PT, R5, R163, RZ ;  /* 0x000000a305057210 */ /* 0x010fe20007f7e0ff */
[----:B------:R1:W-:Y:S04]  /*c8d10*/  LDGSTS.E [R4+0x6f00], desc[UR6][R6.64], P0 ;  /* 0x06f0000006047fae */ /* 0x0003e800081a1006 */
[----:B------:R3:W-:Y:S01]  /*c8d20*/  STL [R1+0x2880], R13 ;  /* 0x0028800d01007387 */ /* 0x0007e20000100800 */
[----:B------:R-:W-:Y:S02]  /*c8d30*/  IMAD.X R14, R14, 0x1, R0, P2 ;  /* 0x000000010e0e7824 */ /* 0x000fe400010e0600 */
[----:B-1----:R-:W-:-:S03]  /*c8d40*/  IMAD.MOV.U32 R6, RZ, RZ, R13 ;  /* 0x000000ffff067224 */ /* 0x002fc600078e000d */
[----:B------:R1:W-:Y:S01]  /*c8d50*/  STL [R1+0x2874], R14 ;  /* 0x0028740e01007387 */ /* 0x0003e20000100800 */
[----:B------:R-:W-:-:S03]  /*c8d60*/  IADD3.X R12, PT, PT, R12, R0, RZ, P3, !PT ;  /* 0x000000000c0c7210 */ /* 0x000fc60001ffe4ff */
[----:B------:R4:W-:Y:S04]  /*c8d70*/  STL [R1+0x2878], R5 ;  /* 0x0028780501007387 */ /* 0x0009e80000100800 */
[----:B---3--:R-:W3:Y:S01]  /*c8d80*/  LDL.LU R13, [R1+0x1c70] ;  /* 0x001c7000010d7983 */ /* 0x008ee20000300800 */
        /* <DEDUP_REMOVED lines=9> */
[----:B----4-:R-:W4:Y:S04]  /*c8e20*/  LDL.LU R5, [R1+0x1cf0] ;  /* 0x001cf00001057983 */ /* 0x010f280000300800 */
        /* <DEDUP_REMOVED lines=9> */
[----:B------:R-:W4:Y:S01]  /*c8ec0*/  LDL.LU R9, [R1+0x1cec] ;  /* 0x001cec0001097983 */ /* 0x000f220000300800 */
[----:B------:R-:W-:-:S03]  /*c8ed0*/  MOV R7, R15 ;  /* 0x0000000f00077202 */ /* 0x000fc60000000f00 */
[----:B------:R1:W-:Y:S04]  /*c8ee0*/  STL [R1+0x27ac], R10 ;  /* 0x0027ac0a01007387 */ /* 0x0003e80000100800 */
        /* <DEDUP_REMOVED lines=14> */
[----:B------:R-:W-:Y:S04]  /*c8fd0*/  STL [R1+0x2778], R3 ;  /* 0x0027780301007387 */ /* 0x000fe80000100800 */
[----:B------:R-:W2:Y:S01]  /*c8fe0*/  LDL.LU R8, [R1+0x1d6c] ;  /* 0x001d6c0001087983 */ /* 0x000ea20000300800 */
[----:B------:R-:W-:-:S03]  /*c8ff0*/  MOV R7, R16 ;  /* 0x0000001000077202 */ /* 0x000fc60000000f00 */
[----:B------:R3:W-:Y:S04]  /*c9000*/  STL [R1+0x272c], R11 ;  /* 0x00272c0b01007387 */ /* 0x0007e80000100800 */
[----:B-1----:R-:W2:Y:S04]  /*c9010*/  LDL.LU R16, [R1+0x1d74] ;  /* 0x001d740001107983 */ /* 0x002ea80000300800 */
[----:B------:R1:W-:Y:S01]  /*c9020*/  LDGSTS.E [R4+0x9e00], desc[UR6][R6.64], P1 ;  /* 0x09e0000006047fae */ /* 0x0003e200089a1006 */
[----:B---3--:R-:W-:Y:S01]  /*c9030*/  IADD3 R13, P2, PT, R13, R163, RZ ;  /* 0x000000a30d0d7210 */ /* 0x008fe20007f5e0ff */
[----:B-1----:R-:W-:Y:S01]  /*c9040*/  IMAD.MOV.U32 R6, RZ, RZ, R3 ;  /* 0x000000ffff067224 */ /* 0x002fe200078e0003 */
[----:B------:R-:W-:-:S02]  /*c9050*/  MOV R7, R11 ;  /* 0x0000000b00077202 */ /* 0x000fc40000000f00 */
[----:B------:R-:W3:Y:S01]  /*c9060*/  LDL.LU R11, [R1+0x1df0] ;  /* 0x001df000010b7983 */ /* 0x000ee20000300800 */
[----:B------:R-:W-:-:S03]  /*c9070*/  IADD3 R17, P3, PT, R17, R163, RZ ;  /* 0x000000a311117210 */ /* 0x000fc60007f7e0ff */
[----:B------:R-:W3:Y:S01]  /*c9080*/  LDL.LU R3, [R1+0x1df8] ;  /* 0x001df80001037983 */ /* 0x000ee20000300800 */
[----:B------:R-:W-:-:S03]  /*c9090*/  IMAD.X R14, R14, 0x1, R0, P2 ;  /* 0x000000010e0e7824 */ /* 0x000fc600010e0600 */
[----:B------:R-:W-:Y:S01]  /*c90a0*/  STL [R1+0x1c70], R13 ;  /* 0x001c700d01007387 */ /* 0x000fe20000100800 */
[----:B------:R-:W-:-:S03]  /*c90b0*/  IADD3.X R18, PT, PT, R18, R0, RZ, P3, !PT ;  /* 0x0000000012127210 */ /* 0x000fc60001ffe4ff */
[----:B------:R1:W-:Y:S04]  /*c90c0*/  LDGSTS.E [R4+0x9f00], desc[UR6][R6.64], P0 ;  /* 0x09f0000006047fae */ /* 0x0003e800081a1006 */
[----:B------:R1:W-:Y:S04]  /*c90d0*/  STL [R1+0x1c6c], R14 ;  /* 0x001c6c0e01007387 */ /* 0x0003e80000100800 */
[----:B------:R-:W-:Y:S01]  /*c90e0*/  STL [R1+0x1c78], R17 ;  /* 0x001c781101007387 */ /* 0x000fe20000100800 */
[----:B-1----:R-:W-:-:S03]  /*c90f0*/  MOV R7, R14 ;  /* 0x0000000e00077202 */ /* 0x002fc60000000f00 */
[----:B------:R-:W3:Y:S01]  /*c9100*/  LDL.LU R14, [R1+0x1dec] ;  /* 0x001dec00010e7983 */ /* 0x000ee20000300800 */
[----:B------:R-:W-:-:S03]  /*c9110*/  IMAD.MOV.U32 R6, RZ, RZ, R13 ;  /* 0x000000ffff067224 */ /* 0x000fc600078e000d */
[----:B------:R-:W-:Y:S01]  /*c9120*/  STL [R1+0x1c74], R18 ;  /* 0x001c741201007387 */ /* 0x000fe20000100800 */
[----:B----4-:R-:W-:-:S03]  /*c9130*/  IADD3 R5, P2, PT, R5, R163, RZ ;  /* 0x000000a305057210 */ /* 0x010fc60007f5e0ff */
        /* <DEDUP_REMOVED lines=12> */
[----:B------:R-:W-:Y:S04]  /*c9200*/  STL [R1+0x1cf8], R12 ;  /* 0x001cf80c01007387 */ /* 0x000fe80000100800 */
[----:B------:R1:W-:Y:S04]  /*c9210*/  LDGSTS.E [R4+0xbe00], desc[UR6][R6.64], P1 ;  /* 0x0be0000006047fae */ /* 0x0003e800089a1006 */
[----:B------:R-:W4:Y:S04]  /*c9220*/  LDL.LU R9, [R1+0x1e70] ;  /* 0x001e700001097983 */ /* 0x000f280000300800 */
[----:B------:R1:W-:Y:S04]  /*c9230*/  STL [R1+0x1cf4], R15 ;  /* 0x001cf40f01007387 */ /* 0x0003e80000100800 */
[----:B------:R-:W4:Y:S01]  /*c9240*/  LDL.LU R5, [R1+0x1e78] ;  /* 0x001e780001057983 */ /* 0x000f220000300800 */
[----:B-1----:R-:W-:-:S03]  /*c9250*/  MOV R7, R15 ;  /* 0x0000000f00077202 */ /* 0x002fc60000000f00 */
[----:B------:R-:W4:Y:S01]  /*c9260*/  LDL.LU R15, [R1+0x1e6c] ;  /* 0x001e6c00010f7983 */ /* 0x000f220000300800 */
[----:B------:R-:W-:Y:S01]  /*c9270*/  IMAD.MOV.U32 R6, RZ, RZ, R12 ;  /* 0x000000ffff067224 */ /* 0x000fe200078e000c */
[-C--:B------:R-:W-:Y:S02]  /*c9280*/  IADD3 R2, P2, PT, R2, R163.reuse, RZ ;  /* 0x000000a302027210 */ /* 0x080fe40007f5e0ff */
        /* <DEDUP_REMOVED lines=19> */
[----:B------:R-:W-:Y:S01]  /*c93c0*/  IADD3 R3, P3, PT, R3, R163, RZ ;  /* 0x000000a303037210 */ /* 0x000fe20007f7e0ff */
[----:B------:R1:W-:Y:S04]  /*c93d0*/  LDGSTS.E [R4+0xcf00], desc[UR6][R6.64], P0 ;  /* 0x0cf0000006047fae */ /* 0x0003e800081a1006 */
[----:B------:R3:W-:Y:S01]  /*c93e0*/  STL [R1+0x1df0], R11 ;  /* 0x001df00b01007387 */ /* 0x0007e20000100800 */
[----:B------:R-:W-:Y:S02]  /*c93f0*/  IMAD.X R14, R14, 0x1, R0, P2 ;  /* 0x000000010e0e7824 */ /* 0x000fe400010e0600 */
[----:B-1----:R-:W-:-:S03]  /*c9400*/  IMAD.MOV.U32 R6, RZ, RZ, R11 ;  /* 0x000000ffff067224 */ /* 0x002fc600078e000b */
[----:B------:R-:W-:Y:S01]  /*c9410*/  STL [R1+0x1dec], R14 ;  /* 0x001dec0e01007387 */ /* 0x000fe20000100800 */
[----:B------:R-:W-:Y:S02]  /*c9420*/  MOV R7, R14 ;  /* 0x0000000e00077202 */ /* 0x000fe40000000f00 */
[----:B----4-:R-:W-:Y:S01]  /*c9430*/  IADD3.X R13, PT, PT, R13, R0, RZ, P3, !PT ;  /* 0x000000000d0d7210 */ /* 0x010fe20001ffe4ff */
[----:B------:R-:W-:Y:S04]  /*c9440*/  STL [R1+0x1df8], R3 ;  /* 0x001df80301007387 */ /* 0x000fe80000100800 */
[----:B---3--:R-:W3:Y:S04]  /*c9450*/  LDL.LU R11, [R1+0x1f70] ;  /* 0x001f7000010b7983 */ /* 0x008ee80000300800 */
[----:B------:R1:W-:Y:S04]  /*c9460*/  STL [R1+0x1df4], R13 ;  /* 0x001df40d01007387 */ /* 0x0003e80000100800 */
[----:B------:R4:W-:Y:S04]  /*c9470*/  LDGSTS.E [R4+0xde00], desc[UR6][R6.64], P1 ;  /* 0x0de0000006047fae */ /* 0x0009e800089a1006 */
[----:B------:R-:W3:Y:S01]  /*c9480*/  LDL.LU R17, [R1+0x1f78] ;  /* 0x001f780001117983 */ /* 0x000ee20000300800 */
[----:B----4-:R-:W-:-:S03]  /*c9490*/  MOV R7, R13 ;  /* 0x0000000d00077202 */ /* 0x010fc60000000f00 */
[----:B-1----:R-:W4:Y:S04]  /*c94a0*/  LDL.LU R13, [R1+0x1f6c] ;  /* 0x001f6c00010d7983 */ /* 0x002f280000300800 */
        /* <DEDUP_REMOVED lines=8> */
[----:B------:R-:W-:Y:S02]  /*c9530*/  IMAD.X R15, R15, 0x1, R0, P2 ;  /* 0x000000010f0f7824 */ /* 0x000fe400010e0600 */
        /* <DEDUP_REMOVED lines=30> */
[----:B------:R-:W3:Y:S04]  /*c9720*/  LDL.LU R10, [R1+0x20f0] ;  /* 0x0020f000010a7983 */ /* 0x000ee80000300800 */
[----:B------:R-:W3:Y:S01]  /*c9730*/  LDL.LU R2, [R1+0x20f8] ;  /* 0x0020f80001027983 */ /* 0x000ee20000300800 */
[----:B------:R-:W-:-:S03]  /*c9740*/  IADD3 R17, P3, PT, R17, R163, RZ ;  /* 0x000000a311117210 */ /* 0x000fc60007f7e0ff */
[----:B------:R-:W-:Y:S04]  /*c9750*/  STL [R1+0x1f70], R11 ;  /* 0x001f700b01007387 */ /* 0x000fe80000100800 */
[----:B------:R1:W-:Y:S01]  /*c9760*/  LDGSTS.E [R4+0xff00], desc[UR6][R6.64], P0 ;  /* 0x0ff0000006047fae */ /* 0x0003e200081a1006 */
[----:B----4-:R-:W-:Y:S01]  /*c9770*/  IMAD.X R13, R13, 0x1, R0, P2 ;  /* 0x000000010d0d7824 */ /* 0x010fe200010e0600 */
[----:B------:R-:W-:-:S04]  /*c9780*/  IADD3.X R18, PT, PT, R18, R0, RZ, P3, !PT ;  /* 0x0000000012127210 */ /* 0x000fc80001ffe4ff */
        /* <DEDUP_REMOVED lines=16> */
[----:B------:R-:W-:-:S03]  /*c9890*/  IADD3.X R15, PT, PT, R15, R0, RZ, P3, !PT ;  /* 0x000000000f0f7210 */ /* 0x000fc60001ffe4ff */
[----:B------:R1:W-:Y:S02]  /*c98a0*/  STL [R1+0x1ff8], R14 ;  /* 0x001ff80e01007387 */ /* 0x0003e40000100800 */
[----:B-1----:R-:W-:Y:S01]  /*c98b0*/  IMAD.MOV.U32 R6, RZ, RZ, R3 ;  /* 0x000000ffff067224 */ /* 0x002fe200078e0003 */
[----:B------:R-:W-:Y:S02]  /*c98c0*/  MOV R7, R9 ;  /* 0x0000000900077202 */ /* 0x000fe40000000f00 */
[----:B------:R-:W4:Y:S04]  /*c98d0*/  LDL.LU R9, [R1+0x2170] ;  /* 0x0021700001097983 */ /* 0x000f280000300800 */
[----:B------:R1:W-:Y:S04]  /*c98e0*/  STL [R1+0x1ff4], R15 ;  /* 0x001ff40f01007387 */ /* 0x0003e80000100800 */
[----:B------:R1:W-:Y:S04]  /*c98f0*/  LDGSTS.E [R4+0x11e00], desc[UR6][R6.64], P1 ;  /* 0x11e0000006047fae */ /* 0x0003e800089a1006 */
[----:B------:R-:W4:Y:S01]  /*c9900*/  LDL.LU R3, [R1+0x2178] ;  /* 0x0021780001037983 */ /* 0x000f220000300800 */
[----:B------:R-:W-:Y:S01]  /*c9910*/  IADD3 R5, P2, PT, R5, R163, RZ ;  /* 0x000000a305057210 */ /* 0x000fe20007f5e0ff */
[----:B-1----:R-:W-:-:S02]  /*c9920*/  IMAD.MOV.U32 R6, RZ, RZ, R14 ;  /* 0x000000ffff067224 */ /* 0x002fc400078e000e */
[----:B------:R-:W4:Y:S01]  /*c9930*/  LDL.LU R14, [R1+0x216c] ;  /* 0x00216c00010e7983 */ /* 0x000f220000300800 */
[----:B------:R-:W-:-:S03]  /*c9940*/  MOV R7, R15 ;  /* 0x0000000f00077202 */ /* 0x000fc60000000f00 */
[----:B------:R-:W4:Y:S01]  /*c9950*/  LDL.LU R15, [R1+0x2174] ;  /* 0x00217400010f7983 */ /* 0x000f220000300800 */
[----:B------:R-:W-:-:S03]  /*c9960*/  IADD3 R12, P3, PT, R12, R163, RZ ;  /* 0x000000a30c0c7210 */ /* 0x000fc60007f7e0ff */
[----:B------:R1:W-:Y:S04]  /*c9970*/  LDGSTS.E [R4+0x11f00], desc[UR6][R6.64], P0 ;  /* 0x11f0000006047fae */ /* 0x0003e800081a1006 */
[----:B------:R2:W-:Y:S01]  /*c9980*/  STL [R1+0x2070], R5 ;  /* 0x0020700501007387 */ /* 0x0005e20000100800 */
[----:B-1----:R-:W-:Y:S02]  /*c9990*/  IMAD.MOV.U32 R6, RZ, RZ, R5 ;  /* 0x000000ffff067224 */ /* 0x002fe400078e0005 */
[----:B--2---:R-:W-:-:S05]  /*c99a0*/  IMAD.X R8, R8, 0x1, R0, P2 ;  /* 0x0000000108087824 */ /* 0x004fca00010e0600 */
[----:B------:R1:W-:Y:S01]  /*c99b0*/  STL [R1+0x206c], R8 ;  /* 0x00206c0801007387 */ /* 0x0003e20000100800 */
[----:B------:R-:W-:Y:S02]  /*c99c0*/  MOV R7, R8 ;  /* 0x0000000800077202 */ /* 0x000fe40000000f00 */
[----:B------:R-:W-:Y:S01]  /*c99d0*/  IADD3.X R16, PT, PT, R16, R0, RZ, P3, !PT ;  /* 0x0000000010107210 */ /* 0x000fe20001ffe4ff */
[----:B------:R-:W-:Y:S04]  /*c99e0*/  STL [R1+0x2078], R12 ;  /* 0x0020780c01007387 */ /* 0x000fe80000100800 */
[----:B------:R-:W2:Y:S04]  /*c99f0*/  LDL.LU R5, [R1+0x21d8] ;  /* 0x0021d80001057983 */ /* 0x000ea80000300800 */
[----:B------:R1:W-:Y:S04]  /*c9a00*/  STL [R1+0x2074], R16 ;  /* 0x0020741001007387 */ /* 0x0003e80000100800 */
[----:B------:R1:W-:Y:S04]  /*c9a10*/  LDGSTS.E [R4+0x12e00], desc[UR6][R6.64], P1 ;  /* 0x12e0000006047fae */ /* 0x0003e800089a1006 */
[----:B-1----:R-:W2:Y:S01]  /*c9a20*/  LDL.LU R8, [R1+0x21e0] ;  /* 0x0021e00001087983 */ /* 0x002ea20000300800 */
[----:B------:R-:W-:-:S03]  /*c9a30*/  MOV R7, R16 ;  /* 0x0000001000077202 */ /* 0x000fc60000000f00 */
[----:B------:R-:W2:Y:S01]  /*c9a40*/  LDL.LU R16, [R1+0x21d4] ;  /* 0x0021d40001107983 */ /* 0x000ea20000300800 */
[----:B------:R-:W-:-:S03]  /*c9a50*/  IMAD.MOV.U32 R6, RZ, RZ, R12 ;  /* 0x000000ffff067224 */ /* 0x000fc600078e000c */
[----:B------:R-:W2:Y:S01]  /*c9a60*/  LDL.LU R12, [R1+0x21dc] ;  /* 0x0021dc00010c7983 */ /* 0x000ea20000300800 */
[-C--:B---3--:R-:W-:Y:S02]  /*c9a70*/  IADD3 R10, P2, PT, R10, R163.reuse, RZ ;  /* 0x000000a30a0a7210 */ /* 0x088fe40007f5e0ff */
[----:B------:R-:W-:Y:S01]  /*c9a80*/  IADD3 R2, P3, PT, R2, R163, RZ ;  /* 0x000000a302027210 */ /* 0x000fe20007f7e0ff */
[----:B------:R1:W-:Y:S04]  /*c9a90*/  LDGSTS.E [R4+0x12f00], desc[UR6][R6.64], P0 ;  /* 0x12f0000006047fae */ /* 0x0003e800081a1006 */
[----:B------:R3:W-:Y:S01]  /*c9aa0*/  STL [R1+0x20f0], R10 ;  /* 0x0020f00a01007387 */ /* 0x0007e20000100800 */
[----:B----4-:R-:W-:Y:S02]  /*c9ab0*/  IMAD.X R13, R13, 0x1, R0, P2 ;  /* 0x000000010d0d7824 */ /* 0x010fe400010e0600 */
        /* <DEDUP_REMOVED lines=11> */
[----:B------:R-:W-:Y:S01]  /*c9b70*/  IADD3 R9, P2, PT, R9, R163, RZ ;  /* 0x000000a309097210 */ /* 0x000fe20007f5e0ff */
        /* <DEDUP_REMOVED lines=29> */
[----:B------:R-:W-:Y:S04]  /*c9d50*/  STL [R1+0x21e0], R8 ;  /* 0x0021e00801007387 */ /* 0x000fe80000100800 */
[----:B--2---:R-:W2:Y:S01]  /*c9d60*/  LDL.LU R5, [R1+0x2364] ;  /* 0x0023640001057983 */ /* 0x004ea20000300800 */
        /* <DEDUP_REMOVED lines=40> */
[-C--:B------:R-:W-:Y:S02]  /*c9ff0*/  IADD3 R3, P2, PT, R3, R163.reuse, RZ ;  /* 0x000000a303037210 */ /* 0x080fe40007f5e0ff */
[----:B------:R-:W-:Y:S02]  /*ca000*/  MOV R7, R14 ;  /* 0x0000000e00077202 */ /* 0x000fe40000000f00 */
        /* <DEDUP_REMOVED lines=9> */
[----:B------:R2:W-:Y:S04]  /*ca0a0*/  STL [R1+0x2370], R15 ;  /* 0x0023700f01007387 */ /* 0x0005e80000100800 */
[----:B------:R-:W4:Y:S04]  /*ca0b0*/  LDL.LU R3, [R1+0x2540] ;  /* 0x0025400001037983 */ /* 0x000f280000300800 */
[----:B------:R2:W-:Y:S04]  /*ca0c0*/  STL [R1+0x236c], R16 ;  /* 0x00236c1001007387 */ /* 0x0005e80000100800 */
[----:B------:R2:W-:Y:S04]  /*ca0d0*/  LDGSTS.E [R4+0x18e00], desc[UR6][R6.64], P1 ;  /* 0x18e0000006047fae */ /* 0x0005e800089a1006 */
[----:B-1----:R-:W4:Y:S01]  /*ca0e0*/  LDL.LU R5, [R1+0x2548] ;  /* 0x0025480001057983 */ /* 0x002f220000300800 */
[----:B--2---:R-:W-:-:S03]  /*ca0f0*/  IMAD.MOV.U32 R6, RZ, RZ, R15 ;  /* 0x000000ffff067224 */ /* 0x004fc600078e000f */
[----:B------:R-:W2:Y:S04]  /*ca100*/  LDL.LU R15, [R1+0x253c] ;  /* 0x00253c00010f7983 */ /* 0x000ea80000300800 */
[----:B------:R-:W2:Y:S01]  /*ca110*/  LDL.LU R18, [R1+0x2544] ;  /* 0x0025440001127983 */ /* 0x000ea20000300800 */
[-C--:B---3--:R-:W-:Y:S02]  /*ca120*/  IADD3 R12, P2, PT, R12, R163.reuse, RZ ;  /* 0x000000a30c0c7210 */ /* 0x088fe40007f5e0ff */
[----:B------:R-:W-:Y:S02]  /*ca130*/  IADD3 R8, P3, PT, R8, R163, RZ ;  /* 0x000000a308087210 */ /* 0x000fe40007f7e0ff */
[----:B------:R-:W-:Y:S01]  /*ca140*/  MOV R7, R16 ;  /* 0x0000001000077202 */ /* 0x000fe20000000f00 */
[----:B------:R1:W-:Y:S04]  /*ca150*/  STL [R1+0x2458], R12 ;  /* 0x0024580c01007387 */ /* 0x0003e80000100800 */
[----:B------:R3:W-:Y:S01]  /*ca160*/  LDGSTS.E [R4+0x18f00], desc[UR6][R6.64], P0 ;  /* 0x18f0000006047fae */ /* 0x0007e200081a1006 */
[----:B------:R-:W-:-:S05]  /*ca170*/  IMAD.X R13, R13, 0x1, R0, P2 ;  /* 0x000000010d0d7824 */ /* 0x000fca00010e0600 */
[----:B------:R1:W-:Y:S01]  /*ca180*/  STL [R1+0x2454], R13 ;  /* 0x0024540d01007387 */ /* 0x0003e20000100800 */
[----:B----4-:R-:W-:-:S03]  /*ca190*/  IADD3.X R10, PT, PT, R10, R0, RZ, P3, !PT ;  /* 0x000000000a0a7210 */ /* 0x010fc60001ffe4ff */
[----:B------:R-:W-:Y:S01]  /*ca1a0*/  STL [R1+0x2460], R8 ;  /* 0x0024600801007387 */ /* 0x000fe20000100800 */
[----:B---3--:R-:W-:-:S03]  /*ca1b0*/  IMAD.MOV.U32 R6, RZ, RZ, R12 ;  /* 0x000000ffff067224 */ /* 0x008fc600078e000c */
[----:B------:R-:W3:Y:S04]  /*ca1c0*/  LDL.LU R16, [R1+0x25e8] ;  /* 0x0025e80001107983 */ /* 0x000ee80000300800 */
[----:B------:R4:W-:Y:S04]  /*ca1d0*/  STL [R1+0x245c], R10 ;  /* 0x00245c0a01007387 */ /* 0x0009e80000100800 */
[----:B-1----:R-:W3:Y:S04]  /*ca1e0*/  LDL.LU R12, [R1+0x25f0] ;  /* 0x0025f000010c7983 */ /* 0x002ee80000300800 */
[----:B------:R-:W3:Y:S01]  /*ca1f0*/  LDL.LU R17, [R1+0x25e4] ;  /* 0x0025e40001117983 */ /* 0x000ee20000300800 */
[----:B------:R-:W-:-:S03]  /*ca200*/  MOV R7, R13 ;  /* 0x0000000d00077202 */ /* 0x000fc60000000f00 */
[----:B------:R-:W3:Y:S04]  /*ca210*/  LDL.LU R13, [R1+0x25ec] ;  /* 0x0025ec00010d7983 */ /* 0x000ee80000300800 */
[----:B------:R1:W-:Y:S02]  /*ca220*/  LDGSTS.E [R4+0x19e00], desc[UR6][R6.64], P1 ;  /* 0x19e0000006047fae */ /* 0x0003e400089a1006 */
[----:B-1----:R-:W-:Y:S01]  /*ca230*/  IMAD.MOV.U32 R6, RZ, RZ, R8 ;  /* 0x000000ffff067224 */ /* 0x002fe200078e0008 */
[----:B------:R-:W-:Y:S02]  /*ca240*/  MOV R7, R10 ;  /* 0x0000000a00077202 */ /* 0x000fe40000000f00 */
[----:B----4-:R-:W4:Y:S04]  /*ca250*/  LDL.LU R10, [R1+0x2648] ;  /* 0x00264800010a7983 */ /* 0x010f280000300800 */
[----:B------:R-:W4:Y:S01]  /*ca260*/  LDL.LU R8, [R1+0x2650] ;  /* 0x0026500001087983 */ /* 0x000f220000300800 */
[----:B------:R-:W-:-:S03]  /*ca270*/  IADD3 R9, P2, PT, R9, R163, RZ ;  /* 0x000000a309097210 */ /* 0x000fc60007f5e0ff */
[----:B------:R1:W-:Y:S04]  /*ca280*/  LDGSTS.E [R4+0x19f00], desc[UR6][R6.64], P0 ;  /* 0x19f0000006047fae */ /* 0x0003e800081a1006 */
[----:B------:R-:W-:Y:S01]  /*ca290*/  STL [R1+0x24c8], R9 ;  /* 0x0024c80901007387 */ /* 0x000fe20000100800 */
[----:B------:R-:W-:Y:S01]  /*ca2a0*/  IADD3 R2, P3, PT, R2, R163, RZ ;  /* 0x000000a302027210 */ /* 0x000fe20007f7e0ff */
[----:B------:R-:W-:-:S05]  /*ca2b0*/  IMAD.X R11, R11, 0x1, R0, P2 ;  /* 0x000000010b0b7824 */ /* 0x000fca00010e0600 */
[----:B------:R1:W-:Y:S02]  /*ca2c0*/  STL [R1+0x24c4], R11 ;  /* 0x0024c40b01007387 */ /* 0x0003e40000100800 */
[----:B-1----:R-:W-:Y:S02]  /*ca2d0*/  MOV R7, R11 ;  /* 0x0000000b00077202 */ /* 0x002fe40000000f00 */
[----:B------:R-:W-:Y:S01]  /*ca2e0*/  STL [R1+0x24d0], R2 ;  /* 0x0024d00201007387 */ /* 0x000fe20000100800 */
[----:B------:R-:W-:-:S03]  /*ca2f0*/  IADD3.X R14, PT, PT, R14, R0, RZ, P3, !PT ;  /* 0x000000000e0e7210 */ /* 0x000fc60001ffe4ff */
[----:B------:R-:W4:Y:S01]  /*ca300*/  LDL.LU R11, [R1+0x2644] ;  /* 0x00264400010b7983 */ /* 0x000f220000300800 */
[----:B------:R-:W-:-:S03]  /*ca310*/  IMAD.MOV.U32 R6, RZ, RZ, R9 ;  /* 0x000000ffff067224 */ /* 0x000fc600078e0009 */
        /* <DEDUP_REMOVED lines=14> */
[----:B------:R1:W-:Y:S01]  /*ca400*/  STL [R1+0x2548], R5 ;  /* 0x0025480501007387 */ /* 0x0003e20000100800 */
[----:B------:R-:W-:-:S03]  /*ca410*/  IADD3.X R18, PT, PT, R18, R0, RZ, P3, !PT ;  /* 0x0000000012127210 */ /* 0x000fc60001ffe4ff */
[----:B--2---:R-:W2:Y:S01]  /*ca420*/  LDL.LU R15, [R1+0x26a4] ;  /* 0x0026a400010f7983 */ /* 0x004ea20000300800 */
[----:B------:R-:W-:-:S03]  /*ca430*/  IMAD.MOV.U32 R6, RZ, RZ, R3 ;  /* 0x000000ffff067224 */ /* 0x000fc600078e0003 */
[----:B------:R-:W-:Y:S04]  /*ca440*/  STL [R1+0x2544], R18 ;  /* 0x0025441201007387 */ /* 0x000fe80000100800 */
[----:B------:R-:W2:Y:S04]  /*ca450*/  LDL.LU R3, [R1+0x26ac] ;  /* 0x0026ac0001037983 */ /* 0x000ea80000300800 */
[----:B------:R1:W-:Y:S04]  /*ca460*/  LDGSTS.E [R4+0x1be00], desc[UR6][R6.64], P1 ;  /* 0x1be0000006047fae */ /* 0x0003e800089a1006 */
[----:B------:R-:W2:Y:S01]  /*ca470*/  LDL.LU R22, [R1+0x2708] ;  /* 0x0027080001167983 */ /* 0x000ea20000300800 */
[-C--:B---3--:R-:W-:Y:S01]  /*ca480*/  IADD3 R16, P2, PT, R16, R163.reuse, RZ ;  /* 0x000000a310107210 */ /* 0x088fe20007f5e0ff */
[----:B-1----:R-:W-:Y:S01]  /*ca490*/  IMAD.MOV.U32 R6, RZ, RZ, R5 ;  /* 0x000000ffff067224 */ /* 0x002fe200078e0005 */
[----:B------:R-:W-:Y:S01]  /*ca4a0*/  IADD3 R12, P3, PT, R12, R163, RZ ;  /* 0x000000a30c0c7210 */ /* 0x000fe20007f7e0ff */
[----:B------:R-:W3:Y:S02]  /*ca4b0*/  LDL.LU R5, [R1+0x2710] ;  /* 0x0027100001057983 */ /* 0x000ee40000300800 */
[----:B------:R-:W-:-:S02]  /*ca4c0*/  IMAD.X R17, R17, 0x1, R0, P2 ;  /* 0x0000000111117824 */ /* 0x000fc400010e0600 */
[----:B------:R-:W-:Y:S01]  /*ca4d0*/  STL [R1+0x25e8], R16 ;  /* 0x0025e81001007387 */ /* 0x000fe20000100800 */
[----:B------:R-:W-:-:S03]  /*ca4e0*/  MOV R7, R18 ;  /* 0x0000001200077202 */ /* 0x000fc60000000f00 */
[----:B------:R1:W-:Y:S01]  /*ca4f0*/  STL [R1+0x25e4], R17 ;  /* 0x0025e41101007387 */ /* 0x0003e20000100800 */
[----:B------:R-:W-:-:S03]  /*ca500*/  IADD3.X R13, PT, PT, R13, R0, RZ, P3, !PT ;  /* 0x000000000d0d7210 */ /* 0x000fc60001ffe4ff */
[----:B------:R-:W-:Y:S04]  /*ca510*/  STL [R1+0x25f0], R12 ;  /* 0x0025f00c01007387 */ /* 0x000fe80000100800 */
[----:B------:R-:W3:Y:S04]  /*ca520*/  LDL.LU R23, [R1+0x2704] ;  /* 0x0027040001177983 */ /* 0x000ee80000300800 */
[----:B------:R1:W-:Y:S04]  /*ca530*/  LDGSTS.E [R4+0x1bf00], desc[UR6][R6.64], P0 ;  /* 0x1bf0000006047fae */ /* 0x0003e800081a1006 */
[----:B------:R-:W-:Y:S01]  /*ca540*/  STL [R1+0x25ec], R13 ;  /* 0x0025ec0d01007387 */ /* 0x000fe20000100800 */
[----:B----4-:R-:W-:-:S03]  /*ca550*/  IADD3 R10, P2, PT, R10, R163, RZ ;  /* 0x000000a30a0a7210 */ /* 0x010fc60007f5e0ff */
[----:B------:R-:W4:Y:S01]  /*ca560*/  LDL.LU R24, [R1+0x270c] ;  /* 0x00270c0001187983 */ /* 0x000f220000300800 */
[----:B-1----:R-:W-:Y:S01]  /*ca570*/  IMAD.MOV.U32 R6, RZ, RZ, R16 ;  /* 0x000000ffff067224 */ /* 0x002fe200078e0010 */
[----:B------:R-:W-:Y:S02]  /*ca580*/  MOV R7, R17 ;  /* 0x0000001100077202 */ /* 0x000fe40000000f00 */
[----:B------:R-:W-:-:S03]  /*ca590*/  IADD3 R8, P3, PT, R8, R163, RZ ;  /* 0x000000a308087210 */ /* 0x000fc60007f7e0ff */
[----:B------:R1:W-:Y:S04]  /*ca5a0*/  LDGSTS.E [R4+0x1ce00], desc[UR6][R6.64], P1 ;  /* 0x1ce0000006047fae */ /* 0x0003e800089a1006 */
[----:B------:R-:W-:Y:S01]  /*ca5b0*/  STL [R1+0x2648], R10 ;  /* 0x0026480a01007387 */ /* 0x000fe20000100800 */
[----:B-1----:R-:W-:Y:S01]  /*ca5c0*/  IMAD.MOV.U32 R6, RZ, RZ, R12 ;  /* 0x000000ffff067224 */ /* 0x002fe200078e000c */
[----:B------:R-:W-:-:S05]  /*ca5d0*/  MOV R7, R13 ;  /* 0x0000000d00077202 */ /* 0x000fca0000000f00 */
[----:B------:R1:W-:Y:S01]  /*ca5e0*/  LDGSTS.E [R4+0x1cf00], desc[UR6][R6.64], P0 ;  /* 0x1cf0000006047fae */ /* 0x0003e200081a1006 */
[----:B------:R-:W-:-:S05]  /*ca5f0*/  IMAD.X R11, R11, 0x1, R0, P2 ;  /* 0x000000010b0b7824 */ /* 0x000fca00010e0600 */
[----:B------:R-:W-:Y:S01]  /*ca600*/  STL [R1+0x2644], R11 ;  /* 0x0026440b01007387 */ /* 0x000fe20000100800 */
[----:B-1----:R-:W-:Y:S01]  /*ca610*/  IMAD.MOV.U32 R6, RZ, RZ, R10 ;  /* 0x000000ffff067224 */ /* 0x002fe200078e000a */
[----:B------:R-:W-:Y:S02]  /*ca620*/  MOV R7, R11 ;  /* 0x0000000b00077202 */ /* 0x000fe40000000f00 */
[----:B------:R-:W-:Y:S01]  /*ca630*/  STL [R1+0x2650], R8 ;  /* 0x0026500801007387 */ /* 0x000fe20000100800 */
[----:B------:R-:W-:-:S03]  /*ca640*/  IADD3.X R9, PT, PT, R9, R0, RZ, P3, !PT ;  /* 0x0000000009097210 */ /* 0x000fc60001ffe4ff */
[----:B------:R-:W4:Y:S04]  /*ca650*/  LDL.LU.64 R16, [R1+0x1618] ;  /* 0x0016180001107983 */ /* 0x000f280000300a00 */
[----:B------:R1:W-:Y:S04]  /*ca660*/  LDGSTS.E [R4+0x1de00], desc[UR6][R6.64], P1 ;  /* 0x1de0000006047fae */ /* 0x0003e800089a1006 */
[----:B------:R1:W-:Y:S02]  /*ca670*/  STL [R1+0x264c], R9 ;  /* 0x00264c0901007387 */ /* 0x0003e40000100800 */
[----:B-1----:R-:W-:Y:S01]  /*ca680*/  IMAD.MOV.U32 R6, RZ, RZ, R8 ;  /* 0x000000ffff067224 */ /* 0x002fe200078e0008 */
[----:B------:R-:W-:-:S02]  /*ca690*/  MOV R7, R9 ;  /* 0x0000000900077202 */ /* 0x000fc40000000f00 */
[----:B------:R-:W4:Y:S01]  /*ca6a0*/  LDL.LU.64 R8, [R1+0x1610] ;  /* 0x0016100001087983 */ /* 0x000f220000300a00 */
[----:B------:R-:W-:-:S03]  /*ca6b0*/  IADD3 R14, P2, PT, R14, R163, RZ ;  /* 0x000000a30e0e7210 */ /* 0x000fc60007f5e0ff */
[----:B------:R-:W4:Y:S01]  /*ca6c0*/  LDL.LU.64 R10, [R1+0x15c8] ;  /* 0x0015c800010a7983 */ /* 0x000f220000300a00 */
[----:B------:R-:W-:-:S03]  /*ca6d0*/  IADD3 R2, P3, PT, R2, R163, RZ ;  /* 0x000000a302027210 */ /* 0x000fc60007f7e0ff */
[----:B------:R-:W4:Y:S04]  /*ca6e0*/  LDL.LU.64 R12, [R1+0x15c0] ;  /* 0x0015c000010c7983 */ /* 0x000f280000300a00 */
[----:B------:R-:W-:Y:S04]  /*ca6f0*/  STL [R1+0x26a8], R14 ;  /* 0x0026a80e01007387 */ /* 0x000fe80000100800 */
[----:B------:R1:W-:Y:S02]  /*ca700*/  LDGSTS.E [R4+0x1df00], desc[UR6][R6.64], P0 ;  /* 0x1df0000006047fae */ /* 0x0003e400081a1006 */
[----:B-1----:R-:W-:-:S02]  /*ca710*/  IMAD.MOV.U32 R6, RZ, RZ, R14 ;  /* 0x000000ffff067224 */ /* 0x002fc400078e000e */
[----:B--2---:R-:W-:-:S05]  /*ca720*/  IMAD.X R15, R15, 0x1, R0, P2 ;  /* 0x000000010f0f7824 */ /* 0x004fca00010e0600 */
[----:B------:R1:W-:Y:S01]  /*ca730*/  STL [R1+0x26a4], R15 ;  /* 0x0026a40f01007387 */ /* 0x0003e20000100800 */
[----:B------:R-:W-:Y:S02]  /*ca740*/  MOV R7, R15 ;  /* 0x0000000f00077202 */ /* 0x000fe40000000f00 */
[----:B------:R-:W-:Y:S01]  /*ca750*/  IADD3.X R3, PT, PT, R3, R0, RZ, P3, !PT ;  /* 0x0000000003037210 */ /* 0x000fe20001ffe4ff */
[----:B------:R-:W-:Y:S04]  /*ca760*/  STL [R1+0x26b0], R2 ;  /* 0x0026b00201007387 */ /* 0x000fe80000100800 */
[----:B------:R2:W-:Y:S04]  /*ca770*/  LDGSTS.E [R4+0x1ee00], desc[UR6][R6.64], P1 ;  /* 0x1ee0000006047fae */ /* 0x0005e800089a1006 */
[----:B-1----:R-:W4:Y:S04]  /*ca780*/  LDL.LU.64 R14, [R1+0x1578] ;  /* 0x00157800010e7983 */ /* 0x002f280000300a00 */
[----:B------:R1:W-:Y:S01]  /*ca790*/  STL [R1+0x26ac], R3 ;  /* 0x0026ac0301007387 */ /* 0x0003e20000100800 */
[----:B--2---:R-:W-:Y:S01]  /*ca7a0*/  IMAD.MOV.U32 R6, RZ, RZ, R2 ;  /* 0x000000ffff067224 */ /* 0x004fe200078e0002 */
[----:B------:R-:W-:-:S02]  /*ca7b0*/  MOV R7, R3 ;  /* 0x0000000300077202 */ /* 0x000fc40000000f00 */
[----:B-1----:R-:W2:Y:S01]  /*ca7c0*/  LDL.LU.64 R2, [R1+0x1570] ;  /* 0x0015700001027983 */ /* 0x002ea20000300a00 */
[----:B------:R-:W-:-:S03]  /*ca7d0*/  IADD3 R22, P2, PT, R22, R163, RZ ;  /* 0x000000a316167210 */ /* 0x000fc60007f5e0ff */
[----:B------:R-:W2:Y:S01]  /*ca7e0*/  LDL.LU.64 R18, [R1+0x1528] ;  /* 0x0015280001127983 */ /* 0x000ea20000300a00 */
[----:B---3--:R-:W-:-:S03]  /*ca7f0*/  IADD3 R5, P3, PT, R5, R163, RZ ;  /* 0x000000a305057210 */ /* 0x008fc60007f7e0ff */
[----:B------:R-:W3:Y:S01]  /*ca800*/  LDL.LU.64 R20, [R1+0x1520] ;  /* 0x0015200001147983 */ /* 0x000ee20000300a00 */
[----:B------:R-:W-:-:S03]  /*ca810*/  IMAD.X R23, R23, 0x1, R0, P2 ;  /* 0x0000000117177824 */ /* 0x000fc600010e0600 */
[----:B------:R-:W-:Y:S04]  /*ca820*/  STL [R1+0x2708], R22 ;  /* 0x0027081601007387 */ /* 0x000fe80000100800 */
[----:B------:R1:W-:Y:S04]  /*ca830*/  LDGSTS.E [R4+0x1ef00], desc[UR6][R6.64], P0 ;  /* 0x1ef0000006047fae */ /* 0x0003e800081a1006 */
[----:B------:R4:W-:Y:S02]  /*ca840*/  STL [R1+0x2704], R23 ;  /* 0x0027041701007387 */ /* 0x0009e40000100800 */
[----:B----4-:R-:W-:-:S02]  /*ca850*/  IADD3.X R24, PT, PT, R24, R0, RZ, P3, !PT ;  /* 0x0000000018187210 */ /* 0x010fc40001ffe4ff */
[----:B------:R-:W-:Y:S01]  /*ca860*/  STL [R1+0x2710], R5 ;  /* 0x0027100501007387 */ /* 0x000fe20000100800 */
[----:B-1----:R-:W-:Y:S01]  /*ca870*/  IMAD.MOV.U32 R6, RZ, RZ, R22 ;  /* 0x000000ffff067224 */ /* 0x002fe200078e0016 */
[----:B------:R-:W-:Y:S02]  /*ca880*/  MOV R7, R23 ;  /* 0x0000001700077202 */ /* 0x000fe40000000f00 */
[----:B------:R-:W4:Y:S04]  /*ca890*/  LDL.LU.64 R22, [R1+0x14d8] ;  /* 0x0014d80001167983 */ /* 0x000f280000300a00 */
[----:B------:R1:W-:Y:S04]  /*ca8a0*/  LDGSTS.E [R4+0x1fe00], desc[UR6][R6.64], P1 ;  /* 0x1fe0000006047fae */ /* 0x0003e800089a1006 */
[----:B------:R1:W-:Y:S02]  /*ca8b0*/  STL [R1+0x270c], R24 ;  /* 0x00270c1801007387 */ /* 0x0003e40000100800 */
[----:B-1----:R-:W-:-:S02]  /*ca8c0*/  MOV R7, R24 ;  /* 0x0000001800077202 */ /* 0x002fc40000000f00 */
[----:B------:R-:W4:Y:S01]  /*ca8d0*/  LDL.LU.64 R24, [R1+0x14d0] ;  /* 0x0014d00001187983 */ /* 0x000f220000300a00 */
[----:B------:R-:W-:-:S03]  /*ca8e0*/  IMAD.MOV.U32 R6, RZ, RZ, R5 ;  /* 0x000000ffff067224 */ /* 0x000fc600078e0005 */
[----:B------:R-:W4:Y:S04]  /*ca8f0*/  LDL.LU.64 R26, [R1+0x12e8] ;  /* 0x0012e800011a7983 */ /* 0x000f280000300a00 */
[----:B------:R1:W-:Y:S04]  /*ca900*/  LDGSTS.E [R4+0x1ff00], desc[UR6][R6.64], P0 ;  /* 0x1ff0000006047fae */ /* 0x0003e800081a1006 */
[----:B------:R-:W4:Y:S04]  /*ca910*/  LDL.LU.64 R28, [R1+0x12e0] ;  /* 0x0012e000011c7983 */ /* 0x000f280000300a00 */
[----:B------:R-:W4:Y:S01]  /*ca920*/  LDL.LU.64 R30, [R1+0x12a8] ;  /* 0x0012a800011e7983 */ /* 0x000f220000300a00 */
[----:B------:R-:W-:-:S03]  /*ca930*/  IADD3 R5, P2, PT, R16, R163, RZ ;  /* 0x000000a310057210 */ /* 0x000fc60007f5e0ff */
[----:B------:R-:W4:Y:S02]  /*ca940*/  LDL.LU.64 R32, [R1+0x12a0] ;  /* 0x0012a00001207983 */ /* 0x000f240000300a00 */
[----:B-1----:R-:W-:Y:S02]  /*ca950*/  IMAD.X R6, R17, 0x1, R0, P2 ;  /* 0x0000000111067824 */ /* 0x002fe400010e0600 */
        /* <DEDUP_REMOVED lines=19> */
[----:B------:R-:W3:Y:S04]  /*caa90*/  LDL.LU.64 R44, [R1+0x11e0] ;  /* 0x0011e000012c7983 */ /* 0x000ee80000300a00 */
[----:B------:R-:W3:Y:S04]  /*caaa0*/  LDL.LU.64 R46, [R1+0x11a8] ;  /* 0x0011a800012e7983 */ /* 0x000ee80000300a00 */
[----:B------:R-:W3:Y:S04]  /*caab0*/  LDL.LU.64 R48, [R1+0x1050] ;  /* 0x0010500001307983 */ /* 0x000ee80000300a00 */
[----:B------:R-:W3:Y:S01]  /*caac0*/  LDL.LU.64 R50, [R1+0x1028] ;  /* 0x0010280001327983 */ /* 0x000ee20000300a00 */
[----:B----4-:R-:W-:-:S03]  /*caad0*/  IADD3 R21, P2, PT, R22, R163, RZ ;  /* 0x000000a316157210 */ /* 0x010fc60007f5e0ff */
[----:B------:R-:W4:Y:S02]  /*caae0*/  LDL.LU.64 R52, [R1+0x1020] ;  /* 0x0010200001347983 */ /* 0x000f240000300a00 */
[----:B------:R-:W-:Y:S02]  /*caaf0*/  IMAD.X R22, R23, 0x1, R0, P2 ;  /* 0x0000000117167824 */ /* 0x000fe400010e0600 */
        /* <DEDUP_REMOVED lines=19> */
[----:B------:R-:W2:Y:S01]  /*cac30*/  LDL.LU.64 R60, [R1+0xfc0] ;  /* 0x000fc000013c7983 */ /* 0x000ea20000300a00 */
[----:B------:R-:W-:-:S03]  /*cac40*/  IADD3 R39, P2, PT, R40, R163, RZ ;  /* 0x000000a328277210 */ /* 0x000fc60007f5e0ff */
[----:B------:R-:W2:Y:S01]  /*cac50*/  LDL.LU.64 R62, [R1+0xf98] ;  /* 0x000f9800013e7983 */ /* 0x000ea20000300a00 */
[-C--:B------:R-:W-:Y:S02]  /*cac60*/  IADD3.X R40, PT, PT, R41, R0.reuse, RZ, P2, !PT ;  /* 0x0000000029287210 */ /* 0x080fe400017fe4ff */
[-C--:B---3--:R-:W-:Y:S01]  /*cac70*/  IADD3 R41, P2, PT, R42, R163.reuse, RZ ;  /* 0x000000a32a297210 */ /* 0x088fe20007f5e0ff */
[----:B------:R-:W3:Y:S04]  /*cac80*/  LDL.LU.64 R64, [R1+0xf90] ;  /* 0x000f900001407983 */ /* 0x000ee80000300a00 */
        /* <DEDUP_REMOVED lines=27> */
[----:B------:R-:W2:Y:S01]  /*cae40*/  LDL.LU.64 R84, [R1+0xde0] ;  /* 0x000de00001547983 */ /* 0x000ea20000300a00 */
[-C--:B------:R-:W-:Y:S02]  /*cae50*/  IADD3.X R60, PT, PT, R61, R0.reuse, RZ, P2, !PT ;  /* 0x000000003d3c7210 */ /* 0x080fe400017fe4ff */
[-C--:B------:R-:W-:Y:S01]  /*cae60*/  IADD3 R61, P2, PT, R62, R163.reuse, RZ ;  /* 0x000000a33e3d7210 */ /* 0x080fe20007f5e0ff */
[----:B------:R-:W2:Y:S04]  /*cae70*/  LDL.LU.64 R86, [R1+0xdc8] ;  /* 0x000dc80001567983 */ /* 0x000ea80000300a00 */
        /* <DEDUP_REMOVED lines=15> */
[----:B------:R-:W-:-:S04]  /*caf70*/  IADD3 R71, P2, PT, R72, R163, RZ ;  /* 0x000000a348477210 */ /* 0x000fc80007f5e0ff */
        /* <DEDUP_REMOVED lines=9> */
[----:B--2---:R-:W-:-:S05]  /*cb010*/  IADD3 R81, P2, PT, R2, R163, RZ ;  /* 0x000000a302517210 */ /* 0x004fca0007f5e0ff */
[----:B------:R-:W-:Y:S02]  /*cb020*/  IMAD.X R82, R3, 0x1, R0, P2 ;  /* 0x0000000103527824 */ /* 0x000fe400010e0600 */
[----:B------:R-:W2:Y:S04]  /*cb030*/  LDL.LU.64 R2, [R1+0xd60] ;  /* 0x000d600001027983 */ /* 0x000ea80000300a00 */
[----:B------:R-:W4:Y:S04]  /*cb040*/  LDL.LU.64 R102, [R1+0xcd8] ;  /* 0x000cd80001667983 */ /* 0x000f280000300a00 */
[----:B------:R-:W4:Y:S04]  /*cb050*/  LDL.LU.64 R104, [R1+0xcd0] ;  /* 0x000cd00001687983 */ /* 0x000f280000300a00 */
[----:B------:R-:W4:Y:S04]  /*cb060*/  LDL.LU.64 R106, [R1+0xcc8] ;  /* 0x000cc800016a7983 */ /* 0x000f280000300a00 */
[----:B------:R-:W4:Y:S04]  /*cb070*/  LDL.LU.64 R108, [R1+0xcc0] ;  /* 0x000cc000016c7983 */ /* 0x000f280000300a00 */
[----:B------:R-:W4:Y:S04]  /*cb080*/  LDL.LU.64 R110, [R1+0xcb8] ;  /* 0x000cb800016e7983 */ /* 0x000f280000300a00 */
[----:B------:R-:W4:Y:S01]  /*cb090*/  LDL.LU.64 R130, [R1+0xcb0] ;  /* 0x000cb00001827983 */ /* 0x000f220000300a00 */
[----:B------:R-:W-:-:S03]  /*cb0a0*/  IADD3 R83, P2, PT, R84, R163, RZ ;  /* 0x000000a354537210 */ /* 0x000fc60007f5e0ff */
[----:B------:R-:W4:Y:S01]  /*cb0b0*/  LDL.LU.64 R128, [R1+0xca8] ;  /* 0x000ca80001807983 */ /* 0x000f220000300a00 */
[----:B------:R-:W-:Y:S02]  /*cb0c0*/  IADD3.X R84, PT, PT, R85, R0, RZ, P2, !PT ;  /* 0x0000000055547210 */ /* 0x000fe400017fe4ff */
[-C--:B------:R-:W-:Y:S01]  /*cb0d0*/  IADD3 R85, P2, PT, R86, R163.reuse, RZ ;  /* 0x000000a356557210 */ /* 0x080fe20007f5e0ff */
[----:B------:R-:W4:Y:S04]  /*cb0e0*/  LDL.LU.64 R126, [R1+0xca0] ;  /* 0x000ca000017e7983 */ /* 0x000f280000300a00 */
[----:B------:R-:W-:Y:S01]  /*cb0f0*/  IMAD.X R86, R87, 0x1, R0, P2 ;  /* 0x0000000157567824 */ /* 0x000fe200010e0600 */
[----:B------:R-:W4:Y:S01]  /*cb100*/  LDL.LU.64 R124, [R1+0xc98] ;  /* 0x000c9800017c7983 */ /* 0x000f220000300a00 */
[----:B---3--:R-:W-:-:S03]  /*cb110*/  IADD3 R87, P2, PT, R88, R163, RZ ;  /* 0x000000a358577210 */ /* 0x008fc60007f5e0ff */
[----:B------:R-:W3:Y:S01]  /*cb120*/  LDL.LU.64 R122, [R1+0xc90] ;  /* 0x000c9000017a7983 */ /* 0x000ee20000300a00 */
[-C--:B------:R-:W-:Y:S02]  /*cb130*/  IADD3.X R88, PT, PT, R89, R0.reuse, RZ, P2, !PT ;  /* 0x0000000059587210 */ /* 0x080fe400017fe4ff */
[-C--:B------:R-:W-:Y:S01]  /*cb140*/  IADD3 R89, P2, PT, R90, R163.reuse, RZ ;  /* 0x000000a35a597210 */ /* 0x080fe20007f5e0ff */
        /* <DEDUP_REMOVED lines=14> */
[----:B--2---:R-:W-:-:S04]  /*cb230*/  IADD3 R99, P2, PT, R2, R163, RZ ;  /* 0x000000a302637210 */ /* 0x004fc80007f5e0ff */
[----:B------:R-:W-:Y:S02]  /*cb240*/  IADD3.X R100, PT, PT, R3, R0, RZ, P2, !PT ;  /* 0x0000000003647210 */ /* 0x000fe400017fe4ff */
[----:B------:R-:W2:Y:S01]  /*cb250*/  LDL.LU.64 R2, [R1+0xc60] ;  /* 0x000c600001027983 */ /* 0x000ea20000300a00 */
        /* <DEDUP_REMOVED lines=20> */
[----:B------:R-:W-:Y:S01]  /*cb3a0*/  IADD3 R149, P2, PT, R120, R163, RZ ;  /* 0x000000a378957210 */ /* 0x000fe20007f5e0ff */
[----:B------:R-:W-:-:S04]  /*cb3b0*/  IMAD.MOV.U32 R194, RZ, RZ, R5 ;  /* 0x000000ffffc27224 */ /* 0x000fc800078e0005 */
[--C-:B------:R-:W-:Y:S01]  /*cb3c0*/  IMAD.X R150, R121, 0x1, R0.reuse, P2 ;  /* 0x0000000179967824 */ /* 0x100fe200010e0600 */
[-C--:B------:R-:W-:Y:S01]  /*cb3d0*/  IADD3 R151, P2, PT, R118, R163.reuse, RZ ;  /* 0x000000a376977210 */ /* 0x080fe20007f5e0ff */
[----:B------:R-:W-:Y:S01]  /*cb3e0*/  IMAD.MOV.U32 R192, RZ, RZ, R7 ;  /* 0x000000ffffc07224 */ /* 0x000fe200078e0007 */
[----:B------:R-:W-:Y:S01]  /*cb3f0*/  MOV R195, R6 ;  /* 0x0000000600c37202 */ /* 0x000fe20000000f00 */
[----:B------:R-:W-:Y:S01]  /*cb400*/  IMAD.MOV.U32 R190, RZ, RZ, R9 ;  /* 0x000000ffffbe7224 */ /* 0x000fe200078e0009 */
[----:B------:R-:W-:Y:S02]  /*cb410*/  IADD3.X R152, PT, PT, R119, R0, RZ, P2, !PT ;  /* 0x0000000077987210 */ /* 0x000fe400017fe4ff */
[----:B------:R-:W-:Y:S01]  /*cb420*/  MOV R193, R8 ;  /* 0x0000000800c17202 */ /* 0x000fe20000000f00 */
[----:B------:R-:W-:Y:S01]  /*cb430*/  IMAD.MOV.U32 R188, RZ, RZ, R11 ;  /* 0x000000ffffbc7224 */ /* 0x000fe200078e000b */
[-C--:B------:R-:W-:Y:S02]  /*cb440*/  IADD3 R153, P2, PT, R116, R163.reuse, RZ ;  /* 0x000000a374997210 */ /* 0x080fe40007f5e0ff */
        /* <DEDUP_REMOVED lines=31> */
[----:B------:R-:W-:Y:S01]  /*cb640*/  IADD3 R157, P2, PT, R112, R163, RZ ;  /* 0x000000a3709d7210 */ /* 0x000fe20007f5e0ff */
[----:B------:R1:W-:Y:S01]  /*cb650*/  STL.64 [R1+0x1520], R172 ;  /* 0x001520ac01007387 */ /* 0x0003e20000100a00 */
[----:B------:R-:W-:Y:S01]  /*cb660*/  MOV R137, R32 ;  /* 0x0000002000897202 */ /* 0x000fe20000000f00 */
[----:B------:R-:W-:Y:S01]  /*cb670*/  IMAD.MOV.U32 R134, RZ, RZ, R33 ;  /* 0x000000ffff867224 */ /* 0x000fe200078e0021 */
[----:B------:R-:W-:Y:S01]  /*cb680*/  MOV R135, R34 ;  /* 0x0000002200877202 */ /* 0x000fe20000000f00 */
[----:B------:R1:W-:Y:S01]  /*cb690*/  STL.64 [R1+0x14d8], R170 ;  /* 0x0014d8aa01007387 */ /* 0x0003e20000100a00 */
[----:B------:R-:W-:Y:S01]  /*cb6a0*/  IMAD.MOV.U32 R132, RZ, RZ, R35 ;  /* 0x000000ffff847224 */ /* 0x000fe200078e0023 */
[----:B------:R-:W-:-:S02]  /*cb6b0*/  MOV R133, R36 ;  /* 0x0000002400857202 */ /* 0x000fc40000000f00 */
[----:B------:R1:W-:Y:S01]  /*cb6c0*/  STL.64 [R1+0x14d0], R168 ;  /* 0x0014d0a801007387 */ /* 0x0003e20000100a00 */
[----:B------:R-:W-:Y:S01]  /*cb6d0*/  IMAD.MOV.U32 R130, RZ, RZ, R37 ;  /* 0x000000ffff827224 */ /* 0x000fe200078e0025 */
[----:B------:R-:W-:Y:S02]  /*cb6e0*/  MOV R131, R38 ;  /* 0x0000002600837202 */ /* 0x000fe40000000f00 */
[----:B------:R1:W-:Y:S01]  /*cb6f0*/  STL.64 [R1+0x12e8], R166 ;  /* 0x0012e8a601007387 */ /* 0x0003e20000100a00 */
[----:B------:R-:W-:Y:S01]  /*cb700*/  IMAD.MOV.U32 R128, RZ, RZ, R39 ;  /* 0x000000ffff807224 */ /* 0x000fe200078e0027 */
[----:B------:R-:W-:Y:S02]  /*cb710*/  MOV R129, R40 ;  /* 0x0000002800817202 */ /* 0x000fe40000000f00 */
[----:B------:R1:W-:Y:S01]  /*cb720*/  STL.64 [R1+0x12e0], R164 ;  /* 0x0012e0a401007387 */ /* 0x0003e20000100a00 */
[----:B------:R-:W-:Y:S01]  /*cb730*/  IMAD.X R158, R113, 0x1, R0, P2 ;  /* 0x00000001719e7824 */ /* 0x000fe200010e0600 */
[----:B------:R-:W-:Y:S01]  /*cb740*/  MOV R127, R42 ;  /* 0x0000002a007f7202 */ /* 0x000fe20000000f00 */
[----:B------:R-:W-:Y:S01]  /*cb750*/  IMAD.MOV.U32 R126, RZ, RZ, R41 ;  /* 0x000000ffff7e7224 */ /* 0x000fe200078e0029 */
        /* <DEDUP_REMOVED lines=21> */
[----:B------:R1:W-:Y:S04]  /*cb8b0*/  STL.64 [R1+0x11e0], R124 ;  /* 0x0011e07c01007387 */ /* 0x0003e80000100a00 */
[----:B------:R1:W-:Y:S01]  /*cb8c0*/  STL.64 [R1+0x11a8], R122 ;  /* 0x0011a87a01007387 */ /* 0x0003e20000100a00 */
[----:B------:R-:W-:-:S03]  /*cb8d0*/  IMAD.MOV.U32 R56, RZ, RZ, R63 ;  /* 0x000000ffff387224 */ /* 0x000fc600078e003f */
[----:B------:R1:W-:Y:S01]  /*cb8e0*/  STL.64 [R1+0x1050], R120 ;  /* 0x0010507801007387 */ /* 0x0003e20000100a00 */
[----:B------:R-:W-:-:S03]  /*cb8f0*/  IMAD.MOV.U32 R54, RZ, RZ, R65 ;  /* 0x000000ffff367224 */ /* 0x000fc600078e0041 */
[----:B------:R1:W-:Y:S01]  /*cb900*/  STL.64 [R1+0x1028], R118 ;  /* 0x0010287601007387 */ /* 0x0003e20000100a00 */
[----:B------:R-:W-:-:S03]  /*cb910*/  MOV R55, R66 ;  /* 0x0000004200377202 */ /* 0x000fc60000000f00 */
        /* <DEDUP_REMOVED lines=81> */
[----:B------:R1:W-:Y:S01]  /*cbe30*/  LDGSTS.E [R4+0x27e00], desc[UR6][R134.64], P1 ;  /* 0x27e0000086047fae */ /* 0x0003e200089a1006 */
[----:B--2---:R-:W-:Y:S01]  /*cbe40*/  IADD3 R159, P2, PT, R2, R163, RZ ;  /* 0x000000a3029f7210 */ /* 0x004fe20007f5e0ff */
[----:B------:R-:W-:-:S02]  /*cbe50*/  IMAD.MOV.U32 R2, RZ, RZ, R57 ;  /* 0x000000ffff027224 */ /* 0x000fc400078e0039 */
[----:B------:R2:W-:Y:S01]  /*cbe60*/  LDGSTS.E [R4+0x27f00], desc[UR6][R132.64], P0 ;  /* 0x27f0000084047fae */ /* 0x0005e200081a1006 */
[----:B------:R-:W-:Y:S02]  /*cbe70*/  IADD3.X R160, PT, PT, R3, R0, RZ, P2, !PT ;  /* 0x0000000003a07210 */ /* 0x000fe400017fe4ff */
[----:B------:R-:W-:Y:S01]  /*cbe80*/  MOV R3, R58 ;  /* 0x0000003a00037202 */ /* 0x000fe20000000f00 */
[----:B------:R-:W-:Y:S01]  /*cbe90*/  IMAD.MOV.U32 R58, RZ, RZ, R59 ;  /* 0x000000ffff3a7224 */ /* 0x000fe200078e003b */
[----:B------:R-:W-:Y:S01]  /*cbea0*/  MOV R59, R60 ;  /* 0x0000003c003b7202 */ /* 0x000fe20000000f00 */
[----:B------:R-:W-:Y:S01]  /*cbeb0*/  IMAD.MOV.U32 R60, RZ, RZ, R61 ;  /* 0x000000ffff3c7224 */ /* 0x000fe200078e003d */
[----:B------:R-:W-:Y:S02]  /*cbec0*/  MOV R61, R62 ;  /* 0x0000003e003d7202 */ /* 0x000fe40000000f00 */
[----:B------:R-:W-:Y:S01]  /*cbed0*/  MOV R57, R64 ;  /* 0x0000004000397202 */ /* 0x000fe20000000f00 */
[----:B------:R1:W-:Y:S04]  /*cbee0*/  STL.64 [R1+0xfc8], R2 ;  /* 0x000fc80201007387 */ /* 0x0003e80000100a00 */
        /* <DEDUP_REMOVED lines=30> */
[----:B------:R2:W-:Y:S01]  /*cc0d0*/  STL.64 [R1+0xc90], R234 ;  /* 0x000c90ea01007387 */ /* 0x0005e20000100a00 */
[----:B------:R-:W-:-:S03]  /*cc0e0*/  IMAD.MOV.U32 R162, RZ, RZ, R159 ;  /* 0x000000ffffa27224 */ /* 0x000fc600078e009f */
[----:B------:R2:W-:Y:S01]  /*cc0f0*/  STL.64 [R1+0xc88], R232 ;  /* 0x000c88e801007387 */ /* 0x0005e20000100a00 */
[----:B------:R-:W-:-:S03]  /*cc100*/  MOV R163, R160 ;  /* 0x000000a000a37202 */ /* 0x000fc60000000f00 */
[----:B------:R2:W-:Y:S04]  /*cc110*/  STL.64 [R1+0xc80], R182 ;  /* 0x000c80b601007387 */ /* 0x0005e80000100a00 */
[----:B------:R2:W-:Y:S04]  /*cc120*/  STL.64 [R1+0xc78], R180 ;  /* 0x000c78b401007387 */ /* 0x0005e80000100a00 */
[----:B-1----:R2:W5:Y:S04]  /*cc130*/  LDL.LU.64 R194, [R1+0x47b0] ;  /* 0x0047b00001c27983 */ /* 0x0025680000300a00 */
[----:B------:R2:W-:Y:S04]  /*cc140*/  STL.64 [R1+0xc70], R178 ;  /* 0x000c70b201007387 */ /* 0x0005e80000100a00 */
[----:B---3--:R2:W5:Y:S04]  /*cc150*/  LDL.LU.64 R192, [R1+0x47a8] ;  /* 0x0047a80001c07983 */ /* 0x0085680000300a00 */
[----:B------:R2:W-:Y:S04]  /*cc160*/  STL.64 [R1+0xc68], R176 ;  /* 0x000c68b001007387 */ /* 0x0005e80000100a00 */
[----:B----4-:R2:W5:Y:S04]  /*cc170*/  LDL.LU.64 R190, [R1+0x47a0] ;  /* 0x0047a00001be7983 */ /* 0x0105680000300a00 */
[----:B------:R2:W-:Y:S04]  /*cc180*/  STL.64 [R1+0xc60], R162 ;  /* 0x000c60a201007387 */ /* 0x0005e80000100a00 */
[----:B------:R2:W5:Y:S04]  /*cc190*/  LDL.LU.64 R188, [R1+0x4798] ;  /* 0x0047980001bc7983 */ /* 0x0005680000300a00 */
        /* <DEDUP_REMOVED lines=12> */
[----:B------:R2:W-:Y:S04]  /*cc260*/  LDGSTS.E [R4+0x28e00], desc[UR6][R130.64], P1 ;  /* 0x28e0000082047fae */ /* 0x0005e800089a1006 */
[----:B------:R2:W-:Y:S04]  /*cc270*/  LDGSTS.E [R4+0x28f00], desc[UR6][R128.64], P0 ;  /* 0x28f0000080047fae */ /* 0x0005e800081a1006 */
[----:B------:R2:W-:Y:S04]  /*cc280*/  LDGSTS.E [R4+0x29e00], desc[UR6][R126.64], P1 ;  /* 0x29e000007e047fae */ /* 0x0005e800089a1006 */
        /* <DEDUP_REMOVED lines=56> */
[----:B------:R-:W0:Y:S01]  /*cc610*/  LDGDEPBAR ;  /* 0x00000000000079af */ /* 0x000e220000000000 */
[----:B------:R-:W-:-:S04]  /*cc620*/  UIADD3 UR8, UPT, UPT, UR8, 0x1, URZ ;  /* 0x0000000108087890 */ /* 0x000fc8000fffe0ff */
[----:B------:R-:W-:-:S09]  /*cc630*/  UISETP.NE.U32.AND UP0, UPT, UR8, UR4, UPT ;  /* 0x000000040800728c */ /* 0x000fd2000bf05070 */
[----:B--2---:R-:W-:Y:S05]  /*cc640*/  BRA.U UP0, `(.L_x_1) ;  /* 0xfffff95100cc7547 */ /* 0x004fea000b83ffff */
.L_x_0:
[----:B-----5:R-:W2:Y:S01]  /*cc650*/  LDL.LU R71, [R1+0x3f08] ;  /* 0x003f080001477983 */ /* 0x020ea20000300800 */
[----:B------:R-:W2:Y:S01]  /*cc660*/  LDCU UR11, c[0x0][0x398] ;  /* 0x00007300ff0b77ac */ /* 0x000ea20008000800 */
[----:B------:R-:W-:-:S04]  /*cc670*/  DEPBAR.LE SB0, 0x0 ;  /* 0x000080000000791a */ /* 0x000fc80000000000 */
[----:B------:R-:W3:Y:S01]  /*cc680*/  LDL.LU R72, [R1+0xc54] ;  /* 0x000c540001487983 */ /* 0x000ee20000300800 */
[----:B------:R-:W1:Y:S01]  /*cc690*/  LDCU UR10, c[0x0][0x39c] ;  /* 0x00007380ff0a77ac */ /* 0x000e620008000800 */
[----:B------:R-:W-:Y:S01]  /*cc6a0*/  IMAD.MOV.U32 R8, RZ, RZ, R224 ;  /* 0x000000ffff087224 */ /* 0x000fe200078e00e0 */
[----:B------:R-:W-:Y:S01]  /*cc6b0*/  MOV R9, R226 ;  /* 0x000000e200097202 */ /* 0x000fe20000000f00 */
[----:B------:R-:W4:Y:S01]  /*cc6c0*/  S2R R12, SR_TID.X ;  /* 0x00000000000c7919 */ /* 0x000f220000002100 */
[----:B------:R-:W1:Y:S01]  /*cc6d0*/  LDCU UR4, c[0x0][0x39c] ;  /* 0x00007380ff0477ac */ /* 0x000e620008000800 */
[----:B------:R-:W-:Y:S01]  /*cc6e0*/  IMAD.MOV.U32 R10, RZ, RZ, R200 ;  /* 0x000000ffff0a7224 */ /* 0x000fe200078e00c8 */
[----:B------:R-:W-:Y:S01]  /*cc6f0*/  MOV R11, R202 ;  /* 0x000000ca000b7202 */ /* 0x000fe20000000f00 */
[----:B------:R-:W-:Y:S01]  /*cc700*/  IMAD.MOV.U32 R6, RZ, RZ, R136 ;  /* 0x000000ffff067224 */ /* 0x000fe200078e0088 */
[----:B------:R-:W-:Y:S01]  /*cc710*/  MOV R7, R138 ;  /* 0x0000008a00077202 */ /* 0x000fe20000000f00 */
[----:B------:R-:W1:Y:S01]  /*cc720*/  LDCU UR8, c[0x0][0x39c] ;  /* 0x00007380ff0877ac */ /* 0x000e620008000800 */
[----:B------:R-:W1:Y:S01]  /*cc730*/  LDCU UR76, c[0x0][0x3b4] ;  /* 0x00007680ff4c77ac */ /* 0x000e620008000800 */
[----:B------:R-:W1:Y:S01]  /*cc740*/  LDCU UR9, c[0x0][0x39c] ;  /* 0x00007380ff0977ac */ /* 0x000e620008000800 */
[----:B------:R-:W1:Y:S01]  /*cc750*/  LDCU UR13, c[0x0][0x3b8] ;  /* 0x00007700ff0d77ac */ /* 0x000e620008000800 */
[----:B------:R-:W1:Y:S01]  /*cc760*/  LDCU UR12, c[0x0][0x39c] ;  /* 0x00007380ff0c77ac */ /* 0x000e620008000800 */
[----:B------:R-:W1:Y:S01]  /*cc770*/  LDCU UR74, c[0x0][0x39c] ;  /* 0x00007380ff4a77ac */ /* 0x000e620008000800 */
[----:B------:R-:W1:Y:S01]  /*cc780*/  LDCU UR72, c[0x0][0x39c] ;  /* 0x00007380ff4877ac */ /* 0x000e620008000800 */
[C---:B----4-:R-:W-:Y:S01]  /*cc790*/  IMAD.SHL.U32 R2, R12.reuse, 0x20, RZ ;  /* 0x000000200c027824 */ /* 0x050fe200078e00ff */
[----:B------:R-:W-:Y:S01]  /*cc7a0*/  SHF.L.U32 R0, R12, 0x4, RZ ;  /* 0x000000040c007819 */ /* 0x000fe200000006ff */
[----:B------:R-:W4:Y:S03]  /*cc7b0*/  LDCU UR14, c[0x0][0x3b8] ;  /* 0x00007700ff0e77ac */ /* 0x000f260008000800 */
[----:B------:R-:W-:Y:S01]  /*cc7c0*/  LOP3.LUT R2, R2, 0x400, RZ, 0xc0, !PT ;  /* 0x0000040002027812 */ /* 0x000fe200078ec0ff */
[----:B------:R-:W1:Y:S01]  /*cc7d0*/  LDCU UR70, c[0x0][0x39c] ;  /* 0x00007380ff4677ac */ /* 0x000e620008000800 */
[----:B------:R-:W-:Y:S01]  /*cc7e0*/  LOP3.LUT R0, R0, 0x1f0, RZ, 0xc0, !PT ;  /* 0x000001f000007812 */ /* 0x000fe200078ec0ff */
[----:B------:R-:W1:Y:S03]  /*cc7f0*/  LDCU UR75, c[0x0][0x3b8] ;  /* 0x00007700ff4b77ac */ /* 0x000e660008000800 */
[----:B------:R-:W-:Y:S01]  /*cc800*/  IADD3 R0, PT, PT, R0, UR5, R2 ;  /* 0x0000000500007c10 */ /* 0x000fe2000fffe002 */
[----:B------:R-:W-:Y:S06]  /*cc810*/  BAR.SYNC.DEFER_BLOCKING 0x0 ;  /* 0x0000000000007b1d */ /* 0x000fec0000010000 */
[----:B------:R-:W1:Y:S01]  /*cc820*/  LDCU UR68, c[0x0][0x39c] ;  /* 0x00007380ff4477ac */ /* 0x000e620008000800 */
[----:B------:R-:W1:Y:S01]  /*cc830*/  LDCU UR73, c[0x0][0x3b8] ;  /* 0x00007700ff4977ac */ /* 0x000e620008000800 */
[----:B------:R-:W1:Y:S01]  /*cc840*/  LDCU UR66, c[0x0][0x39c] ;  /* 0x00007380ff4277ac */ /* 0x000e620008000800 */
[----:B------:R-:W1:Y:S01]  /*cc850*/  LDCU UR71, c[0x0][0x3b8] ;  /* 0x00007700ff4777ac */ /* 0x000e620008000800 */
[----:B------:R-:W1:Y:S01]  /*cc860*/  LDCU UR64, c[0x0][0x39c] ;  /* 0x00007380ff4077ac */ /* 0x000e620008000800 */
[----:B------:R4:W-:Y:S01]  /*cc870*/  STSM.16.M88.4 [R0], R8 ;  /* 0x0000000800007844 */ /* 0x0009e20000000200 */
[----:B------:R-:W1:Y:S01]  /*cc880*/  LDCU UR69, c[0x0][0x3b8] ;  /* 0x00007700ff4577ac */ /* 0x000e620008000800 */
[----:B------:R-:W1:Y:S01]  /*cc890*/  LDCU UR62, c[0x0][0x39c] ;  /* 0x00007380ff3e77ac */ /* 0x000e620008000800 */
[----:B------:R-:W1:Y:S01]  /*cc8a0*/  LDCU UR67, c[0x0][0x3b8] ;  /* 0x00007700ff4377ac */ /* 0x000e620008000800 */
[----:B------:R-:W1:Y:S01]  /*cc8b0*/  LDCU UR65, c[0x0][0x3b8] ;  /* 0x00007700ff4177ac */ /* 0x000e620008000800 */
[----:B----4-:R-:W-:Y:S01]  /*cc8c0*/  IMAD.MOV.U32 R8, RZ, RZ, R225 ;  /* 0x000000ffff087224 */ /* 0x010fe200078e00e1 */
[----:B------:R-:W-:Y:S01]  /*cc8d0*/  MOV R9, R227 ;  /* 0x000000e300097202 */ /* 0x000fe20000000f00 */
[----:B------:R-:W-:Y:S01]  /*cc8e0*/  IMAD.MOV.U32 R10, RZ, RZ, R201 ;  /* 0x000000ffff0a7224 */ /* 0x000fe200078e00c9 */
[----:B------:R-:W-:Y:S01]  /*cc8f0*/  MOV R11, R203 ;  /* 0x000000cb000b7202 */ /* 0x000fe20000000f00 */
[----:B------:R-:W4:Y:S01]  /*cc900*/  LDCU UR63, c[0x0][0x3b8] ;  /* 0x00007700ff3f77ac */ /* 0x000f220008000800 */
[----:B------:R-:W1:Y:S01]  /*cc910*/  LDCU UR61, c[0x0][0x3b8] ;  /* 0x00007700ff3d77ac */ /* 0x000e620008000800 */
        /* <DEDUP_REMOVED lines=47> */
[----:B--2---:R-:W-:Y:S01]  /*ccc10*/  ISETP.GE.AND P0, PT, R71, UR11, PT ;  /* 0x0000000b47007c0c */ /* 0x004fe2000bf06270 */
[----:B------:R-:W2:Y:S01]  /*ccc20*/  LDCU UR11, c[0x0][0x3b8] ;  /* 0x00007700ff0b77ac */ /* 0x000ea20008000800 */
[C---:B---3--:R-:W-:Y:S01]  /*ccc30*/  VIADD R4, R72.reuse, 0x1 ;  /* 0x0000000148047836 */ /* 0x048fe20000000000 */
[C---:B------:R-:W-:Y:S01]  /*ccc40*/  IADD3 R5, PT, PT, R72.reuse, 0x4, RZ ;  /* 0x0000000448057810 */ /* 0x040fe20007ffe0ff */
[C---:B------:R-:W-:Y:S01]  /*ccc50*/  VIADD R2, R72.reuse, 0x3 ;  /* 0x0000000348027836 */ /* 0x040fe20000000000 */
[----:B------:R-:W-:-:S02]  /*ccc60*/  IADD3 R3, PT, PT, R72, 0x2, RZ ;  /* 0x0000000248037810 */ /* 0x000fc40007ffe0ff */
[----:B-1----:R-:W-:Y:S01]  /*ccc70*/  ISETP.LT.AND P6, PT, R4, UR10, !P0 ;  /* 0x0000000a04007c0c */ /* 0x002fe2000c7c1270 */
[----:B------:R-:W-:Y:S01]  /*ccc80*/  IMAD.MOV.U32 R4, RZ, RZ, R220 ;  /* 0x000000ffff047224 */ /* 0x000fe200078e00dc */
[----:B------:R-:W-:Y:S01]  /*ccc90*/  ISETP.LT.AND P5, PT, R5, UR4, !P0 ;  /* 0x0000000405007c0c */ /* 0x000fe2000c7a1270 */
[----:B------:R-:W1:Y:S01]  /*ccca0*/  LDCU UR10, c[0x0][0x3b8] ;  /* 0x00007700ff0a77ac */ /* 0x000e620008000800 */
[----:B------:R-:W-:Y:S02]  /*cccb0*/  MOV R5, R222 ;  /* 0x000000de00057202 */ /* 0x000fe40000000f00 */
[----:B------:R-:W-:Y:S01]  /*cccc0*/  ISETP.LT.AND P4, PT, R2, UR8, !P0 ;  /* 0x0000000802007c0c */ /* 0x000fe2000c781270 */
[----:B------:R-:W3:Y:S01]  /*cccd0*/  LDCU UR8, c[0x0][0x39c] ;  /* 0x00007380ff0877ac */ /* 0x000ee20008000800 */
[----:B------:R-:W-:Y:S01]  /*ccce0*/  LOP3.LUT R2, R12, 0x3f, RZ, 0xc0, !PT ;  /* 0x0000003f0c027812 */ /* 0x000fe200078ec0ff */
[----:B------:R1:W-:Y:S01]  /*cccf0*/  STSM.16.M88.4 [R0+0x200], R4 ;  /* 0x0002000400007844 */ /* 0x0003e20000000200 */
[----:B------:R-:W-:Y:S02]  /*ccd00*/  BAR.SYNC.DEFER_BLOCKING 0x0 ;  /* 0x0000000000007b1d */ /* 0x000fe40000010000 */
[----:B------:R-:W-:-:S02]  /*ccd10*/  LEA R70, R2, UR5, 0x4 ;  /* 0x0000000502467c11 */ /* 0x000fc4000f8e20ff */
[----:B------:R-:W-:Y:S02]  /*ccd20*/  ISETP.LT.AND P3, PT, R3, UR9, !P0 ;  /* 0x0000000903007c0c */ /* 0x000fe4000c761270 */
[----:B------:R-:W2:Y:S01]  /*ccd30*/  LDCU.64 UR4, c[0x0][0x390] ;  /* 0x00007200ff0477ac */ /* 0x000ea20008000a00 */
[----:B------:R-:W-:Y:S01]  /*ccd40*/  STL [R1+0x540], R70 ;  /* 0x0005404601007387 */ /* 0x000fe20000100800 */
[----:B-1----:R-:W-:Y:S01]  /*ccd50*/  IMAD.MOV.U32 R4, RZ, RZ, R221 ;  /* 0x000000ffff047224 */ /* 0x002fe200078e00dd */
[----:B------:R-:W-:Y:S01]  /*ccd60*/  MOV R5, R223 ;  /* 0x000000df00057202 */ /* 0x000fe20000000f00 */
[----:B------:R-:W-:Y:S01]  /*ccd70*/  IMAD.MOV.U32 R6, RZ, RZ, R137 ;  /* 0x000000ffff067224 */ /* 0x000fe200078e0089 */
[----:B------:R-:W-:Y:S01]  /*ccd80*/  MOV R7, R139 ;  /* 0x0000008b00077202 */ /* 0x000fe20000000f00 */
[----:B------:R-:W-:Y:S01]  /*ccd90*/  IMAD R2, R71, UR76, RZ ;  /* 0x0000004c47027c24 */ /* 0x000fe2000f8e02ff */
[----:B------:R-:W-:Y:S01]  /*ccda0*/  ISETP.LT.AND P2, PT, R72, UR12, !P0 ;  /* 0x0000000c48007c0c */ /* 0x000fe2000c741270 */
[----:B------:R-:W1:Y:S01]  /*ccdb0*/  LDCU UR9, c[0x0][0x3b8] ;  /* 0x00007700ff0977ac */ /* 0x000e620008000800 */
[----:B------:R-:W1:Y:S01]  /*ccdc0*/  LDCU UR12, c[0x0][0x39c] ;  /* 0x00007380ff0c77ac */ /* 0x000e620008000800 */
[----:B------:R-:W-:Y:S04]  /*ccdd0*/  LDS.128 R56, [R70] ;  /* 0x0000000046387984 */ /* 0x000fe80000000c00 */
[----:B------:R-:W-:Y:S01]  /*ccde0*/  LDS.128 R52, [R70+0x400] ;  /* 0x0004000046347984 */ /* 0x000fe20000000c00 */
[----:B------:R-:W1:Y:S01]  /*ccdf0*/  LDCU UR76, c[0x0][0x39c] ;  /* 0x00007380ff4c77ac */ /* 0x000e620008000800 */
[----:B------:R-:W-:Y:S06]  /*cce00*/  BAR.SYNC.DEFER_BLOCKING 0x0 ;  /* 0x0000000000007b1d */ /* 0x000fec0000010000 */
[----:B------:R1:W-:Y:S04]  /*cce10*/  STSM.16.M88.4 [R0], R8 ;  /* 0x0000000800007844 */ /* 0x0003e80000000200 */
[----:B------:R2:W-:Y:S01]  /*cce20*/  STSM.16.M88.4 [R0+0x200], R4 ;  /* 0x0002000400007844 */ /* 0x0005e20000000200 */
[----:B------:R-:W-:Y:S01]  /*cce30*/  BAR.SYNC.DEFER_BLOCKING 0x0 ;  /* 0x0000000000007b1d */ /* 0x000fe20000010000 */
[----:B-1----:R-:W-:Y:S01]  /*cce40*/  IMAD.MOV.U32 R8, RZ, RZ, R248 ;  /* 0x000000ffff087224 */ /* 0x002fe200078e00f8 */
[----:B------:R-:W-:Y:S01]  /*cce50*/  MOV R9, R250 ;  /* 0x000000fa00097202 */ /* 0x000fe20000000f00 */
[----:B------:R-:W-:Y:S01]  /*cce60*/  IMAD.MOV.U32 R10, RZ, RZ, R204 ;  /* 0x000000ffff0a7224 */ /* 0x000fe200078e00cc */
[----:B------:R-:W-:Y:S01]  /*cce70*/  MOV R11, R206 ;  /* 0x000000ce000b7202 */ /* 0x000fe20000000f00 */
[----:B--2---:R-:W-:Y:S01]  /*cce80*/  IMAD.MOV.U32 R4, RZ, RZ, R228 ;  /* 0x000000ffff047224 */ /* 0x004fe200078e00e4 */
[----:B------:R-:W-:Y:S01]  /*cce90*/  MOV R5, R230 ;  /* 0x000000e600057202 */ /* 0x000fe20000000f00 */
[----:B------:R-:W-:Y:S01]  /*ccea0*/  IMAD.MOV.U32 R6, RZ, RZ, R240 ;  /* 0x000000ffff067224 */ /* 0x000fe200078e00f0 */
[----:B------:R-:W-:Y:S01]  /*cceb0*/  MOV R7, R242 ;  /* 0x000000f200077202 */ /* 0x000fe20000000f00 */
[----:B------:R-:W-:Y:S04]  /*ccec0*/  LDS.128 R48, [R70] ;  /* 0x0000000046307984 */ /* 0x000fe80000000c00 */
[----:B------:R-:W-:Y:S01]  /*cced0*/  LDS.128 R44, [R70+0x400] ;  /* 0x00040000462c7984 */ /* 0x000fe20000000c00 */
        /* <DEDUP_REMOVED lines=17> */
[----:B------:R-:W-:Y:S06]  /*ccff0*/  BAR.SYNC.DEFER_BLOCKING 0x0 ;  /* 0x0000000000007b1d */ /* 0x000fec0000010000 */
[----:B-1----:R-:W3:Y:S04]  /*cd000*/  LDL.LU R8, [R1+0xd0] ;  /* 0x0000d00001087983 */ /* 0x002ee80000300800 */
[----:B------:R-:W3:Y:S04]  /*cd010*/  LDL.LU R9, [R1+0xd8] ;  /* 0x0000d80001097983 */ /* 0x000ee80000300800 */
[----:B------:R-:W3:Y:S04]  /*cd020*/  LDL.LU R10, [R1+0x790] ;  /* 0x00079000010a7983 */ /* 0x000ee80000300800 */
[----:B------:R-:W3:Y:S04]  /*cd030*/  LDL.LU R11, [R1+0x798] ;  /* 0x00079800010b7983 */ /* 0x000ee80000300800 */
[----:B--2---:R-:W2:Y:S04]  /*cd040*/  LDL.LU R4, [R1+0x280] ;  /* 0x0002800001047983 */ /* 0x004ea80000300800 */
[----:B------:R-:W2:Y:S04]  /*cd050*/  LDL.LU R5, [R1+0x288] ;  /* 0x0002880001057983 */ /* 0x000ea80000300800 */
[----:B------:R-:W2:Y:S04]  /*cd060*/  LDL.LU R6, [R1+0x6f0] ;  /* 0x0006f00001067983 */ /* 0x000ea80000300800 */
[----:B------:R-:W2:Y:S04]  /*cd070*/  LDL.LU R7, [R1+0x6f8] ;  /* 0x0006f80001077983 */ /* 0x000ea80000300800 */
[----:B------:R-:W-:Y:S04]  /*cd080*/  LDS.128 R32, [R70] ;  /* 0x0000000046207984 */ /* 0x000fe80000000c00 */
[----:B------:R-:W-:Y:S01]  /*cd090*/  LDS.128 R28, [R70+0x400] ;  /* 0x00040000461c7984 */ /* 0x000fe20000000c00 */
[----:B------:R-:W-:Y:S06]  /*cd0a0*/  BAR.SYNC.DEFER_BLOCKING 0x0 ;  /* 0x0000000000007b1d */ /* 0x000fec0000010000 */
[----:B---3--:R1:W-:Y:S04]  /*cd0b0*/  STSM.16.M88.4 [R0], R8 ;  /* 0x0000000800007844 */ /* 0x0083e80000000200 */
[----:B-1----:R-:W3:Y:S04]  /*cd0c0*/  LDL.LU R8, [R1+0xd4] ;  /* 0x0000d40001087983 */ /* 0x002ee80000300800 */
[----:B------:R-:W3:Y:S04]  /*cd0d0*/  LDL.LU R9, [R1+0xdc] ;  /* 0x0000dc0001097983 */ /* 0x000ee80000300800 */
[----:B------:R-:W3:Y:S04]  /*cd0e0*/  LDL.LU R10, [R1+0x794] ;  /* 0x00079400010a7983 */ /* 0x000ee80000300800 */
[----:B--2---:R1:W-:Y:S04]  /*cd0f0*/  STSM.16.M88.4 [R0+0x200], R4 ;  /* 0x0002000400007844 */ /* 0x0043e80000000200 */
[----:B------:R-:W3:Y:S01]  /*cd100*/  LDL.LU R11, [R1+0x79c] ;  /* 0x00079c00010b7983 */ /* 0x000ee20000300800 */
[----:B------:R-:W-:Y:S06]  /*cd110*/  BAR.SYNC.DEFER_BLOCKING 0x0 ;  /* 0x0000000000007b1d */ /* 0x000fec0000010000 */
[----:B-1----:R-:W2:Y:S04]  /*cd120*/  LDL.LU R4, [R1+0x284] ;  /* 0x0002840001047983 */ /* 0x002ea80000300800 */
        /* <DEDUP_REMOVED lines=20> */
[----:B---3--:R-:W-:Y:S04]  /*cd270*/  STSM.16.M88.4 [R0], R8 ;  /* 0x0000000800007844 */ /* 0x008fe80000000200 */
[----:B--2---:R1:W-:Y:S01]  /*cd280*/  STSM.16.M88.4 [R0+0x200], R4 ;  /* 0x0002000400007844 */ /* 0x0043e20000000200 */
[----:B------:R-:W-:Y:S06]  /*cd290*/  BAR.SYNC.DEFER_BLOCKING 0x0 ;  /* 0x0000000000007b1d */ /* 0x000fec0000010000 */
[----:B-1----:R-:W2:Y:S04]  /*cd2a0*/  LDL.LU R4, [R1+0xc4] ;  /* 0x0000c40001047983 */ /* 0x002ea80000300800 */
[----:B------:R-:W2:Y:S04]  /*cd2b0*/  LDL.LU R5, [R1+0xcc] ;  /* 0x0000cc0001057983 */ /* 0x000ea80000300800 */
[----:B------:R-:W2:Y:S04]  /*cd2c0*/  LDL.LU R6, [R1+0x7a4] ;  /* 0x0007a40001067983 */ /* 0x000ea80000300800 */
[----:B------:R-:W2:Y:S04]  /*cd2d0*/  LDL.LU R7, [R1+0x7ac] ;  /* 0x0007ac0001077983 */ /* 0x000ea80000300800 */
[----:B------:R-:W3:Y:S04]  /*cd2e0*/  LDL.LU R8, [R1+0x294] ;  /* 0x0002940001087983 */ /* 0x000ee80000300800 */
[----:B------:R-:W3:Y:S04]  /*cd2f0*/  LDL.LU R9, [R1+0x29c] ;  /* 0x00029c0001097983 */ /* 0x000ee80000300800 */
[----:B------:R-:W3:Y:S04]  /*cd300*/  LDL.LU R10, [R1+0x664] ;  /* 0x00066400010a7983 */ /* 0x000ee80000300800 */
[----:B------:R-:W3:Y:S04]  /*cd310*/  LDL.LU R11, [R1+0x66c] ;  /* 0x00066c00010b7983 */ /* 0x000ee80000300800 */
[----:B------:R-:W1:Y:S04]  /*cd320*/  LDS.128 R60, [R70] ;  /* 0x00000000463c7984 */ /* 0x000e680000000c00 */
[----:B-1----:R-:W-:Y:S01]  /*cd330*/  STL [R1+0xd4], R61 ;  /* 0x0000d43d01007387 */ /* 0x002fe20000100800 */
[----:B------:R-:W-:-:S03]  /*cd340*/  IMAD.MOV.U32 R69, RZ, RZ, R60 ;  /* 0x000000ffff457224 */ /* 0x000fc600078e003c */
[----:B------:R-:W-:Y:S04]  /*cd350*/  STL.64 [R1+0xd8], R62 ;  /* 0x0000d83e01007387 */ /* 0x000fe80000100a00 */
[----:B------:R-:W1:Y:S01]  /*cd360*/  LDS.128 R60, [R70+0x400] ;  /* 0x00040000463c7984 */ /* 0x000e620000000c00 */
[----:B------:R-:W-:Y:S06]  /*cd370*/  BAR.SYNC.DEFER_BLOCKING 0x0 ;  /* 0x0000000000007b1d */ /* 0x000fec0000010000 */
[----:B-1----:R-:W-:Y:S04]  /*cd380*/  STL.64 [R1+0x1030], R60 ;  /* 0x0010303c01007387 */ /* 0x002fe80000100a00 */
[----:B------:R-:W-:Y:S04]  /*cd390*/  STL.64 [R1+0x1038], R62 ;  /* 0x0010383e01007387 */ /* 0x000fe80000100a00 */
[----:B--2---:R1:W-:Y:S04]  /*cd3a0*/  STSM.16.M88.4 [R0], R4 ;  /* 0x0000000400007844 */ /* 0x0043e80000000200 */
[----:B-1----:R-:W2:Y:S04]  /*cd3b0*/  LDL.LU R4, [R1+0xb0] ;  /* 0x0000b00001047983 */ /* 0x002ea80000300800 */
[----:B------:R-:W2:Y:S04]  /*cd3c0*/  LDL.LU R5, [R1+0xb8] ;  /* 0x0000b80001057983 */ /* 0x000ea80000300800 */
[----:B------:R-:W2:Y:S04]  /*cd3d0*/  LDL.LU R6, [R1+0x7d0] ;  /* 0x0007d00001067983 */ /* 0x000ea80000300800 */
[----:B------:R-:W2:Y:S04]  /*cd3e0*/  LDL.LU R7, [R1+0x7d8] ;  /* 0x0007d80001077983 */ /* 0x000ea80000300800 */
[----:B---3--:R1:W-:Y:S01]  /*cd3f0*/  STSM.16.M88.4 [R0+0x200], R8 ;  /* 0x0002000800007844 */ /* 0x0083e20000000200 */
[----:B------:R-:W-:Y:S06]  /*cd400*/  BAR.SYNC.DEFER_BLOCKING 0x0 ;  /* 0x0000000000007b1d */ /* 0x000fec0000010000 */
[----:B-1----:R-:W3:Y:S04]  /*cd410*/  LDL.LU R8, [R1+0x780] ;  /* 0x0007800001087983 */ /* 0x002ee80000300800 */
[----:B------:R-:W3:Y:S04]  /*cd420*/  LDL.LU R9, [R1+0x788] ;  /* 0x0007880001097983 */ /* 0x000ee80000300800 */
[----:B------:R-:W3:Y:S04]  /*cd430*/  LDL.LU R10, [R1+0x650] ;  /* 0x00065000010a7983 */ /* 0x000ee80000300800 */
[----:B------:R-:W1:Y:S04]  /*cd440*/  LDS.128 R60, [R70] ;  /* 0x00000000463c7984 */ /* 0x000e680000000c00 */
[----:B------:R-:W3:Y:S04]  /*cd450*/  LDL.LU R11, [R1+0x658] ;  /* 0x00065800010b7983 */ /* 0x000ee80000300800 */
[----:B-1----:R-:W-:Y:S01]  /*cd460*/  STL [R1+0xc4], R61 ;  /* 0x0000c43d01007387 */ /* 0x002fe20000100800 */
[----:B------:R-:W-:-:S03]  /*cd470*/  MOV R68, R60 ;  /* 0x0000003c00447202 */ /* 0x000fc60000000f00 */
        /* <DEDUP_REMOVED lines=15> */
[----:B------:R-:W3:Y:S04]  /*cd570*/  LDL.LU R11, [R1+0x65c] ;  /* 0x00065c00010b7983 */ /* 0x000ee80000300800 */
[----:B------:R-:W1:Y:S04]  /*cd580*/  LDS.128 R64, [R70] ;  /* 0x0000000046407984 */ /* 0x000e680000000c00 */
[----:B------:R-:W4:Y:S01]  /*cd590*/  LDS.128 R60, [R70+0x400] ;  /* 0x00040000463c7984 */ /* 0x000f220000000c00 */
[----:B------:R-:W-:Y:S06]  /*cd5a0*/  BAR.SYNC.DEFER_BLOCKING 0x0 ;  /* 0x0000000000007b1d */ /* 0x000fec0000010000 */
[----:B-1----:R-:W-:Y:S04]  /*cd5b0*/  STL.64 [R1+0x1000], R64 ;  /* 0x0010004001007387 */ /* 0x002fe80000100a00 */
[----:B------:R-:W-:Y:S04]  /*cd5c0*/  STL.64 [R1+0x1008], R66 ;  /* 0x0010084201007387 */ /* 0x000fe80000100a00 */
[----:B----4-:R-:W-:Y:S04]  /*cd5d0*/  STL.64 [R1+0xff0], R60 ;  /* 0x000ff03c01007387 */ /* 0x010fe80000100a00 */
        /* <DEDUP_REMOVED lines=489> */
[----:B------:R-:W2:Y:S01]  /*cf470*/  LDL.LU R7, [R1+0x8ec] ;  /* 0x0008ec0001077983 */ /* 0x000ea20000300800 */
[----:B------:R-:W-:Y:S01]  /*cf480*/  IMAD.MOV.U32 R8, RZ, RZ, R184 ;  /* 0x000000ffff087224 */ /* 0x000fe200078e00b8 */
[----:B------:R-:W-:-:S05]  /*cf490*/  MOV R9, R186 ;  /* 0x000000ba00097202 */ /* 0x000fca0000000f00 */
        /* <DEDUP_REMOVED lines=107> */
[----:B------:R-:W-:-:S02]  /*cfb50*/  MOV R9, R198 ;  /* 0x000000c600097202 */ /* 0x000fc40000000f00 */
[----:B------:R-:W4:Y:S04]  /*cfb60*/  LDL.LU R62, [R1+0x2c4] ;  /* 0x0002c400013e7983 */ /* 0x000f280000300800 */
[----:B---3--:R-:W-:Y:S01]  /*cfb70*/  STSM.16.M88.4 [R0+0x200], R8 ;  /* 0x0002000800007844 */ /* 0x008fe20000000200 */
[----:B------:R-:W-:Y:S06]  /*cfb80*/  BAR.SYNC.DEFER_BLOCKING 0x0 ;  /* 0x0000000000007b1d */ /* 0x000fec0000010000 */
[----:B------:R-:W4:Y:S04]  /*cfb90*/  LDL.LU R63, [R1+0x2cc] ;  /* 0x0002cc00013f7983 */ /* 0x000f280000300800 */
[----:B------:R-:W1:Y:S04]  /*cfba0*/  LDS.128 R64, [R70] ;  /* 0x0000000046407984 */ /* 0x000e680000000c00 */
[----:B------:R-:W3:Y:S01]  /*cfbb0*/  LDS.128 R8, [R70+0x400] ;  /* 0x0004000046087984 */ /* 0x000ee20000000c00 */
[----:B------:R-:W-:Y:S06]  /*cfbc0*/  BAR.SYNC.DEFER_BLOCKING 0x0 ;  /* 0x0000000000007b1d */ /* 0x000fec0000010000 */
[----:B-1----:R-:W-:Y:S04]  /*cfbd0*/  STL.64 [R1+0x930], R64 ;  /* 0x0009304001007387 */ /* 0x002fe80000100a00 */
[----:B------:R-:W-:Y:S04]  /*cfbe0*/  STL.64 [R1+0x938], R66 ;  /* 0x0009384201007387 */ /* 0x000fe80000100a00 */
[----:B---3--:R-:W-:Y:S04]  /*cfbf0*/  STL.64 [R1+0x920], R8 ;  /* 0x0009200801007387 */ /* 0x008fe80000100a00 */
        /* <DEDUP_REMOVED lines=8> */
[----:B------:R-:W3:Y:S04]  /*cfc80*/  LDL.LU R8, [R1+0x760] ;  /* 0x0007600001087983 */ /* 0x000ee80000300800 */
[----:B----4-:R-:W-:Y:S01]  /*cfc90*/  STSM.16.M88.4 [R0+0x200], R60 ;  /* 0x0002003c00007844 */ /* 0x010fe20000000200 */
[----:B------:R-:W-:Y:S06]  /*cfca0*/  BAR.SYNC.DEFER_BLOCKING 0x0 ;  /* 0x0000000000007b1d */ /* 0x000fec0000010000 */
        /* <DEDUP_REMOVED lines=15> */
[----:B---3--:R-:W-:Y:S04]  /*cfda0*/  STSM.16.M88.4 [R0+0x200], R8 ;  /* 0x0002000800007844 */ /* 0x008fe80000000200 */
[----:B------:R-:W3:Y:S01]  /*cfdb0*/  LDL.LU R60, [R1+0x764] ;  /* 0x00076400013c7983 */ /* 0x000ee20000300800 */
        /* <DEDUP_REMOVED lines=52> */
[----:B---3--:R-:W-:Y:S01]  /*d0100*/  STSM.16.M88.4 [R0+0x200], R60 ;  /* 0x0002003c00007844 */ /* 0x008fe20000000200 */
[----:B------:R-:W-:Y:S06]  /*d0110*/  BAR.SYNC.DEFER_BLOCKING 0x0 ;  /* 0x0000000000007b1d */ /* 0x000fec0000010000 */
        /* <DEDUP_REMOVED lines=28> */
[----:B-1----:R-:W2:Y:S04]  /*d02e0*/  LDL.LU R4, [R1] ;  /* 0x0000000001047983 */ /* 0x002ea80000300800 */
[----:B------:R-:W2:Y:S04]  /*d02f0*/  LDL.LU R5, [R1+0x8] ;  /* 0x0000080001057983 */ /* 0x000ea80000300800 */
[----:B------:R-:W2:Y:S04]  /*d0300*/  LDL.LU R6, [R1+0x830] ;  /* 0x0008300001067983 */ /* 0x000ea80000300800 */
[----:B------:R-:W2:Y:S01]  /*d0310*/  LDL.LU R7, [R1+0x838] ;  /* 0x0008380001077983 */ /* 0x000ea20000300800 */
[----:B------:R-:W-:Y:S01]  /*d0320*/  IMAD.MOV.U32 R60, RZ, RZ, R209 ;  /* 0x000000ffff3c7224 */ /* 0x000fe200078e00d1 */
[----:B------:R-:W-:-:S05]  /*d0330*/  MOV R61, R211 ;  /* 0x000000d3003d7202 */ /* 0x000fca0000000f00 */
[----:B----4-:R-:W-:Y:S01]  /*d0340*/  STSM.16.M88.4 [R0+0x200], R60 ;  /* 0x0002003c00007844 */ /* 0x010fe20000000200 */
[----:B------:R-:W-:Y:S06]  /*d0350*/  BAR.SYNC.DEFER_BLOCKING 0x0 ;  /* 0x0000000000007b1d */ /* 0x000fec0000010000 */
        /* <DEDUP_REMOVED lines=13> */
[----:B------:R-:W-:Y:S01]  /*d0430*/  MOV R9, R214 ;  /* 0x000000d600097202 */ /* 0x000fe20000000f00 */
[----:B------:R-:W-:Y:S01]  /*d0440*/  IMAD.MOV.U32 R10, RZ, RZ, R244 ;  /* 0x000000ffff0a7224 */ /* 0x000fe200078e00f4 */
[----:B------:R-:W-:-:S05]  /*d0450*/  MOV R11, R246 ;  /* 0x000000f6000b7202 */ /* 0x000fca0000000f00 */
[----:B------:R-:W-:Y:S01]  /*d0460*/  STSM.16.M88.4 [R0+0x200], R8 ;  /* 0x0002000800007844 */ /* 0x000fe20000000200 */
        /* <DEDUP_REMOVED lines=52> */
[----:B------:R-:W-:Y:S01]  /*d07b0*/  MOV R63, R115 ;  /* 0x00000073003f7202 */ /* 0x000fe20000000f00 */
[----:B------:R-:W3:Y:S04]  /*d07c0*/  LDL.LU R8, [R1+0x740] ;  /* 0x0007400001087983 */ /* 0x000ee80000300800 */
[----:B------:R-:W-:Y:S01]  /*d07d0*/  STSM.16.M88.4 [R0+0x200], R60 ;  /* 0x0002003c00007844 */ /* 0x000fe20000000200 */
[----:B------:R-:W-:Y:S06]  /*d07e0*/  BAR.SYNC.DEFER_BLOCKING 0x0 ;  /* 0x0000000000007b1d */ /* 0x000fec0000010000 */
        /* <DEDUP_REMOVED lines=28> */
[----:B------:R-:W2:Y:S01]  /*d09b0*/  LDL.LU R7, [R1+0x7f8] ;  /* 0x0007f80001077983 */ /* 0x000ea20000300800 */
[----:B------:R-:W-:Y:S01]  /*d09c0*/  IMAD.MOV.U32 R62, RZ, RZ, R117 ;  /* 0x000000ffff3e7224 */ /* 0x000fe200078e0075 */
[----:B------:R-:W-:-:S02]  /*d09d0*/  MOV R63, R119 ;  /* 0x00000077003f7202 */ /* 0x000fc40000000f00 */
[----:B------:R-:W3:Y:S04]  /*d09e0*/  LDL.LU R8, [R1+0x730] ;  /* 0x0007300001087983 */ /* 0x000ee80000300800 */
[----:B----4-:R-:W-:Y:S01]  /*d09f0*/  STSM.16.M88.4 [R0+0x200], R60 ;  /* 0x0002003c00007844 */ /* 0x010fe20000000200 */
[----:B------:R-:W-:Y:S06]  /*d0a00*/  BAR.SYNC.DEFER_BLOCKING 0x0 ;  /* 0x0000000000007b1d */ /* 0x000fec0000010000 */
[----:B------:R-:W3:Y:S04]  /*d0a10*/  LDL.LU R9, [R1+0x738] ;  /* 0x0007380001097983 */ /* 0x000ee80000300800 */
[----:B------:R-:W1:Y:S04]  /*d0a20*/  LDS.128 R64, [R70] ;  /* 0x0000000046407984 */ /* 0x000e680000000c00 */
[----:B------:R-:W4:Y:S01]  /*d0a30*/  LDS.128 R60, [R70+0x400] ;  /* 0x00040000463c7984 */ /* 0x000f220000000c00 */
[----:B------:R-:W-:Y:S01]  /*d0a40*/  IMAD.MOV.U32 R4, RZ, RZ, R164 ;  /* 0x000000ffff047224 */ /* 0x000fe200078e00a4 */
[----:B------:R-:W-:Y:S01]  /*d0a50*/  MOV R5, R166 ;  /* 0x000000a600057202 */ /* 0x000fe20000000f00 */
[----:B------:R-:W-:Y:S06]  /*d0a60*/  BAR.SYNC.DEFER_BLOCKING 0x0 ;  /* 0x0000000000007b1d */ /* 0x000fec0000010000 */
[----:B-1----:R-:W-:Y:S04]  /*d0a70*/  STL.64 [R1+0x6e0], R64 ;  /* 0x0006e04001007387 */ /* 0x002fe80000100a00 */
[----:B------:R-:W-:Y:S04]  /*d0a80*/  STL.64 [R1+0x6e8], R66 ;  /* 0x0006e84201007387 */ /* 0x000fe80000100a00 */
[----:B----4-:R-:W-:Y:S04]  /*d0a90*/  STL.64 [R1+0x6d0], R60 ;  /* 0x0006d03c01007387 */ /* 0x010fe80000100a00 */
[----:B------:R-:W-:Y:S04]  /*d0aa0*/  STL.64 [R1+0x6d8], R62 ;  /* 0x0006d83e01007387 */ /* 0x000fe80000100a00 */
[----:B--2---:R1:W-:Y:S04]  /*d0ab0*/  STSM.16.M88.4 [R0], R4 ;  /* 0x0000000400007844 */ /* 0x0043e80000000200 */
[----:B-1----:R-:W2:Y:S04]  /*d0ac0*/  LDL.LU R6, [R1+0x7f4] ;  /* 0x0007f40001067983 */ /* 0x002ea80000300800 */
        /* <DEDUP_REMOVED lines=9> */
[----:B------:R-:W-:Y:S01]  /*d0b60*/  IMAD.MOV.U32 R4, RZ, RZ, R165 ;  /* 0x000000ffff047224 */ /* 0x000fe200078e00a5 */
[----:B------:R-:W-:Y:S01]  /*d0b70*/  MOV R5, R167 ;  /* 0x000000a700057202 */ /* 0x000fe20000000f00 */
        /* <DEDUP_REMOVED lines=8> */
[----:B------:R-:W3:Y:S04]  /*d0c00*/  LDL.LU R8, [R1+0x720] ;  /* 0x0007200001087983 */ /* 0x000ee80000300800 */
[----:B------:R-:W3:Y:S01]  /*d0c10*/  LDL.LU R9, [R1+0x728] ;  /* 0x0007280001097983 */ /* 0x000ee20000300800 */
[----:B------:R-:W-:Y:S01]  /*d0c20*/  IMAD.MOV.U32 R62, RZ, RZ, R121 ;  /* 0x000000ffff3e7224 */ /* 0x000fe200078e0079 */
[----:B------:R-:W-:-:S05]  /*d0c30*/  MOV R63, R123 ;  /* 0x0000007b003f7202 */ /* 0x000fca0000000f00 */
[----:B----4-:R-:W-:Y:S01]  /*d0c40*/  STSM.16.M88.4 [R0+0x200], R60 ;  /* 0x0002003c00007844 */ /* 0x010fe20000000200 */
[----:B------:R-:W-:Y:S06]  /*d0c50*/  BAR.SYNC.DEFER_BLOCKING 0x0 ;  /* 0x0000000000007b1d */ /* 0x000fec0000010000 */
[----:B------:R-:W1:Y:S04]  /*d0c60*/  LDS.128 R64, [R70] ;  /* 0x0000000046407984 */ /* 0x000e680000000c00 */
[----:B------:R-:W4:Y:S01]  /*d0c70*/  LDS.128 R60, [R70+0x400] ;  /* 0x00040000463c7984 */ /* 0x000f220000000c00 */
[----:B------:R-:W-:Y:S01]  /*d0c80*/  IMAD.MOV.U32 R4, RZ, RZ, R168 ;  /* 0x000000ffff047224 */ /* 0x000fe200078e00a8 */
[----:B------:R-:W-:Y:S01]  /*d0c90*/  MOV R5, R170 ;  /* 0x000000aa00057202 */ /* 0x000fe20000000f00 */
[----:B------:R-:W-:Y:S01]  /*d0ca0*/  BAR.SYNC.DEFER_BLOCKING 0x0 ;  /* 0x0000000000007b1d */ /* 0x000fe20000010000 */
[----:B------:R-:W-:Y:S01]  /*d0cb0*/  IMAD.MOV.U32 R10, RZ, RZ, R124 ;  /* 0x000000ffff0a7224 */ /* 0x000fe200078e007c */
[----:B------:R-:W-:-:S04]  /*d0cc0*/  MOV R11, R126 ;  /* 0x0000007e000b7202 */ /* 0x000fc80000000f00 */
[----:B-1----:R-:W-:Y:S04]  /*d0cd0*/  STL.64 [R1+0x6a0], R64 ;  /* 0x0006a04001007387 */ /* 0x002fe80000100a00 */
[----:B------:R-:W-:Y:S04]  /*d0ce0*/  STL.64 [R1+0x6a8], R66 ;  /* 0x0006a84201007387 */ /* 0x000fe80000100a00 */
[----:B----4-:R-:W-:Y:S04]  /*d0cf0*/  STL.64 [R1+0x690], R60 ;  /* 0x0006903c01007387 */ /* 0x010fe80000100a00 */
[----:B------:R1:W-:Y:S04]  /*d0d00*/  STL.64 [R1+0x698], R62 ;  /* 0x0006983e01007387 */ /* 0x0003e80000100a00 */
[----:B-1----:R-:W4:Y:S04]  /*d0d10*/  LDL.LU R62, [R1+0x7e4] ;  /* 0x0007e400013e7983 */ /* 0x002f280000300800 */
[----:B------:R-:W4:Y:S04]  /*d0d20*/  LDL.LU R63, [R1+0x7ec] ;  /* 0x0007ec00013f7983 */ /* 0x000f280000300800 */
[----:B------:R-:W4:Y:S04]  /*d0d30*/  LDL.LU R64, [R1+0x724] ;  /* 0x0007240001407983 */ /* 0x000f280000300800 */
[----:B------:R-:W4:Y:S04]  /*d0d40*/  LDL.LU R65, [R1+0x72c] ;  /* 0x00072c0001417983 */ /* 0x000f280000300800 */
[----:B--2---:R-:W-:Y:S04]  /*d0d50*/  STSM.16.M88.4 [R0], R4 ;  /* 0x0000000400007844 */ /* 0x004fe80000000200 */
[----:B---3--:R-:W-:Y:S01]  /*d0d60*/  STSM.16.M88.4 [R0+0x200], R8 ;  /* 0x0002000800007844 */ /* 0x008fe20000000200 */
[----:B------:R-:W-:Y:S06]  /*d0d70*/  BAR.SYNC.DEFER_BLOCKING 0x0 ;  /* 0x0000000000007b1d */ /* 0x000fec0000010000 */
[----:B------:R-:W1:Y:S04]  /*d0d80*/  LDS.128 R8, [R70] ;  /* 0x0000000046087984 */ /* 0x000e680000000c00 */
[----:B------:R-:W2:Y:S04]  /*d0d90*/  LDS.128 R4, [R70+0x400] ;  /* 0x0004000046047984 */ /* 0x000ea80000000c00 */
[----:B-1----:R-:W-:Y:S04]  /*d0da0*/  STL.64 [R1+0x680], R8 ;  /* 0x0006800801007387 */ /* 0x002fe80000100a00 */
[----:B------:R-:W-:Y:S04]  /*d0db0*/  STL.64 [R1+0x688], R10 ;  /* 0x0006880a01007387 */ /* 0x000fe80000100a00 */
[----:B--2---:R-:W-:Y:S04]  /*d0dc0*/  STL.64 [R1+0x670], R4 ;  /* 0x0006700401007387 */ /* 0x004fe80000100a00 */
[----:B------:R1:W-:Y:S04]  /*d0dd0*/  STL.64 [R1+0x678], R6 ;  /* 0x0006780601007387 */ /* 0x0003e80000100a00 */
[----:B-1----:R-:W2:Y:S04]  /*d0de0*/  LDL.LU R6, [R1+0x7c0] ;  /* 0x0007c00001067983 */ /* 0x002ea80000300800 */
[----:B------:R-:W2:Y:S01]  /*d0df0*/  LDL.LU R7, [R1+0x7c8] ;  /* 0x0007c80001077983 */ /* 0x000ea20000300800 */
[----:B------:R-:W-:Y:S01]  /*d0e00*/  IMAD.MOV.U32 R60, RZ, RZ, R169 ;  /* 0x000000ffff3c7224 */ /* 0x000fe200078e00a9 */
[----:B------:R-:W-:Y:S01]  /*d0e10*/  MOV R61, R171 ;  /* 0x000000ab003d7202 */ /* 0x000fe20000000f00 */
[----:B------:R-:W-:Y:S01]  /*d0e20*/  BAR.SYNC.DEFER_BLOCKING 0x0 ;  /* 0x0000000000007b1d */ /* 0x000fe20000010000 */
[----:B------:R-:W-:Y:S01]  /*d0e30*/  IMAD.MOV.U32 R66, RZ, RZ, R125 ;  /* 0x000000ffff427224 */ /* 0x000fe200078e007d */
[----:B------:R-:W-:-:S04]  /*d0e40*/  MOV R67, R127 ;  /* 0x0000007f00437202 */ /* 0x000fc80000000f00 */
[----:B------:R-:W3:Y:S04]  /*d0e50*/  LDL.LU R8, [R1+0x710] ;  /* 0x0007100001087983 */ /* 0x000ee80000300800 */
[----:B------:R-:W3:Y:S04]  /*d0e60*/  LDL.LU R9, [R1+0x718] ;  /* 0x0007180001097983 */ /* 0x000ee80000300800 */
[----:B----4-:R-:W-:Y:S04]  /*d0e70*/  STSM.16.M88.4 [R0], R60 ;  /* 0x0000003c00007844 */ /* 0x010fe80000000200 */
[----:B------:R-:W-:Y:S01]  /*d0e80*/  STSM.16.M88.4 [R0+0x200], R64 ;  /* 0x0002004000007844 */ /* 0x000fe20000000200 */
[----:B------:R-:W-:Y:S06]  /*d0e90*/  BAR.SYNC.DEFER_BLOCKING 0x0 ;  /* 0x0000000000007b1d */ /* 0x000fec0000010000 */
        /* <DEDUP_REMOVED lines=40> */
[----:B------:R-:W-:Y:S01]  /*d1120*/  BAR.SYNC.DEFER_BLOCKING 0x0 ;  /* 0x0000000000007b1d */ /* 0x000fe20000010000 */
[----:B------:R-:W-:Y:S01]  /*d1130*/  IMAD.MOV.U32 R10, RZ, RZ, R132 ;  /* 0x000000ffff0a7224 */ /* 0x000fe200078e0084 */
[----:B------:R-:W-:-:S04]  /*d1140*/  MOV R11, R134 ;  /* 0x00000086000b7202 */ /* 0x000fc80000000f00 */
[----:B-1----:R-:W-:Y:S04]  /*d1150*/  STL.64 [R1+0x620], R76 ;  /* 0x0006204c01007387 */ /* 0x002fe80000100a00 */
[----:B------:R-:W-:Y:S04]  /*d1160*/  STL.64 [R1+0x628], R78 ;  /* 0x0006284e01007387 */ /* 0x000fe80000100a00 */
[----:B----4-:R-:W-:Y:S04]  /*d1170*/  STL.64 [R1+0x610], R64 ;  /* 0x0006104001007387 */ /* 0x010fe80000100a00 */
[----:B------:R-:W-:Y:S04]  /*d1180*/  STL.64 [R1+0x618], R66 ;  /* 0x0006184201007387 */ /* 0x000fe80000100a00 */
[----:B--2---:R1:W-:Y:S04]  /*d1190*/  STSM.16.M88.4 [R0], R4 ;  /* 0x0000000400007844 */ /* 0x0043e80000000200 */
[----:B---3--:R2:W-:Y:S01]  /*d11a0*/  STSM.16.M88.4 [R0+0x200], R8 ;  /* 0x0002000800007844 */ /* 0x0085e20000000200 */
[----:B------:R-:W-:Y:S06]  /*d11b0*/  BAR.SYNC.DEFER_BLOCKING 0x0 ;  /* 0x0000000000007b1d */ /* 0x000fec0000010000 */
[----:B-1----:R-:W3:Y:S04]  /*d11c0*/  LDL.LU R4, [R1+0x974] ;  /* 0x0009740001047983 */ /* 0x002ee80000300800 */
[----:B------:R-:W3:Y:S04]  /*d11d0*/  LDL.LU R5, [R1+0x97c] ;  /* 0x00097c0001057983 */ /* 0x000ee80000300800 */
[----:B------:R-:W3:Y:S04]  /*d11e0*/  LDL.LU R6, [R1+0x7b4] ;  /* 0x0007b40001067983 */ /* 0x000ee80000300800 */
[----:B------:R-:W3:Y:S04]  /*d11f0*/  LDL.LU R7, [R1+0x7bc] ;  /* 0x0007bc0001077983 */ /* 0x000ee80000300800 */
[----:B--2---:R-:W2:Y:S04]  /*d1200*/  LDL.LU R8, [R1+0x704] ;  /* 0x0007040001087983 */ /* 0x004ea80000300800 */
[----:B------:R-:W2:Y:S04]  /*d1210*/  LDL.LU R9, [R1+0x70c] ;  /* 0x00070c0001097983 */ /* 0x000ea80000300800 */
[----:B------:R-:W1:Y:S04]  /*d1220*/  LDS.128 R80, [R70] ;  /* 0x0000000046507984 */ /* 0x000e680000000c00 */
[----:B------:R4:W4:Y:S01]  /*d1230*/  LDS.128 R76, [R70+0x400] ;  /* 0x00040000464c7984 */ /* 0x0009220000000c00 */
[----:B------:R-:W-:Y:S01]  /*d1240*/  BAR.SYNC.DEFER_BLOCKING 0x0 ;  /* 0x0000000000007b1d */ /* 0x000fe20000010000 */
[----:B------:R-:W-:Y:S01]  /*d1250*/  MOV R10, R133 ;  /* 0x00000085000a7202 */ /* 0x000fe20000000f00 */
[----:B------:R-:W-:Y:S01]  /*d1260*/  IMAD.MOV.U32 R11, RZ, RZ, R135 ;  /* 0x000000ffff0b7224 */ /* 0x000fe200078e0087 */
[----:B------:R-:W-:Y:S01]  /*d1270*/  LEA R3, P1, R2, UR4, 0x2 ;  /* 0x0000000402037c11 */ /* 0x000fe2000f8210ff */
[----:B------:R-:W-:-:S02]  /*d1280*/  IMAD R60, R72, UR13, RZ ;  /* 0x0000000d483c7c24 */ /* 0x000fc4000f8e02ff */
[----:B------:R-:W1:Y:S01]  /*d1290*/  LDCU UR4, c[0x0][0x39c] ;  /* 0x00007380ff0477ac */ /* 0x000e620008000800 */
[----:B------:R-:W-:Y:S01]  /*d12a0*/  LEA.HI.X.SX32 R2, R2, UR5, 0x2, P1 ;  /* 0x0000000502027c11 */ /* 0x000fe200088f16ff */
[----:B------:R-:W2:Y:S01]  /*d12b0*/  LDL.LU R71, [R1+0x3f60] ;  /* 0x003f600001477983 */ /* 0x000ea20000300800 */
[C---:B------:R-:W-:Y:S01]  /*d12c0*/  LEA R62, P1, R60.reuse, R3, 0x2 ;  /* 0x000000033c3e7211 */ /* 0x040fe200078210ff */
[C---:B------:R-:W-:Y:S01]  /*d12d0*/  VIADD R61, R60.reuse, UR11 ;  /* 0x0000000b3c3d7c36 */ /* 0x040fe20008000000 */
[----:B------:R-:W1:Y:S02]  /*d12e0*/  LDCU UR5, c[0x0][0x3b8] ;  /* 0x00007700ff0577ac */ /* 0x000e640008000800 */
[----:B------:R-:W-:Y:S02]  /*d12f0*/  LEA.HI.X.SX32 R63, R60, R2, 0x2, P1 ;  /* 0x000000023c3f7211 */ /* 0x000fe400008f16ff */
[----:B------:R-:W-:Y:S01]  /*d1300*/  IADD3 R64, PT, PT, R61, UR10, RZ ;  /* 0x0000000a3d407c10 */ /* 0x000fe2000fffe0ff */
[----:B------:R-:W1:Y:S04]  /*d1310*/  LDCU UR13, c[0x0][0x3b8] ;  /* 0x00007700ff0d77ac */ /* 0x000e680008000800 */
[----:B------:R-:W-:Y:S01]  /*d1320*/  VIADD R65, R64, UR9 ;  /* 0x0000000940417c36 */ /* 0x000fe20008000000 */
[----:B------:R-:W2:Y:S04]  /*d1330*/  LDCU UR11, c[0x0][0x3b8] ;  /* 0x00007700ff0b77ac */ /* 0x000ea80008000800 */
[----:B------:R-:W-:Y:S01]  /*d1340*/  IADD3 R66, PT, PT, R65, UR14, RZ ;  /* 0x0000000e41427c10 */ /* 0x000fe2000fffe0ff */
[----:B------:R-:W2:Y:S01]  /*d1350*/  LDCU UR10, c[0x0][0x39c] ;  /* 0x00007380ff0a77ac */ /* 0x000ea20008000800 */
[----:B------:R-:W2:Y:S01]  /*d1360*/  LDCU UR9, c[0x0][0x3b8] ;  /* 0x00007700ff0977ac */ /* 0x000ea20008000800 */
[----:B-1----:R-:W-:Y:S01]  /*d1370*/  STL.64 [R1+0x600], R80 ;  /* 0x0006005001007387 */ /* 0x002fe20000100a00 */
[----:B------:R-:W1:Y:S03]  /*d1380*/  LDCU UR14, c[0x0][0x3b8] ;  /* 0x00007700ff0e77ac */ /* 0x000e660008000800 */
[----:B------:R-:W-:Y:S04]  /*d1390*/  STL.64 [R1+0x608], R82 ;  /* 0x0006085201007387 */ /* 0x000fe80000100a00 */
[----:B----4-:R-:W4:Y:S04]  /*d13a0*/  LDL.LU R70, [R1+0x3f64] ;  /* 0x003f640001467983 */ /* 0x010f280000300800 */
[----:B------:R-:W-:Y:S04]  /*d13b0*/  STL.64 [R1+0x5f0], R76 ;  /* 0x0005f04c01007387 */ /* 0x000fe80000100a00 */
[----:B------:R-:W-:Y:S04]  /*d13c0*/  STL.64 [R1+0x5f8], R78 ;  /* 0x0005f84e01007387 */ /* 0x000fe80000100a00 */
[----:B------:R-:W4:Y:S04]  /*d13d0*/  LDL.LU R67, [R1+0x3f6c] ;  /* 0x003f6c0001437983 */ /* 0x000f280000300800 */
[----:B---3--:R3:W-:Y:S04]  /*d13e0*/  STSM.16.M88.4 [R0], R4 ;  /* 0x0000000400007844 */ /* 0x0087e80000000200 */
[----:B--2---:R2:W-:Y:S01]  /*d13f0*/  STSM.16.M88.4 [R0+0x200], R8 ;  /* 0x0002000800007844 */ /* 0x0045e20000000200 */
[----:B------:R-:W-:Y:S01]  /*d1400*/  BAR.SYNC.DEFER_BLOCKING 0x0 ;  /* 0x0000000000007b1d */ /* 0x000fe20000010000 */
[----:B---3--:R-:W-:-:S02]  /*d1410*/  IADD3 R5, PT, PT, R72, 0x5, RZ ;  /* 0x0000000548057810 */ /* 0x008fc40007ffe0ff */
[-C--:B------:R-:W-:Y:S02]  /*d1420*/  LEA R4, P1, R61, R3.reuse, 0x2 ;  /* 0x000000033d047211 */ /* 0x080fe400078210ff */
[----:B------:R-:W-:Y:S01]  /*d1430*/  IADD3 R7, PT, PT, R72, 0x6, RZ ;  /* 0x0000000648077810 */ /* 0x000fe20007ffe0ff */
[----:B------:R3:W-:Y:S01]  /*d1440*/  @P2 STG.E desc[UR6][R62.64], R56 ;  /* 0x000000383e002986 */ /* 0x0007e2000c101906 */
[----:B------:R-:W-:Y:S01]  /*d1450*/  ISETP.LT.AND P2, PT, R5, UR74, !P0 ;  /* 0x0000004a05007c0c */ /* 0x000fe2000c741270 */
[----:B--2---:R-:W-:Y:S01]  /*d1460*/  VIADD R0, R66, UR75 ;  /* 0x0000004b42007c36 */ /* 0x004fe20008000000 */
[----:B------:R-:W-:Y:S01]  /*d1470*/  LEA.HI.X.SX32 R5, R61, R2, 0x2, P1 ;  /* 0x000000023d057211 */ /* 0x000fe200008f16ff */
[----:B------:R-:W2:Y:S01]  /*d1480*/  LDCU UR75, c[0x0][0x39c] ;  /* 0x00007380ff4b77ac */ /* 0x000ea20008000800 */
[----:B------:R-:W-:-:S03]  /*d1490*/  LEA R6, P1, R64, R3, 0x2 ;  /* 0x0000000340067211 */ /* 0x000fc600078210ff */
[----:B------:R1:W-:Y:S01]  /*d14a0*/  @P6 STG.E desc[UR6][R4.64], R48 ;  /* 0x0000003004006986 */ /* 0x0003e2000c101906 */
[----:B------:R-:W-:Y:S01]  /*d14b0*/  ISETP.LT.AND P6, PT, R7, UR72, !P0 ;  /* 0x0000004807007c0c */ /* 0x000fe2000c7c1270 */
[----:B------:R-:W-:Y:S01]  /*d14c0*/  VIADD R8, R0, UR73 ;  /* 0x0000004900087c36 */ /* 0x000fe20008000000 */
[----:B------:R-:W-:Y:S01]  /*d14d0*/  LEA.HI.X.SX32 R7, R64, R2, 0x2, P1 ;  /* 0x0000000240077211 */ /* 0x000fe200008f16ff */
[----:B---3--:R-:W3:Y:S01]  /*d14e0*/  LDL.LU R56, [R1+0x3f70] ;  /* 0x003f700001387983 */ /* 0x008ee20000300800 */
[----:B------:R-:W2:Y:S03]  /*d14f0*/  LDCU UR74, c[0x0][0x3b8] ;  /* 0x00007700ff4a77ac */ /* 0x000ea60008000800 */
[----:B------:R2:W-:Y:S01]  /*d1500*/  @P3 STG.E desc[UR6][R6.64], R57 ;  /* 0x0000003906003986 */ /* 0x0005e2000c101906 */
[----:B------:R-:W3:Y:S01]  /*d1510*/  LDCU UR73, c[0x0][0x39c] ;  /* 0x00007380ff4977ac */ /* 0x000ee20008000800 */
[----:B-1----:R-:W-:Y:S01]  /*d1520*/  IADD3 R5, PT, PT, R72, 0x7, RZ ;  /* 0x0000000748057810 */ /* 0x002fe20007ffe0ff */
[----:B------:R-:W1:Y:S01]  /*d1530*/  LDCU UR72, c[0x0][0x3b8] ;  /* 0x00007700ff4877ac */ /* 0x000e620008000800 */
[----:B------:R-:W-:-:S02]  /*d1540*/  LEA R4, P1, R65, R3, 0x2 ;  /* 0x0000000341047211 */ /* 0x000fc400078210ff */
[----:B------:R-:W-:Y:S01]  /*d1550*/  ISETP.LT.AND P3, PT, R5, UR70, !P0 ;  /* 0x0000004605007c0c */ /* 0x000fe2000c761270 */
[----:B------:R-:W-:Y:S01]  /*d1560*/  VIADD R9, R8, UR71 ;  /* 0x0000004708097c36 */ /* 0x000fe20008000000 */
[-C--:B------:R-:W-:Y:S01]  /*d1570*/  LEA.HI.X.SX32 R5, R65, R2.reuse, 0x2, P1 ;  /* 0x0000000241057211 */ /* 0x080fe200008f16ff */
[----:B------:R-:W1:Y:S01]  /*d1580*/  LDCU UR71, c[0x0][0x39c] ;  /* 0x00007380ff4777ac */ /* 0x000e620008000800 */
[----:B--2---:R-:W-:Y:S02]  /*d1590*/  IADD3 R7, PT, PT, R72, 0x8, RZ ;  /* 0x0000000848077810 */ /* 0x004fe40007ffe0ff */
[CC--:B------:R-:W-:Y:S01]  /*d15a0*/  LEA R6, P1, R66.reuse, R3.reuse, 0x2 ;  /* 0x0000000342067211 */ /* 0x0c0fe200078210ff */
[----:B------:R2:W-:Y:S01]  /*d15b0*/  @P4 STG.E desc[UR6][R4.64], R49 ;  /* 0x0000003104004986 */ /* 0x0005e2000c101906 */
[----:B------:R-:W-:Y:S01]  /*d15c0*/  ISETP.LT.AND P4, PT, R7, UR68, !P0 ;  /* 0x0000004407007c0c */ /* 0x000fe2000c781270 */
[----:B------:R-:W-:Y:S01]  /*d15d0*/  VIADD R10, R9, UR69 ;  /* 0x00000045090a7c36 */ /* 0x000fe20008000000 */
[----:B------:R-:W-:Y:S01]  /*d15e0*/  LEA.HI.X.SX32 R7, R66, R2, 0x2, P1 ;  /* 0x0000000242077211 */ /* 0x000fe200008f16ff */
[----:B------:R-:W1:Y:S04]  /*d15f0*/  LDCU UR70, c[0x0][0x3b8] ;  /* 0x00007700ff4677ac */ /* 0x000e680008000800 */
[----:B------:R4:W-:Y:S01]  /*d1600*/  @P5 STG.E desc[UR6][R6.64], R58 ;  /* 0x0000003a06005986 */ /* 0x0009e2000c101906 */
[----:B------:R-:W1:Y:S01]  /*d1610*/  LDCU UR68, c[0x0][0x3b8] ;  /* 0x00007700ff4477ac */ /* 0x000e620008000800 */
[----:B--2---:R-:W-:Y:S01]  /*d1620*/  IADD3 R5, PT, PT, R72, 0x9, RZ ;  /* 0x0000000948057810 */ /* 0x004fe20007ffe0ff */
[----:B------:R-:W2:Y:S01]  /*d1630*/  LDCU UR69, c[0x0][0x39c] ;  /* 0x00007380ff4577ac */ /* 0x000ea20008000800 */
[----:B------:R-:W-:-:S02]  /*d1640*/  LEA R4, P1, R0, R3, 0x2 ;  /* 0x0000000300047211 */ /* 0x000fc400078210ff */
[----:B------:R-:W-:Y:S01]  /*d1650*/  ISETP.LT.AND P5, PT, R5, UR66, !P0 ;  /* 0x0000004205007c0c */ /* 0x000fe2000c7a1270 */
[----:B------:R-:W-:Y:S01]  /*d1660*/  VIADD R11, R10, UR67 ;  /* 0x000000430a0b7c36 */ /* 0x000fe20008000000 */
[-C--:B------:R-:W-:Y:S01]  /*d1670*/  LEA.HI.X.SX32 R5, R0, R2.reuse, 0x2, P1 ;  /* 0x0000000200057211 */ /* 0x080fe200008f16ff */
[----:B------:R-:W1:Y:S01]  /*d1680*/  LDCU UR67, c[0x0][0x39c] ;  /* 0x00007380ff4377ac */ /* 0x000e620008000800 */
[----:B----4-:R-:W-:Y:S02]  /*d1690*/  IADD3 R7, PT, PT, R72, 0xa, RZ ;  /* 0x0000000a48077810 */ /* 0x010fe40007ffe0ff */
[CC--:B------:R-:W-:Y:S01]  /*d16a0*/  LEA R6, P1, R8.reuse, R3.reuse, 0x2 ;  /* 0x0000000308067211 */ /* 0x0c0fe200078210ff */
[----:B------:R4:W-:Y:S01]  /*d16b0*/  @P2 STG.E desc[UR6][R4.64], R50 ;  /* 0x0000003204002986 */ /* 0x0009e2000c101906 */
[----:B------:R-:W-:Y:S01]  /*d16c0*/  ISETP.LT.AND P2, PT, R7, UR64, !P0 ;  /* 0x0000004007007c0c */ /* 0x000fe2000c741270 */
[----:B------:R-:W-:Y:S01]  /*d16d0*/  VIADD R0, R11, UR65 ;  /* 0x000000410b007c36 */ /* 0x000fe20008000000 */
[-C--:B------:R-:W-:Y:S01]  /*d16e0*/  LEA.HI.X.SX32 R7, R8, R2.reuse, 0x2, P1 ;  /* 0x0000000208077211 */ /* 0x080fe200008f16ff */
[----:B------:R-:W1:Y:S04]  /*d16f0*/  LDCU UR65, c[0x0][0x39c] ;  /* 0x00007380ff4177ac */ /* 0x000e680008000800 */
[----:B------:R2:W-:Y:S01]  /*d1700*/  @P6 STG.E desc[UR6][R6.64], R59 ;  /* 0x0000003b06006986 */ /* 0x0005e2000c101906 */
[----:B------:R-:W1:Y:S01]  /*d1710*/  LDCU UR66, c[0x0][0x3b8] ;  /* 0x00007700ff4277ac */ /* 0x000e620008000800 */
[----:B----4-:R-:W-:Y:S01]  /*d1720*/  VIADD R5, R72, 0xb ;  /* 0x0000000b48057836 */ /* 0x010fe20000000000 */
[-C--:B------:R-:W-:Y:S01]  /*d1730*/  LEA R4, P1, R9, R3.reuse, 0x2 ;  /* 0x0000000309047211 */ /* 0x080fe200078210ff */
[----:B------:R-:W4:Y:S01]  /*d1740*/  LDL.LU R50, [R1+0x3f74] ;  /* 0x003f740001327983 */ /* 0x000f220000300800 */
[----:B------:R-:W1:Y:S02]  /*d1750*/  LDCU UR64, c[0x0][0x3b8] ;  /* 0x00007700ff4077ac */ /* 0x000e640008000800 */
[----:B------:R-:W-:Y:S01]  /*d1760*/  ISETP.LT.AND P6, PT, R5, UR62, !P0 ;  /* 0x0000003e05007c0c */ /* 0x000fe2000c7c1270 */
[----:B------:R-:W4:Y:S01]  /*d1770*/  LDL.LU R48, [R1+0x3f78] ;  /* 0x003f780001307983 */ /* 0x000f220000300800 */
[-C--:B------:R-:W-:Y:S01]  /*d1780*/  LEA.HI.X.SX32 R5, R9, R2.reuse, 0x2, P1 ;  /* 0x0000000209057211 */ /* 0x080fe200008f16ff */
[----:B------:R-:W1:Y:S01]  /*d1790*/  LDCU UR62, c[0x0][0x3b8] ;  /* 0x00007700ff3e77ac */ /* 0x000e620008000800 */
[CC--:B--2---:R-:W-:Y:S01]  /*d17a0*/  LEA R6, P1, R10.reuse, R3.reuse, 0x2 ;  /* 0x000000030a067211 */ /* 0x0c4fe200078210ff */
[----:B------:R-:W2:Y:S03]  /*d17b0*/  LDL.LU R49, [R1+0x3f7c] ;  /* 0x003f7c0001317983 */ /* 0x000ea60000300800 */
[----:B------:R-:W-:Y:S01]  /*d17c0*/  LEA.HI.X.SX32 R7, R10, R2, 0x2, P1 ;  /* 0x000000020a077211 */ /* 0x000fe200008f16ff */
[----:B------:R1:W-:Y:S01]  /*d17d0*/  @P3 STG.E desc[UR6][R4.64], R51 ;  /* 0x0000003304003986 */ /* 0x0003e2000c101906 */
[----:B------:R-:W-:Y:S01]  /*d17e0*/  IADD3 R8, PT, PT, R0, UR63, RZ ;  /* 0x0000003f00087c10 */ /* 0x000fe2000fffe0ff */
[----:B------:R-:W2:Y:S02]  /*d17f0*/  LDCU UR63, c[0x0][0x39c] ;  /* 0x00007380ff3f77ac */ /* 0x000ea40008000800 */
[----:B------:R1:W-:Y:S02]  /*d1800*/  @P4 STG.E desc[UR6][R6.64], R52 ;  /* 0x0000003406004986 */ /* 0x0003e4000c101906 */
[----:B-1----:R-:W-:-:S04]  /*d1810*/  LEA R4, P1, R11, R3, 0x2 ;  /* 0x000000030b047211 */ /* 0x002fc800078210ff */
[----:B------:R-:W-:Y:S02]  /*d1820*/  LEA.HI.X.SX32 R5, R11, R2, 0x2, P1 ;  /* 0x000000020b057211 */ /* 0x000fe400008f16ff */
[----:B------:R-:W-:-:S03]  /*d1830*/  LEA R6, P1, R0, R3, 0x2 ;  /* 0x0000000300067211 */ /* 0x000fc600078210ff */
[----:B------:R1:W-:Y:S01]  /*d1840*/  @P5 STG.E desc[UR6][R4.64], R44 ;  /* 0x0000002c04005986 */ /* 0x0003e2000c101906 */
[-C--:B------:R-:W-:Y:S02]  /*d1850*/  LEA.HI.X.SX32 R7, R0, R2.reuse, 0x2, P1 ;  /* 0x0000000200077211 */ /* 0x080fe400008f16ff */
[C---:B-1----:R-:W-:Y:S01]  /*d1860*/  LEA R4, P1, R8.reuse, R3, 0x2 ;  /* 0x0000000308047211 */ /* 0x042fe200078210ff */
[----:B------:R-:W2:Y:S03]  /*d1870*/  LDL.LU R44, [R1+0x3f84] ;  /* 0x003f8400012c7983 */ /* 0x000ea60000300800 */
[C---:B------:R-:W-:Y:S01]  /*d1880*/  LEA.HI.X.SX32 R5, R8.reuse, R2, 0x2, P1 ;  /* 0x0000000208057211 */ /* 0x040fe200008f16ff */
[----:B------:R-:W-:Y:S04]  /*d1890*/  @P2 STG.E desc[UR6][R6.64], R53 ;  /* 0x0000003506002986 */ /* 0x000fe8000c101906 */
[----:B------:R1:W-:Y:S04]  /*d18a0*/  @P6 STG.E desc[UR6][R4.64], R45 ;  /* 0x0000002d04006986 */ /* 0x0003e8000c101906 */
[----:B-1----:R-:W2:Y:S01]  /*d18b0*/  LDL.LU R45, [R1+0x3f88] ;  /* 0x003f8800012d7983 */ /* 0x002ea20000300800 */
[----:B------:R-:W-:Y:S01]  /*d18c0*/  VIADD R9, R8, UR61 ;  /* 0x0000003d08097c36 */ /* 0x000fe20008000000 */
[----:B------:R-:W-:Y:S01]  /*d18d0*/  ISETP.LT.AND P3, PT, R71, UR60, !P0 ;  /* 0x0000003c47007c0c */ /* 0x000fe2000c761270 */
[----:B------:R-:W1:Y:S01]  /*d18e0*/  LDCU UR61, c[0x0][0x39c] ;  /* 0x00007380ff3d77ac */ /* 0x000e620008000800 */
[----:B------:R-:W-:-:S02]  /*d18f0*/  ISETP.LT.AND P4, PT, R70, UR58, !P0 ;  /* 0x0000003a46007c0c */ /* 0x000fc4000c781270 */
[C---:B------:R-:W-:Y:S01]  /*d1900*/  IADD3 R10, PT, PT, R9.reuse, UR59, RZ ;  /* 0x0000003b090a7c10 */ /* 0x040fe2000fffe0ff */
[----:B------:R-:W1:Y:S01]  /*d1910*/  LDCU UR60, c[0x0][0x3b8] ;  /* 0x00007700ff3c77ac */ /* 0x000e620008000800 */
[-C--:B------:R-:W-:Y:S02]  /*d1920*/  LEA R6, P1, R9, R3.reuse, 0x2 ;  /* 0x0000000309067211 */ /* 0x080fe400078210ff */
[----:B------:R-:W-:Y:S01]  /*d1930*/  ISETP.LT.AND P5, PT, R67, UR56, !P0 ;  /* 0x0000003843007c0c */ /* 0x000fe2000c7a1270 */
[C---:B------:R-:W-:Y:S01]  /*d1940*/  VIADD R11, R10.reuse, UR57 ;  /* 0x000000390a0b7c36 */ /* 0x040fe20008000000 */
[-C--:B------:R-:W-:Y:S01]  /*d1950*/  LEA.HI.X.SX32 R7, R9, R2.reuse, 0x2, P1 ;  /* 0x0000000209077211 */ /* 0x080fe200008f16ff */
[----:B------:R-:W1:Y:S01]  /*d1960*/  LDCU UR58, c[0x0][0x3b8] ;  /* 0x00007700ff3a77ac */ /* 0x000e620008000800 */
[C---:B------:R-:W-:Y:S02]  /*d1970*/  LEA R4, P1, R10.reuse, R3, 0x2 ;  /* 0x000000030a047211 */ /* 0x040fe400078210ff */
[----:B------:R-:W-:Y:S01]  /*d1980*/  IADD3 R0, PT, PT, R11, UR55, RZ ;  /* 0x000000370b007c10 */ /* 0x000fe2000fffe0ff */
[----:B------:R1:W-:Y:S01]  /*d1990*/  @P3 STG.E desc[UR6][R6.64], R54 ;  /* 0x0000003606003986 */ /* 0x0003e2000c101906 */
[----:B------:R-:W-:Y:S01]  /*d19a0*/  LEA.HI.X.SX32 R5, R10, R2, 0x2, P1 ;  /* 0x000000020a057211 */ /* 0x000fe200008f16ff */
[----:B------:R-:W2:Y:S02]  /*d19b0*/  LDCU UR56, c[0x0][0x3b8] ;  /* 0x00007700ff3877ac */ /* 0x000ea40008000800 */
[----:B------:R-:W-:-:S02]  /*d19c0*/  VIADD R8, R0, UR53 ;  /* 0x0000003500087c36 */ /* 0x000fc40008000000 */
[----:B------:R1:W-:Y:S01]  /*d19d0*/  @P4 STG.E desc[UR6][R4.64], R46 ;  /* 0x0000002e04004986 */ /* 0x0003e2000c101906 */
[----:B------:R-:W2:Y:S01]  /*d19e0*/  LDCU UR59, c[0x0][0x39c] ;  /* 0x00007380ff3b77ac */ /* 0x000ea20008000800 */
[----:B------:R-:W2:Y:S01]  /*d19f0*/  LDCU UR57, c[0x0][0x39c] ;  /* 0x00007380ff3977ac */ /* 0x000ea20008000800 */
[CC--:B-1----:R-:W-:Y:S01]  /*d1a00*/  LEA R6, P1, R11.reuse, R3.reuse, 0x2 ;  /* 0x000000030b067211 */ /* 0x0c2fe200078210ff */
[----:B------:R-:W1:Y:S03]  /*d1a10*/  LDCU UR55, c[0x0][0x39c] ;  /* 0x00007380ff3777ac */ /* 0x000e660008000800 */
[-C--:B------:R-:W-:Y:S02]  /*d1a20*/  LEA.HI.X.SX32 R7, R11, R2.reuse, 0x2, P1 ;  /* 0x000000020b077211 */ /* 0x080fe400008f16ff */
[C---:B------:R-:W-:Y:S01]  /*d1a30*/  LEA R4, P1, R0.reuse, R3, 0x2 ;  /* 0x0000000300047211 */ /* 0x040fe200078210ff */
[----:B------:R-:W1:Y:S02]  /*d1a40*/  LDCU UR53, c[0x0][0x39c] ;  /* 0x00007380ff3577ac */ /* 0x000e640008000800 */
[----:B------:R1:W-:Y:S01]  /*d1a50*/  @P5 STG.E desc[UR6][R6.64], R55 ;  /* 0x0000003706005986 */ /* 0x0003e2000c101906 */
[----:B------:R-:W-:-:S02]  /*d1a60*/  LEA.HI.X.SX32 R5, R0, R2, 0x2, P1 ;  /* 0x0000000200057211 */ /* 0x000fc400008f16ff */
[C---:B------:R-:W-:Y:S01]  /*d1a70*/  IADD3 R9, PT, PT, R8.reuse, UR51, RZ ;  /* 0x0000003308097c10 */ /* 0x040fe2000fffe0ff */
[----:B------:R-:W2:Y:S01]  /*d1a80*/  LDCU UR51, c[0x0][0x39c] ;  /* 0x00007380ff3377ac */ /* 0x000ea20008000800 */
[----:B-1----:R-:W-:-:S04]  /*d1a90*/  LEA R6, P1, R8, R3, 0x2 ;  /* 0x0000000308067211 */ /* 0x002fc800078210ff */
[----:B------:R-:W-:Y:S02]  /*d1aa0*/  LEA.HI.X.SX32 R7, R8, R2, 0x2, P1 ;  /* 0x0000000208077211 */ /* 0x000fe400008f16ff */
[----:B---3--:R-:W-:Y:S02]  /*d1ab0*/  ISETP.LT.AND P2, PT, R56, UR54, !P0 ;  /* 0x0000003638007c0c */ /* 0x008fe4000c741270 */
[----:B----4-:R-:W-:Y:S02]  /*d1ac0*/  ISETP.LT.AND P6, PT, R50, UR52, !P0 ;  /* 0x0000003432007c0c */ /* 0x010fe4000c7c1270 */
[----:B------:R-:W-:-:S09]  /*d1ad0*/  ISETP.LT.AND P3, PT, R48, UR50, !P0 ;  /* 0x0000003230007c0c */ /* 0x000fd2000c761270 */
[----:B------:R1:W-:Y:S01]  /*d1ae0*/  @P2 STG.E desc[UR6][R4.64], R47 ;  /* 0x0000002f04002986 */ /* 0x0003e2000c101906 */
[----:B--2---:R-:W-:-:S03]  /*d1af0*/  ISETP.LT.AND P5, PT, R44, UR46, !P0 ;  /* 0x0000002e2c007c0c */ /* 0x004fc6000c7a1270 */
[----:B------:R-:W2:Y:S01]  /*d1b00*/  LDL.LU R48, [R1+0x3f8c] ;  /* 0x003f8c0001307983 */ /* 0x000ea20000300800 */
[C---:B-1----:R-:W-:Y:S01]  /*d1b10*/  LEA R4, P1, R9.reuse, R3, 0x2 ;  /* 0x0000000309047211 */ /* 0x042fe200078210ff */
[----:B------:R-:W-:Y:S01]  /*d1b20*/  VIADD R10, R9, UR49 ;  /* 0x00000031090a7c36 */ /* 0x000fe20008000000 */
[----:B------:R-:W-:Y:S01]  /*d1b30*/  ISETP.LT.AND P4, PT, R49, UR48, !P0 ;  /* 0x0000003031007c0c */ /* 0x000fe2000c781270 */
[----:B------:R-:W3:Y:S01]  /*d1b40*/  LDL.LU R46, [R1+0x3f94] ;  /* 0x003f9400012e7983 */ /* 0x000ee20000300800 */
[----:B------:R-:W-:Y:S01]  /*d1b50*/  LEA.HI.X.SX32 R5, R9, R2, 0x2, P1 ;  /* 0x0000000209057211 */ /* 0x000fe200008f16ff */
[----:B------:R-:W1:Y:S02]  /*d1b60*/  LDCU UR54, c[0x0][0x3b8] ;  /* 0x00007700ff3677ac */ /* 0x000e640008000800 */
[----:B------:R-:W4:Y:S01]  /*d1b70*/  LDL.LU R44, [R1+0x3f98] ;  /* 0x003f9800012c7983 */ /* 0x000f220000300800 */
[----:B------:R-:W1:Y:S03]  /*d1b80*/  LDCU UR52, c[0x0][0x3b8] ;  /* 0x00007700ff3477ac */ /* 0x000e660008000800 */
[----:B------:R1:W-:Y:S01]  /*d1b90*/  @P6 STG.E desc[UR6][R6.64], R40 ;  /* 0x0000002806006986 */ /* 0x0003e2000c101906 */
[----:B------:R-:W2:Y:S03]  /*d1ba0*/  LDCU UR50, c[0x0][0x3b8] ;  /* 0x00007700ff3277ac */ /* 0x000ea60008000800 */
[----:B------:R1:W-:Y:S01]  /*d1bb0*/  @P3 STG.E desc[UR6][R4.64], R32 ;  /* 0x0000002004003986 */ /* 0x0003e2000c101906 */
[----:B------:R-:W-:Y:S01]  /*d1bc0*/  ISETP.LT.AND P2, PT, R45, UR44, !P0 ;  /* 0x0000002c2d007c0c */ /* 0x000fe2000c741270 */
[----:B------:R-:W2:Y:S02]  /*d1bd0*/  LDCU UR48, c[0x0][0x3b8] ;  /* 0x00007700ff3077ac */ /* 0x000ea40008000800 */
[----:B------:R-:W3:Y:S01]  /*d1be0*/  LDL.LU R45, [R1+0x3fa0] ;  /* 0x003fa000012d7983 */ /* 0x000ee20000300800 */
[----:B------:R-:W-:-:S02]  /*d1bf0*/  IADD3 R11, PT, PT, R10, UR47, RZ ;  /* 0x0000002f0a0b7c10 */ /* 0x000fc4000fffe0ff */
[CC--:B-1----:R-:W-:Y:S01]  /*d1c00*/  LEA R6, P1, R10.reuse, R3.reuse, 0x2 ;  /* 0x000000030a067211 */ /* 0x0c2fe200078210ff */
[----:B------:R-:W3:Y:S01]  /*d1c10*/  LDL.LU R40, [R1+0x3fa4] ;  /* 0x003fa40001287983 */ /* 0x000ee20000300800 */
[----:B------:R-:W1:Y:S03]  /*d1c20*/  LDCU UR46, c[0x0][0x3b8] ;  /* 0x00007700ff2e77ac */ /* 0x000e660008000800 */
[----:B------:R-:W3:Y:S01]  /*d1c30*/  LDL.LU R32, [R1+0x3fa8] ;  /* 0x003fa80001207983 */ /* 0x000ee20000300800 */
[-C--:B------:R-:W-:Y:S01]  /*d1c40*/  LEA.HI.X.SX32 R7, R10, R2.reuse, 0x2, P1 ;  /* 0x000000020a077211 */ /* 0x080fe200008f16ff */
[C---:B------:R-:W-:Y:S01]  /*d1c50*/  VIADD R0, R11.reuse, UR45 ;  /* 0x0000002d0b007c36 */ /* 0x040fe20008000000 */
[C---:B------:R-:W-:Y:S01]  /*d1c60*/  LEA R4, P1, R11.reuse, R3, 0x2 ;  /* 0x000000030b047211 */ /* 0x040fe200078210ff */
[----:B------:R-:W1:Y:S02]  /*d1c70*/  LDCU UR44, c[0x0][0x3b8] ;  /* 0x00007700ff2c77ac */ /* 0x000e640008000800 */
[----:B------:R1:W-:Y:S01]  /*d1c80*/  @P4 STG.E desc[UR6][R6.64], R41 ;  /* 0x0000002906004986 */ /* 0x0003e2000c101906 */
[----:B------:R-:W-:Y:S01]  /*d1c90*/  LEA.HI.X.SX32 R5, R11, R2, 0x2, P1 ;  /* 0x000000020b057211 */ /* 0x000fe200008f16ff */
[----:B------:R-:W2:Y:S01]  /*d1ca0*/  LDCU UR49, c[0x0][0x39c] ;  /* 0x00007380ff3177ac */ /* 0x000ea20008000800 */
[----:B------:R-:W-:-:S03]  /*d1cb0*/  IADD3 R8, PT, PT, R0, UR43, RZ ;  /* 0x0000002b00087c10 */ /* 0x000fc6000fffe0ff */
[----:B------:R1:W-:Y:S01]  /*d1cc0*/  @P5 STG.E desc[UR6][R4.64], R33 ;  /* 0x0000002104005986 */ /* 0x0003e2000c101906 */
[----:B------:R-:W2:Y:S01]  /*d1cd0*/  LDCU UR43, c[0x0][0x3b8] ;  /* 0x00007700ff2b77ac */ /* 0x000ea20008000800 */
[----:B------:R-:W2:Y:S01]  /*d1ce0*/  LDCU UR47, c[0x0][0x39c] ;  /* 0x00007380ff2f77ac */ /* 0x000ea20008000800 */
[CC--:B-1----:R-:W-:Y:S01]  /*d1cf0*/  LEA R6, P1, R0.reuse, R3.reuse, 0x2 ;  /* 0x0000000300067211 */ /* 0x0c2fe200078210ff */
[----:B------:R-:W1:Y:S03]  /*d1d00*/  LDCU UR45, c[0x0][0x39c] ;  /* 0x00007380ff2d77ac */ /* 0x000e660008000800 */
[----:B------:R-:W-:Y:S02]  /*d1d10*/  LEA.HI.X.SX32 R7, R0, R2, 0x2, P1 ;  /* 0x0000000200077211 */ /* 0x000fe400008f16ff */
[----:B------:R-:W-:-:S04]  /*d1d20*/  LEA R4, P1, R8, R3, 0x2 ;  /* 0x0000000308047211 */ /* 0x000fc800078210ff */
[----:B------:R-:W-:Y:S01]  /*d1d30*/  LEA.HI.X.SX32 R5, R8, R2, 0x2, P1 ;  /* 0x0000000208057211 */ /* 0x000fe200008f16ff */
[----:B------:R1:W-:Y:S01]  /*d1d40*/  @P2 STG.E desc[UR6][R6.64], R42 ;  /* 0x0000002a06002986 */ /* 0x0003e2000c101906 */
[----:B--2---:R-:W-:Y:S02]  /*d1d50*/  ISETP.LT.AND P6, PT, R48, UR42, !P0 ;  /* 0x0000002a30007c0c */ /* 0x004fe4000c7c1270 */
[----:B----4-:R-:W-:Y:S01]  /*d1d60*/  ISETP.LT.AND P4, PT, R44, UR38, !P0 ;  /* 0x000000262c007c0c */ /* 0x010fe2000c781270 */
[----:B------:R-:W-:Y:S01]  /*d1d70*/  VIADD R9, R8, UR41 ;  /* 0x0000002908097c36 */ /* 0x000fe20008000000 */
[----:B------:R-:W2:Y:S01]  /*d1d80*/  LDL.LU R44, [R1+0x3fac] ;  /* 0x003fac00012c7983 */ /* 0x000ea20000300800 */
[----:B---3--:R-:W-:Y:S01]  /*d1d90*/  ISETP.LT.AND P3, PT, R46, UR40, !P0 ;  /* 0x000000282e007c0c */ /* 0x008fe2000c761270 */
[----:B------:R-:W3:Y:S02]  /*d1da0*/  LDCU UR42, c[0x0][0x3b8] ;  /* 0x00007700ff2a77ac */ /* 0x000ee40008000800 */
[----:B------:R-:W4:Y:S05]  /*d1db0*/  LDL.LU R41, [R1+0x3fb8] ;  /* 0x003fb80001297983 */ /* 0x000f2a0000300800 */
[----:B------:R1:W-:Y:S01]  /*d1dc0*/  @P6 STG.E desc[UR6][R4.64], R34 ;  /* 0x0000002204006986 */ /* 0x0003e2000c101906 */
[----:B------:R-:W-:Y:S01]  /*d1dd0*/  ISETP.LT.AND P2, PT, R40, UR34, !P0 ;  /* 0x0000002228007c0c */ /* 0x000fe2000c741270 */
[----:B------:R-:W2:Y:S02]  /*d1de0*/  LDCU UR41, c[0x0][0x3b8] ;  /* 0x00007700ff2977ac */ /* 0x000ea40008000800 */
[----:B------:R-:W3:Y:S01]  /*d1df0*/  LDL.LU R40, [R1+0x3fbc] ;  /* 0x003fbc0001287983 */ /* 0x000ee20000300800 */
[----:B------:R-:W-:Y:S01]  /*d1e00*/  ISETP.LT.AND P6, PT, R32, UR32, !P0 ;  /* 0x0000002020007c0c */ /* 0x000fe2000c7c1270 */
[----:B------:R-:W2:Y:S02]  /*d1e10*/  LDCU UR40, c[0x0][0x3b8] ;  /* 0x00007700ff2877ac */ /* 0x000ea40008000800 */
[----:B------:R-:W3:Y:S01]  /*d1e20*/  LDL.LU R32, [R1+0x3fc0] ;  /* 0x003fc00001207983 */ /* 0x000ee20000300800 */
[----:B------:R-:W-:-:S02]  /*d1e30*/  IADD3 R10, PT, PT, R9, UR39, RZ ;  /* 0x00000027090a7c10 */ /* 0x000fc4000fffe0ff */
[-C--:B-1----:R-:W-:Y:S01]  /*d1e40*/  LEA R6, P1, R9, R3.reuse, 0x2 ;  /* 0x0000000309067211 */ /* 0x082fe200078210ff */
[----:B------:R-:W4:Y:S01]  /*d1e50*/  LDL.LU R33, [R1+0x3fc4] ;  /* 0x003fc40001217983 */ /* 0x000f220000300800 */
        /* <DEDUP_REMOVED lines=16> */
[-C--:B------:R-:W-:Y:S01]  /*d1f60*/  LEA R4, P1, R0, R3.reuse, 0x2 ;  /* 0x0000000300047211 */ /* 0x080fe200078210ff */
[----:B------:R-:W4:Y:S01]  /*d1f70*/  LDL.LU R35, [R1+0x3fc8] ;  /* 0x003fc80001237983 */ /* 0x000f220000300800 */
[----:B------:R-:W-:Y:S01]  /*d1f80*/  IADD3 R9, PT, PT, R8, UR31, RZ ;  /* 0x0000001f08097c10 */ /* 0x000fe2000fffe0ff */
[----:B------:R-:W1:Y:S01]  /*d1f90*/  LDCU UR34, c[0x0][0x3b8] ;  /* 0x00007700ff2277ac */ /* 0x000e620008000800 */
[----:B------:R-:W-:Y:S01]  /*d1fa0*/  LEA.HI.X.SX32 R5, R0, R2, 0x2, P1 ;  /* 0x0000000200057211 */ /* 0x000fe200008f16ff */
[----:B------:R1:W-:Y:S01]  /*d1fb0*/  @P5 STG.E desc[UR6][R6.64], R36 ;  /* 0x0000002406005986 */ /* 0x0003e2000c101906 */
[----:B------:R-:W2:Y:S03]  /*d1fc0*/  LDCU UR33, c[0x0][0x3b8] ;  /* 0x00007700ff2177ac */ /* 0x000ea60008000800 */
[----:B------:R1:W-:Y:S01]  /*d1fd0*/  @P2 STG.E desc[UR6][R4.64], R28 ;  /* 0x0000001c04002986 */ /* 0x0003e2000c101906 */
[----:B------:R-:W2:Y:S03]  /*d1fe0*/  LDCU UR32, c[0x0][0x3b8] ;  /* 0x00007700ff2077ac */ /* 0x000ea60008000800 */
[----:B------:R-:W4:Y:S01]  /*d1ff0*/  LDL.LU R34, [R1+0x3fcc] ;  /* 0x003fcc0001227983 */ /* 0x000f220000300800 */
[----:B------:R-:W2:Y:S01]  /*d2000*/  LDCU UR31, c[0x0][0x3b8] ;  /* 0x00007700ff1f77ac */ /* 0x000ea20008000800 */
[----:B-1----:R-:W-:-:S04]  /*d2010*/  LEA R6, P1, R8, R3, 0x2 ;  /* 0x0000000308067211 */ /* 0x002fc800078210ff */
[----:B------:R-:W-:Y:S02]  /*d2020*/  LEA.HI.X.SX32 R7, R8, R2, 0x2, P1 ;  /* 0x0000000208077211 */ /* 0x000fe400008f16ff */
[----:B------:R-:W-:-:S04]  /*d2030*/  LEA R4, P1, R9, R3, 0x2 ;  /* 0x0000000309047211 */ /* 0x000fc800078210ff */
[C---:B------:R-:W-:Y:S01]  /*d2040*/  LEA.HI.X.SX32 R5, R9.reuse, R2, 0x2, P1 ;  /* 0x0000000209057211 */ /* 0x040fe200008f16ff */
[----:B------:R-:W-:Y:S01]  /*d2050*/  @P6 STG.E desc[UR6][R6.64], R37 ;  /* 0x0000002506006986 */ /* 0x000fe2000c101906 */
[----:B--2---:R-:W-:Y:S01]  /*d2060*/  ISETP.LT.AND P3, PT, R44, UR30, !P0 ;  /* 0x0000001e2c007c0c */ /* 0x004fe2000c761270 */
[----:B------:R-:W-:Y:S01]  /*d2070*/  VIADD R10, R9, UR29 ;  /* 0x0000001d090a7c36 */ /* 0x000fe20008000000 */
[----:B------:R-:W1:Y:S11]  /*d2080*/  LDCU UR30, c[0x0][0x3b8] ;  /* 0x00007700ff1e77ac */ /* 0x000e760008000800 */
[----:B------:R2:W-:Y:S01]  /*d2090*/  @P3 STG.E desc[UR6][R4.64], R29 ;  /* 0x0000001d04003986 */ /* 0x0005e2000c101906 */
[----:B---3--:R-:W-:Y:S01]  /*d20a0*/  ISETP.LT.AND P2, PT, R32, UR24, !P0 ;  /* 0x0000001820007c0c */ /* 0x008fe2000c741270 */
[----:B------:R-:W3:Y:S02]  /*d20b0*/  LDCU UR29, c[0x0][0x3b8] ;  /* 0x00007700ff1d77ac */ /* 0x000ee40008000800 */
[----:B------:R-:W3:Y:S01]  /*d20c0*/  LDL.LU R32, [R1+0x3fd0] ;  /* 0x003fd00001207983 */ /* 0x000ee20000300800 */
[----:B----4-:R-:W-:Y:S01]  /*d20d0*/  ISETP.LT.AND P6, PT, R33, UR22, !P0 ;  /* 0x0000001621007c0c */ /* 0x010fe2000c7c1270 */
[----:B------:R-:W4:Y:S02]  /*d20e0*/  LDCU UR24, c[0x0][0x3b8] ;  /* 0x00007700ff1877ac */ /* 0x000f240008000800 */
[----:B------:R-:W4:Y:S01]  /*d20f0*/  LDL.LU R33, [R1+0x3fd4] ;  /* 0x003fd40001217983 */ /* 0x000f220000300800 */
[----:B------:R-:W-:-:S02]  /*d2100*/  ISETP.LT.AND P4, PT, R41, UR28, !P0 ;  /* 0x0000001c29007c0c */ /* 0x000fc4000c781270 */
[C---:B------:R-:W-:Y:S01]  /*d2110*/  IADD3 R11, PT, PT, R10.reuse, UR27, RZ ;  /* 0x0000001b0a0b7c10 */ /* 0x040fe2000fffe0ff */
[----:B--2---:R-:W2:Y:S01]  /*d2120*/  LDL.LU R29, [R1+0x3fd8] ;  /* 0x003fd800011d7983 */ /* 0x004ea20000300800 */
[-C--:B------:R-:W-:Y:S01]  /*d2130*/  LEA R6, P1, R10, R3.reuse, 0x2 ;  /* 0x000000030a067211 */ /* 0x080fe200078210ff */
[----:B------:R-:W1:Y:S02]  /*d2140*/  LDCU UR28, c[0x0][0x3b8] ;  /* 0x00007700ff1c77ac */ /* 0x000e640008000800 */
[----:B------:R-:W4:Y:S01]  /*d2150*/  LDL.LU R28, [R1+0x3fdc] ;  /* 0x003fdc00011c7983 */ /* 0x000f220000300800 */
[----:B------:R-:W-:Y:S01]  /*d2160*/  ISETP.LT.AND P5, PT, R40, UR26, !P0 ;  /* 0x0000001a28007c0c */ /* 0x000fe2000c7a1270 */
[C---:B------:R-:W-:Y:S01]  /*d2170*/  VIADD R0, R11.reuse, UR25 ;  /* 0x000000190b007c36 */ /* 0x040fe20008000000 */
[----:B------:R-:W-:Y:S01]  /*d2180*/  LEA.HI.X.SX32 R7, R10, R2, 0x2, P1 ;  /* 0x000000020a077211 */ /* 0x000fe200008f16ff */
[----:B------:R-:W1:Y:S01]  /*d2190*/  LDCU UR27, c[0x0][0x3b8] ;  /* 0x00007700ff1b77ac */ /* 0x000e620008000800 */
[----:B------:R-:W-:-:S02]  /*d21a0*/  LEA R4, P1, R11, R3, 0x2 ;  /* 0x000000030b047211 */ /* 0x000fc400078210ff */
[----:B------:R-:W-:Y:S01]  /*d21b0*/  IADD3 R8, PT, PT, R0, UR23, RZ ;  /* 0x0000001700087c10 */ /* 0x000fe2000fffe0ff */
[----:B------:R1:W-:Y:S01]  /*d21c0*/  @P4 STG.E desc[UR6][R6.64], R38 ;  /* 0x0000002606004986 */ /* 0x0003e2000c101906 */
[----:B------:R-:W-:Y:S01]  /*d21d0*/  LEA.HI.X.SX32 R5, R11, R2, 0x2, P1 ;  /* 0x000000020b057211 */ /* 0x000fe200008f16ff */
[----:B------:R-:W2:Y:S02]  /*d21e0*/  LDCU UR26, c[0x0][0x3b8] ;  /* 0x00007700ff1a77ac */ /* 0x000ea40008000800 */
[----:B------:R-:W-:Y:S02]  /*d21f0*/  VIADD R9, R8, UR21 ;  /* 0x0000001508097c36 */ /* 0x000fe40008000000 */
[----:B------:R1:W-:Y:S01]  /*d2200*/  @P5 STG.E desc[UR6][R4.64], R30 ;  /* 0x0000001e04005986 */ /* 0x0003e2000c101906 */
[----:B------:R-:W2:Y:S01]  /*d2210*/  LDCU UR25, c[0x0][0x3b8] ;  /* 0x00007700ff1977ac */ /* 0x000ea20008000800 */
[----:B------:R-:W-:Y:S01]  /*d2220*/  ISETP.LT.AND P3, PT, R35, UR20, !P0 ;  /* 0x0000001423007c0c */ /* 0x000fe2000c761270 */
[----:B------:R-:W2:Y:S01]  /*d2230*/  LDCU UR23, c[0x0][0x3b8] ;  /* 0x00007700ff1777ac */ /* 0x000ea20008000800 */
[----:B-1----:R-:W-:-:S02]  /*d2240*/  LEA R6, P1, R0, R3, 0x2 ;  /* 0x0000000300067211 */ /* 0x002fc400078210ff */
[C---:B------:R-:W-:Y:S01]  /*d2250*/  IADD3 R10, PT, PT, R9.reuse, UR19, RZ ;  /* 0x00000013090a7c10 */ /* 0x040fe2000fffe0ff */
[----:B------:R-:W1:Y:S01]  /*d2260*/  LDCU UR22, c[0x0][0x3b8] ;  /* 0x00007700ff1677ac */ /* 0x000e620008000800 */
[-C--:B------:R-:W-:Y:S02]  /*d2270*/  LEA.HI.X.SX32 R7, R0, R2.reuse, 0x2, P1 ;  /* 0x0000000200077211 */ /* 0x080fe400008f16ff */
[CC--:B------:R-:W-:Y:S01]  /*d2280*/  LEA R4, P1, R8.reuse, R3.reuse, 0x2 ;  /* 0x0000000308047211 */ /* 0x0c0fe200078210ff */
[----:B------:R-:W1:Y:S02]  /*d2290*/  LDCU UR21, c[0x0][0x3b8] ;  /* 0x00007700ff1577ac */ /* 0x000e640008000800 */
[----:B------:R1:W-:Y:S01]  /*d22a0*/  @P2 STG.E desc[UR6][R6.64], R39 ;  /* 0x0000002706002986 */ /* 0x0003e2000c101906 */
[-C--:B------:R-:W-:Y:S01]  /*d22b0*/  LEA.HI.X.SX32 R5, R8, R2.reuse, 0x2, P1 ;  /* 0x0000000208057211 */ /* 0x080fe200008f16ff */
[----:B------:R-:W2:Y:S01]  /*d22c0*/  LDCU UR20, c[0x0][0x3b8] ;  /* 0x00007700ff1477ac */ /* 0x000ea20008000800 */
[----:B------:R-:W-:Y:S01]  /*d22d0*/  ISETP.LT.AND P4, PT, R34, UR18, !P0 ;  /* 0x0000001222007c0c */ /* 0x000fe2000c781270 */
[----:B------:R-:W2:Y:S01]  /*d22e0*/  LDCU UR19, c[0x0][0x3b8] ;  /* 0x00007700ff1377ac */ /* 0x000ea20008000800 */
[CC--:B-1----:R-:W-:Y:S01]  /*d22f0*/  LEA R6, P1, R9.reuse, R3.reuse, 0x2 ;  /* 0x0000000309067211 */ /* 0x0c2fe200078210ff */
[----:B------:R1:W-:Y:S01]  /*d2300*/  @P6 STG.E desc[UR6][R4.64], R31 ;  /* 0x0000001f04006986 */ /* 0x0003e2000c101906 */
[C---:B------:R-:W-:Y:S01]  /*d2310*/  VIADD R11, R10.reuse, UR17 ;  /* 0x000000110a0b7c36 */ /* 0x040fe20008000000 */
[----:B------:R-:W2:Y:S01]  /*d2320*/  LDCU UR18, c[0x0][0x3b8] ;  /* 0x00007700ff1277ac */ /* 0x000ea20008000800 */
[----:B------:R-:W-:Y:S01]  /*d2330*/  LEA.HI.X.SX32 R7, R9, R2, 0x2, P1 ;  /* 0x0000000209077211 */ /* 0x000fe200008f16ff */
[----:B------:R-:W2:Y:S04]  /*d2340*/  LDCU UR17, c[0x0][0x3b8] ;  /* 0x00007700ff1177ac */ /* 0x000ea80008000800 */
[----:B------:R1:W-:Y:S02]  /*d2350*/  @P3 STG.E desc[UR6][R6.64], R24 ;  /* 0x0000001806003986 */ /* 0x0003e4000c101906 */
[----:B-1----:R-:W-:-:S02]  /*d2360*/  LEA R4, P1, R10, R3, 0x2 ;  /* 0x000000030a047211 */ /* 0x002fc400078210ff */
[C---:B------:R-:W-:Y:S01]  /*d2370*/  IADD3 R0, PT, PT, R11.reuse, UR15, RZ ;  /* 0x0000000f0b007c10 */ /* 0x040fe2000fffe0ff */
[----:B------:R-:W1:Y:S01]  /*d2380*/  LDCU UR15, c[0x0][0x3b8] ;  /* 0x00007700ff0f77ac */ /* 0x000e620008000800 */
[----:B------:R-:W-:Y:S02]  /*d2390*/  LEA.HI.X.SX32 R5, R10, R2, 0x2, P1 ;  /* 0x000000020a057211 */ /* 0x000fe400008f16ff */
[----:B------:R-:W-:-:S03]  /*d23a0*/  LEA R6, P1, R11, R3, 0x2 ;  /* 0x000000030b067211 */ /* 0x000fc600078210ff */
[----:B------:R1:W-:Y:S01]  /*d23b0*/  @P4 STG.E desc[UR6][R4.64], R16 ;  /* 0x0000001004004986 */ /* 0x0003e2000c101906 */
[----:B------:R-:W-:Y:S02]  /*d23c0*/  LEA.HI.X.SX32 R7, R11, R2, 0x2, P1 ;  /* 0x000000020b077211 */ /* 0x000fe400008f16ff */
[----:B-1----:R-:W-:-:S04]  /*d23d0*/  LEA R4, P1, R0, R3, 0x2 ;  /* 0x0000000300047211 */ /* 0x002fc800078210ff */
[----:B------:R-:W-:Y:S02]  /*d23e0*/  LEA.HI.X.SX32 R5, R0, R2, 0x2, P1 ;  /* 0x0000000200057211 */ /* 0x000fe400008f16ff */
[----:B---3--:R-:W-:Y:S02]  /*d23f0*/  ISETP.LT.AND P5, PT, R32, UR16, !P0 ;  /* 0x0000001020007c0c */ /* 0x008fe4000c7a1270 */
[----:B--2---:R-:W-:Y:S01]  /*d2400*/  ISETP.LT.AND P6, PT, R29, UR4, !P0 ;  /* 0x000000041d007c0c */ /* 0x004fe2000c7c1270 */
[----:B------:R-:W2:Y:S01]  /*d2410*/  LDL.LU R32, [R1+0x3fe0] ;  /* 0x003fe00001207983 */ /* 0x000ea20000300800 */
[----:B----4-:R-:W-:-:S03]  /*d2420*/  ISETP.LT.AND P3, PT, R28, UR12, !P0 ;  /* 0x0000000c1c007c0c */ /* 0x010fc6000c761270 */
[----:B------:R-:W3:Y:S01]  /*d2430*/  LDL.LU R30, [R1+0x3fe4] ;  /* 0x003fe400011e7983 */ /* 0x000ee20000300800 */
[----:B------:R-:W-:Y:S01]  /*d2440*/  ISETP.LT.AND P2, PT, R33, UR76, !P0 ;  /* 0x0000004c21007c0c */ /* 0x000fe2000c741270 */
[----:B------:R-:W-:Y:S01]  /*d2450*/  VIADD R8, R0, UR5 ;  /* 0x0000000500087c36 */ /* 0x000fe20008000000 */
[----:B------:R-:W1:Y:S01]  /*d2460*/  LDCU UR16, c[0x0][0x3b8] ;  /* 0x00007700ff1077ac */ /* 0x000e620008000800 */
[----:B------:R-:W4:Y:S01]  /*d2470*/  LDL.LU R29, [R1+0x3fe8] ;  /* 0x003fe800011d7983 */ /* 0x000f220000300800 */
[----:B------:R-:W1:Y:S03]  /*d2480*/  LDCU UR76, c[0x0][0x3b8] ;  /* 0x00007700ff4c77ac */ /* 0x000e660008000800 */
[----:B------:R-:W2:Y:S01]  /*d2490*/  LDL.LU R28, [R1+0x3fec] ;  /* 0x003fec00011c7983 */ /* 0x000ea20000300800 */
[----:B------:R-:W1:Y:S03]  /*d24a0*/  LDCU UR5, c[0x0][0x3b8] ;  /* 0x00007700ff0577ac */ /* 0x000e660008000800 */
[----:B------:R-:W2:Y:S04]  /*d24b0*/  LDL.LU R24, [R1+0x3ff0] ;  /* 0x003ff00001187983 */ /* 0x000ea80000300800 */
[----:B------:R1:W-:Y:S01]  /*d24c0*/  @P5 STG.E desc[UR6][R6.64], R25 ;  /* 0x0000001906005986 */ /* 0x0003e2000c101906 */
[----:B------:R-:W2:Y:S03]  /*d24d0*/  LDCU UR4, c[0x0][0x3b8] ;  /* 0x00007700ff0477ac */ /* 0x000ea60008000800 */
[----:B------:R1:W-:Y:S01]  /*d24e0*/  @P2 STG.E desc[UR6][R4.64], R17 ;  /* 0x0000001104002986 */ /* 0x0003e2000c101906 */
[----:B------:R-:W2:Y:S03]  /*d24f0*/  LDCU UR12, c[0x0][0x3b8] ;  /* 0x00007700ff0c77ac */ /* 0x000ea60008000800 */
[----:B-1----:R-:W4:Y:S04]  /*d2500*/  LDL.LU R25, [R1+0x3ff4] ;  /* 0x003ff40001197983 */ /* 0x002f280000300800 */
[----:B------:R-:W4:Y:S04]  /*d2510*/  LDL.LU R17, [R1+0x3ff8] ;  /* 0x003ff80001117983 */ /* 0x000f280000300800 */
[----:B------:R-:W4:Y:S01]  /*d2520*/  LDL.LU R16, [R1+0x3ffc] ;  /* 0x003ffc0001107983 */ /* 0x000f220000300800 */
[----:B------:R-:W-:-:S02]  /*d2530*/  LEA R6, P1, R8, R3, 0x2 ;  /* 0x0000000308067211 */ /* 0x000fc400078210ff */
[C---:B------:R-:W-:Y:S01]  /*d2540*/  IADD3 R9, PT, PT, R8.reuse, UR13, RZ ;  /* 0x0000000d08097c10 */ /* 0x040fe2000fffe0ff */
[----:B------:R-:W1:Y:S01]  /*d2550*/  LDCU UR13, c[0x0][0x3b8] ;  /* 0x00007700ff0d77ac */ /* 0x000e620008000800 */
[----:B------:R-:W-:Y:S02]  /*d2560*/  LEA.HI.X.SX32 R7, R8, R2, 0x2, P1 ;  /* 0x0000000208077211 */ /* 0x000fe400008f16ff */
[----:B------:R-:W-:-:S04]  /*d2570*/  LEA R4, P1, R9, R3, 0x2 ;  /* 0x0000000309047211 */ /* 0x000fc800078210ff */
[C---:B------:R-:W-:Y:S01]  /*d2580*/  LEA.HI.X.SX32 R5, R9.reuse, R2, 0x2, P1 ;  /* 0x0000000209057211 */ /* 0x040fe200008f16ff */
[----:B------:R1:W-:Y:S04]  /*d2590*/  @P6 STG.E desc[UR6][R6.64], R26 ;  /* 0x0000001a06006986 */ /* 0x0003e8000c101906 */
[----:B------:R1:W-:Y:S01]  /*d25a0*/  @P3 STG.E desc[UR6][R4.64], R18 ;  /* 0x0000001204003986 */ /* 0x0003e2000c101906 */
[----:B------:R-:W-:Y:S01]  /*d25b0*/  VIADD R10, R9, UR11 ;  /* 0x0000000b090a7c36 */ /* 0x000fe20008000000 */
[----:B------:R-:W2:Y:S04]  /*d25c0*/  LDCU UR11, c[0x0][0x3b8] ;  /* 0x00007700ff0b77ac */ /* 0x000ea80008000800 */
[C---:B------:R-:W-:Y:S01]  /*d25d0*/  IADD3 R11, PT, PT, R10.reuse, UR9, RZ ;  /* 0x000000090a0b7c10 */ /* 0x040fe2000fffe0ff */
[----:B------:R-:W2:Y:S01]  /*d25e0*/  LDCU UR9, c[0x0][0x3b8] ;  /* 0x00007700ff0977ac */ /* 0x000ea20008000800 */
[----:B-1----:R-:W-:-:S04]  /*d25f0*/  LEA R6, P1, R10, R3, 0x2 ;  /* 0x000000030a067211 */ /* 0x002fc800078210ff */
[-C--:B------:R-:W-:Y:S02]  /*d2600*/  LEA.HI.X.SX32 R7, R10, R2.reuse, 0x2, P1 ;  /* 0x000000020a077211 */ /* 0x080fe400008f16ff */
[C---:B------:R-:W-:Y:S01]  /*d2610*/  LEA R4, P1, R11.reuse, R3, 0x2 ;  /* 0x000000030b047211 */ /* 0x040fe200078210ff */
[C---:B------:R-:W-:Y:S01]  /*d2620*/  VIADD R0, R11.reuse, UR14 ;  /* 0x0000000e0b007c36 */ /* 0x040fe20008000000 */
[----:B------:R-:W1:Y:S02]  /*d2630*/  LDCU UR14, c[0x0][0x3b8] ;  /* 0x00007700ff0e77ac */ /* 0x000e640008000800 */
[----:B------:R-:W-:Y:S02]  /*d2640*/  LEA.HI.X.SX32 R5, R11, R2, 0x2, P1 ;  /* 0x000000020b057211 */ /* 0x000fe400008f16ff */
[----:B--2---:R-:W-:Y:S01]  /*d2650*/  ISETP.LT.AND P3, PT, R24, UR71, !P0 ;  /* 0x0000004718007c0c */ /* 0x004fe2000c761270 */
[----:B------:R-:W2:Y:S01]  /*d2660*/  LDCU UR71, c[0x0][0x3b8] ;  /* 0x00007700ff4777ac */ /* 0x000ea20008000800 */
[----:B------:R-:W2:Y:S04]  /*d2670*/  LDL.LU R24, [R1+0x4000] ;  /* 0x0040000001187983 */ /* 0x000ea80000300800 */
[----:B------:R-:W2:Y:S01]  /*d2680*/  LDL.LU R18, [R1+0x4004] ;  /* 0x0040040001127983 */ /* 0x000ea20000300800 */
[----:B------:R-:W-:Y:S01]  /*d2690*/  ISETP.LT.AND P4, PT, R32, UR10, !P0 ;  /* 0x0000000a20007c0c */ /* 0x000fe2000c781270 */
[----:B------:R-:W1:Y:S01]  /*d26a0*/  LDCU UR10, c[0x0][0x3b8] ;  /* 0x00007700ff0a77ac */ /* 0x000e620008000800 */
[----:B---3--:R-:W-:-:S02]  /*d26b0*/  ISETP.LT.AND P5, PT, R30, UR77, !P0 ;  /* 0x0000004d1e007c0c */ /* 0x008fc4000c7a1270 */
[----:B----4-:R-:W-:Y:S01]  /*d26c0*/  ISETP.LT.AND P2, PT, R29, UR75, !P0 ;  /* 0x0000004b1d007c0c */ /* 0x010fe2000c741270 */
[----:B------:R-:W3:Y:S01]  /*d26d0*/  LDCU UR77, c[0x0][0x3b8] ;  /* 0x00007700ff4d77ac */ /* 0x000ee20008000800 */
[----:B------:R-:W-:Y:S02]  /*d26e0*/  IADD3 R8, PT, PT, R0, UR74, RZ ;  /* 0x0000004a00087c10 */ /* 0x000fe4000fffe0ff */
[----:B------:R-:W-:Y:S01]  /*d26f0*/  ISETP.LT.AND P6, PT, R28, UR73, !P0 ;  /* 0x000000491c007c0c */ /* 0x000fe2000c7c1270 */
[----:B------:R-:W4:Y:S04]  /*d2700*/  LDCU UR75, c[0x0][0x3b8] ;  /* 0x00007700ff4b77ac */ /* 0x000f280008000800 */
[----:B------:R1:W-:Y:S01]  /*d2710*/  @P4 STG.E desc[UR6][R6.64], R27 ;  /* 0x0000001b06004986 */ /* 0x0003e2000c101906 */
[----:B------:R-:W-:Y:S01]  /*d2720*/  VIADD R9, R8, UR72 ;  /* 0x0000004808097c36 */ /* 0x000fe20008000000 */
[----:B------:R-:W2:Y:S02]  /*d2730*/  LDCU UR74, c[0x0][0x3b8] ;  /* 0x00007700ff4a77ac */ /* 0x000ea40008000800 */
[----:B------:R3:W-:Y:S01]  /*d2740*/  @P5 STG.E desc[UR6][R4.64], R19 ;  /* 0x0000001304005986 */ /* 0x0007e2000c101906 */
[----:B------:R-:W-:Y:S01]  /*d2750*/  ISETP.LT.AND P5, PT, R17, UR67, !P0 ;  /* 0x0000004311007c0c */ /* 0x000fe2000c7a1270 */
[----:B------:R-:W2:Y:S02]  /*d2760*/  LDCU UR73, c[0x0][0x3b8] ;  /* 0x00007700ff4977ac */ /* 0x000ea40008000800 */
[----:B------:R-:W4:Y:S01]  /*d2770*/  LDL.LU R17, [R1+0x4008] ;  /* 0x0040080001117983 */ /* 0x000f220000300800 */
[CC--:B-1----:R-:W-:Y:S01]  /*d2780*/  LEA R6, P1, R0.reuse, R3.reuse, 0x2 ;  /* 0x0000000300067211 */ /* 0x0c2fe200078210ff */
[----:B------:R-:W1:Y:S03]  /*d2790*/  LDCU UR72, c[0x0][0x3b8] ;  /* 0x00007700ff4877ac */ /* 0x000e660008000800 */
[----:B------:R-:W-:Y:S01]  /*d27a0*/  LEA.HI.X.SX32 R7, R0, R2, 0x2, P1 ;  /* 0x0000000200077211 */ /* 0x000fe200008f16ff */
[----:B------:R-:W1:Y:S04]  /*d27b0*/  LDCU UR67, c[0x0][0x3b8] ;  /* 0x00007700ff4377ac */ /* 0x000e680008000800 */
[----:B------:R1:W-:Y:S01]  /*d27c0*/  @P2 STG.E desc[UR6][R6.64], R20 ;  /* 0x0000001406002986 */ /* 0x0003e2000c101906 */
[----:B------:R-:W-:Y:S01]  /*d27d0*/  ISETP.LT.AND P2, PT, R16, UR65, !P0 ;  /* 0x0000004110007c0c */ /* 0x000fe2000c741270 */
[----:B------:R-:W2:Y:S02]  /*d27e0*/  LDCU UR65, c[0x0][0x3b8] ;  /* 0x00007700ff4177ac */ /* 0x000ea40008000800 */
[----:B------:R-:W4:Y:S01]  /*d27f0*/  LDL.LU R16, [R1+0x400c] ;  /* 0x00400c0001107983 */ /* 0x000f220000300800 */
[----:B---3--:R-:W-:-:S03]  /*d2800*/  LEA R4, P1, R8, R3, 0x2 ;  /* 0x0000000308047211 */ /* 0x008fc600078210ff */
[----:B------:R-:W3:Y:S01]  /*d2810*/  LDL.LU R19, [R1+0x4010] ;  /* 0x0040100001137983 */ /* 0x000ee20000300800 */
[----:B------:R-:W-:Y:S02]  /*d2820*/  LEA.HI.X.SX32 R5, R8, R2, 0x2, P1 ;  /* 0x0000000208057211 */ /* 0x000fe400008f16ff */
[----:B-1----:R-:W-:-:S04]  /*d2830*/  LEA R6, P1, R9, R3, 0x2 ;  /* 0x0000000309067211 */ /* 0x002fc800078210ff */
[CC--:B------:R-:W-:Y:S01]  /*d2840*/  LEA.HI.X.SX32 R7, R9.reuse, R2.reuse, 0x2, P1 ;  /* 0x0000000209077211 */ /* 0x0c0fe200008f16ff */
[----:B------:R1:W-:Y:S04]  /*d2850*/  @P6 STG.E desc[UR6][R4.64], R12 ;  /* 0x0000000c04006986 */ /* 0x0003e8000c101906 */
[----:B------:R1:W-:Y:S01]  /*d2860*/  @P3 STG.E desc[UR6][R6.64], R21 ;  /* 0x0000001506003986 */ /* 0x0003e2000c101906 */
[----:B------:R-:W-:Y:S01]  /*d2870*/  IADD3 R10, PT, PT, R9, UR70, RZ ;  /* 0x00000046090a7c10 */ /* 0x000fe2000fffe0ff */
[----:B------:R-:W2:Y:S04]  /*d2880*/  LDCU UR70, c[0x0][0x3b8] ;  /* 0x00007700ff4677ac */ /* 0x000ea80008000800 */
[----:B------:R-:W-:Y:S01]  /*d2890*/  VIADD R11, R10, UR68 ;  /* 0x000000440a0b7c36 */ /* 0x000fe20008000000 */
[----:B------:R-:W-:Y:S01]  /*d28a0*/  ISETP.LT.AND P4, PT, R25, UR69, !P0 ;  /* 0x0000004519007c0c */ /* 0x000fe2000c781270 */
[----:B------:R-:W2:Y:S03]  /*d28b0*/  LDCU UR69, c[0x0][0x3b8] ;  /* 0x00007700ff4577ac */ /* 0x000ea60008000800 */
[----:B------:R-:W-:Y:S01]  /*d28c0*/  IADD3 R0, PT, PT, R11, UR66, RZ ;  /* 0x000000420b007c10 */ /* 0x000fe2000fffe0ff */
[----:B------:R-:W2:Y:S04]  /*d28d0*/  LDCU UR68, c[0x0][0x3b8] ;  /* 0x00007700ff4477ac */ /* 0x000ea80008000800 */
[----:B------:R-:W-:Y:S01]  /*d28e0*/  VIADD R8, R0, UR64 ;  /* 0x0000004000087c36 */ /* 0x000fe20008000000 */
[----:B-1----:R-:W-:Y:S01]  /*d28f0*/  LEA R4, P1, R10, R3, 0x2 ;  /* 0x000000030a047211 */ /* 0x002fe200078210ff */
[----:B------:R-:W1:Y:S03]  /*d2900*/  LDCU UR66, c[0x0][0x3b8] ;  /* 0x00007700ff4277ac */ /* 0x000e660008000800 */
[----:B------:R-:W-:Y:S01]  /*d2910*/  IADD3 R9, PT, PT, R8, UR62, RZ ;  /* 0x0000003e08097c10 */ /* 0x000fe2000fffe0ff */
[----:B------:R-:W1:Y:S01]  /*d2920*/  LDCU UR64, c[0x0][0x3b8] ;  /* 0x00007700ff4077ac */ /* 0x000e620008000800 */
[----:B------:R-:W-:-:S02]  /*d2930*/  LEA.HI.X.SX32 R5, R10, R2, 0x2, P1 ;  /* 0x000000020a057211 */ /* 0x000fc400008f16ff */
[-C--:B------:R-:W-:Y:S01]  /*d2940*/  LEA R10, P1, R11, R3.reuse, 0x2 ;  /* 0x000000030b0a7211 */ /* 0x080fe200078210ff */
[----:B------:R-:W-:Y:S01]  /*d2950*/  VIADD R6, R9, UR60 ;  /* 0x0000003c09067c36 */ /* 0x000fe20008000000 */
[----:B------:R-:W1:Y:S01]  /*d2960*/  LDCU UR62, c[0x0][0x3b8] ;  /* 0x00007700ff3e77ac */ /* 0x000e620008000800 */
[----:B------:R1:W-:Y:S01]  /*d2970*/  @P4 STG.E desc[UR6][R4.64], R13 ;  /* 0x0000000d04004986 */ /* 0x0003e2000c101906 */
[-C--:B------:R-:W-:Y:S02]  /*d2980*/  LEA.HI.X.SX32 R11, R11, R2.reuse, 0x2, P1 ;  /* 0x000000020b0b7211 */ /* 0x080fe400008f16ff */
[-C--:B------:R-:W-:Y:S01]  /*d2990*/  LEA R12, P1, R0, R3.reuse, 0x2 ;  /* 0x00000003000c7211 */ /* 0x080fe200078210ff */
[----:B------:R-:W2:Y:S01]  /*d29a0*/  LDCU UR60, c[0x0][0x3b8] ;  /* 0x00007700ff3c77ac */ /* 0x000ea20008000800 */
[----:B-1----:R-:W-:Y:S01]  /*d29b0*/  IADD3 R4, PT, PT, R6, UR58, RZ ;  /* 0x0000003a06047c10 */ /* 0x002fe2000fffe0ff */
[----:B------:R1:W-:Y:S01]  /*d29c0*/  @P5 STG.E desc[UR6][R10.64], R22 ;  /* 0x000000160a005986 */ /* 0x0003e2000c101906 */
[-C--:B------:R-:W-:Y:S01]  /*d29d0*/  LEA.HI.X.SX32 R13, R0, R2.reuse, 0x2, P1 ;  /* 0x00000002000d7211 */ /* 0x080fe200008f16ff */
[----:B------:R-:W2:Y:S02]  /*d29e0*/  LDCU UR58, c[0x0][0x3b8] ;  /* 0x00007700ff3a77ac */ /* 0x000ea40008000800 */
[----:B------:R-:W-:Y:S01]  /*d29f0*/  VIADD R0, R4, UR56 ;  /* 0x0000003804007c36 */ /* 0x000fe20008000000 */
[----:B-1----:R-:W-:Y:S01]  /*d2a00*/  LEA R10, P1, R8, R3, 0x2 ;  /* 0x00000003080a7211 */ /* 0x002fe200078210ff */
[----:B------:R-:W-:Y:S03]  /*d2a10*/  @P2 STG.E desc[UR6][R12.64], R14 ;  /* 0x0000000e0c002986 */ /* 0x000fe6000c101906 */
[----:B------:R-:W-:Y:S01]  /*d2a20*/  IADD3 R124, PT, PT, R0, UR54, RZ ;  /* 0x00000036007c7c10 */ /* 0x000fe2000fffe0ff */
[----:B------:R-:W1:Y:S04]  /*d2a30*/  LDCU UR56, c[0x0][0x3b8] ;  /* 0x00007700ff3877ac */ /* 0x000e680008000800 */
[----:B------:R-:W-:Y:S01]  /*d2a40*/  VIADD R126, R124, UR52 ;  /* 0x000000347c7e7c36 */ /* 0x000fe20008000000 */
[----:B------:R-:W-:Y:S01]  /*d2a50*/  LEA.HI.X.SX32 R11, R8, R2, 0x2, P1 ;  /* 0x00000002080b7211 */ /* 0x000fe200008f16ff */
[----:B------:R-:W1:Y:S03]  /*d2a60*/  LDCU UR54, c[0x0][0x3b8] ;  /* 0x00007700ff3677ac */ /* 0x000e660008000800 */
[----:B------:R-:W-:Y:S01]  /*d2a70*/  IADD3 R127, PT, PT, R126, UR50, RZ ;  /* 0x000000327e7f7c10 */ /* 0x000fe2000fffe0ff */
[----:B------:R-:W1:Y:S04]  /*d2a80*/  LDCU UR52, c[0x0][0x3b8] ;  /* 0x00007700ff3477ac */ /* 0x000e680008000800 */
[----:B------:R-:W-:Y:S01]  /*d2a90*/  VIADD R125, R127, UR48 ;  /* 0x000000307f7d7c36 */ /* 0x000fe20008000000 */
[----:B--2---:R-:W-:Y:S01]  /*d2aa0*/  ISETP.LT.AND P3, PT, R18, UR61, !P0 ;  /* 0x0000003d12007c0c */ /* 0x004fe2000c761270 */
[----:B------:R-:W2:Y:S01]  /*d2ab0*/  LDCU UR61, c[0x0][0x3b8] ;  /* 0x00007700ff3d77ac */ /* 0x000ea20008000800 */
[----:B------:R-:W2:Y:S01]  /*d2ac0*/  LDL.LU R18, [R1+0x4014] ;  /* 0x0040140001127983 */ /* 0x000ea20000300800 */
[----:B------:R-:W-:-:S02]  /*d2ad0*/  ISETP.LT.AND P6, PT, R24, UR63, !P0 ;  /* 0x0000003f18007c0c */ /* 0x000fc4000c7c1270 */
[----:B------:R-:W-:Y:S01]  /*d2ae0*/  IADD3 R21, PT, PT, R125, UR46, RZ ;  /* 0x0000002e7d157c10 */ /* 0x000fe2000fffe0ff */
[----:B------:R-:W2:Y:S01]  /*d2af0*/  LDL.LU R7, [R1+0x4018] ;  /* 0x0040180001077983 */ /* 0x000ea20000300800 */
[----:B----4-:R-:W-:-:S03]  /*d2b00*/  ISETP.LT.AND P4, PT, R17, UR59, !P0 ;  /* 0x0000003b11007c0c */ /* 0x010fc6000c781270 */
[----:B------:R-:W-:-:S06]  /*d2b10*/  VIADD R22, R21, UR44 ;  /* 0x0000002c15167c36 */ /* 0x000fcc0008000000 */
[----:B------:R4:W-:Y:S01]  /*d2b20*/  @P6 STG.E desc[UR6][R10.64], R23 ;  /* 0x000000170a006986 */ /* 0x0009e2000c101906 */
[----:B------:R-:W-:-:S03]  /*d2b30*/  ISETP.LT.AND P5, PT, R16, UR57, !P0 ;  /* 0x0000003910007c0c */ /* 0x000fc6000c7a1270 */
[----:B------:R-:W2:Y:S01]  /*d2b40*/  LDL.LU R17, [R1+0x401c] ;  /* 0x00401c0001117983 */ /* 0x000ea20000300800 */
[----:B----4-:R-:W-:Y:S01]  /*d2b50*/  IADD3 R23, PT, PT, R22, UR43, RZ ;  /* 0x0000002b16177c10 */ /* 0x010fe2000fffe0ff */
[----:B------:R-:W4:Y:S02]  /*d2b60*/  LDCU UR63, c[0x0][0x3b8] ;  /* 0x00007700ff3f77ac */ /* 0x000f240008000800 */
[----:B------:R-:W4:Y:S02]  /*d2b70*/  LDL.LU R16, [R1+0x4020] ;  /* 0x0040200001107983 */ /* 0x000f240000300800 */
[----:B------:R-:W-:Y:S01]  /*d2b80*/  VIADD R24, R23, UR42 ;  /* 0x0000002a17187c36 */ /* 0x000fe20008000000 */
[----:B------:R-:W-:Y:S01]  /*d2b90*/  LEA R8, P1, R9, R3, 0x2 ;  /* 0x0000000309087211 */ /* 0x000fe200078210ff */
[----:B------:R-:W4:Y:S01]  /*d2ba0*/  LDL.LU R5, [R1+0x4024] ;  /* 0x0040240001057983 */ /* 0x000f220000300800 */
[----:B------:R-:W1:Y:S02]  /*d2bb0*/  LDCU UR59, c[0x0][0x3b8] ;  /* 0x00007700ff3b77ac */ /* 0x000e640008000800 */
[----:B------:R-:W-:-:S02]  /*d2bc0*/  IADD3 R25, PT, PT, R24, UR41, RZ ;  /* 0x0000002918197c10 */ /* 0x000fc4000fffe0ff */
[-C--:B------:R-:W-:Y:S01]  /*d2bd0*/  LEA.HI.X.SX32 R9, R9, R2.reuse, 0x2, P1 ;  /* 0x0000000209097211 */ /* 0x080fe200008f16ff */
[----:B------:R-:W1:Y:S02]  /*d2be0*/  LDCU UR57, c[0x0][0x3b8] ;  /* 0x00007700ff3977ac */ /* 0x000e640008000800 */
[----:B------:R-:W-:Y:S01]  /*d2bf0*/  VIADD R26, R25, UR40 ;  /* 0x00000028191a7c36 */ /* 0x000fe20008000000 */
[-C--:B------:R-:W-:Y:S01]  /*d2c00*/  LEA R10, P1, R6, R3.reuse, 0x2 ;  /* 0x00000003060a7211 */ /* 0x080fe200078210ff */
[----:B------:R-:W-:Y:S01]  /*d2c10*/  @P3 STG.E desc[UR6][R8.64], R15 ;  /* 0x0000000f08003986 */ /* 0x000fe2000c101906 */
[----:B---3--:R-:W-:Y:S01]  /*d2c20*/  ISETP.LT.AND P2, PT, R19, UR55, !P0 ;  /* 0x0000003713007c0c */ /* 0x008fe2000c741270 */
[----:B------:R-:W3:Y:S01]  /*d2c30*/  LDCU UR55, c[0x0][0x3b8] ;  /* 0x00007700ff3777ac */ /* 0x000ee20008000800 */
[----:B------:R-:W-:Y:S02]  /*d2c40*/  IADD3 R27, PT, PT, R26, UR39, RZ ;  /* 0x000000271a1b7c10 */ /* 0x000fe4000fffe0ff */
[-C--:B------:R-:W-:Y:S01]  /*d2c50*/  LEA.HI.X.SX32 R11, R6, R2.reuse, 0x2, P1 ;  /* 0x00000002060b7211 */ /* 0x080fe200008f16ff */
[----:B------:R-:W1:Y:S02]  /*d2c60*/  LDCU UR50, c[0x0][0x3b8] ;  /* 0x00007700ff3277ac */ /* 0x000e640008000800 */
[----:B------:R-:W-:Y:S01]  /*d2c70*/  VIADD R28, R27, UR38 ;  /* 0x000000261b1c7c36 */ /* 0x000fe20008000000 */
[----:B------:R-:W-:Y:S01]  /*d2c80*/  LEA R6, P1, R4, R3, 0x2 ;  /* 0x0000000304067211 */ /* 0x000fe200078210ff */
[----:B------:R-:W-:Y:S01]  /*d2c90*/  @P4 STG.E desc[UR6][R10.64], R69 ;  /* 0x000000450a004986 */ /* 0x000fe2000c101906 */
[----:B------:R-:W1:Y:S02]  /*d2ca0*/  LDCU UR48, c[0x0][0x3b8] ;  /* 0x00007700ff3077ac */ /* 0x000e640008000800 */
[----:B------:R-:W-:Y:S01]  /*d2cb0*/  IADD3 R29, PT, PT, R28, UR37, RZ ;  /* 0x000000251c1d7c10 */ /* 0x000fe2000fffe0ff */
[----:B------:R-:W1:Y:S04]  /*d2cc0*/  LDCU UR46, c[0x0][0x3b8] ;  /* 0x00007700ff2e77ac */ /* 0x000e680008000800 */
[----:B------:R-:W-:Y:S01]  /*d2cd0*/  VIADD R30, R29, UR36 ;  /* 0x000000241d1e7c36 */ /* 0x000fe20008000000 */
[----:B------:R-:W1:Y:S04]  /*d2ce0*/  LDCU UR44, c[0x0][0x3b8] ;  /* 0x00007700ff2c77ac */ /* 0x000e680008000800 */
        /* <DEDUP_REMOVED lines=82> */
[----:B--2---:R-:W-:Y:S01]  /*d3210*/  ISETP.LT.AND P3, PT, R7, UR51, !P0 ;  /* 0x0000003307007c0c */ /* 0x004fe2000c761270 */
[----:B------:R-:W2:Y:S01]  /*d3220*/  LDCU UR51, c[0x0][0x3b8] ;  /* 0x00007700ff3377ac */ /* 0x000ea20008000800 */
[----:B------:R-:W-:-:S05]  /*d3230*/  LEA.HI.X.SX32 R7, R4, R2, 0x2, P1 ;  /* 0x0000000204077211 */ /* 0x000fca00008f16ff */
[----:B------:R1:W-:Y:S02]  /*d3240*/  @P5 STG.E desc[UR6][R6.64], R68 ;  /* 0x0000004406005986 */ /* 0x0003e4000c101906 */
[----:B-1----:R-:W-:Y:S01]  /*d3250*/  VIADD R68, R67, UR69 ;  /* 0x0000004543447c36 */ /* 0x002fe20008000000 */
[----:B------:R-:W-:Y:S01]  /*d3260*/  ISETP.LT.AND P6, PT, R18, UR53, !P0 ;  /* 0x0000003512007c0c */ /* 0x000fe2000c7c1270 */
[----:B------:R-:W1:Y:S03]  /*d3270*/  LDCU UR53, c[0x0][0x3b8] ;  /* 0x00007700ff3577ac */ /* 0x000e660008000800 */
[----:B------:R-:W-:Y:S01]  /*d3280*/  IADD3 R69, PT, PT, R68, UR68, RZ ;  /* 0x0000004444457c10 */ /* 0x000fe2000fffe0ff */
[----:B------:R-:W1:Y:S04]  /*d3290*/  LDCU UR69, c[0x0][0x3b8] ;  /* 0x00007700ff4577ac */ /* 0x000e680008000800 */
[----:B------:R-:W-:Y:S01]  /*d32a0*/  VIADD R70, R69, UR67 ;  /* 0x0000004345467c36 */ /* 0x000fe20008000000 */
[----:B------:R-:W-:Y:S01]  /*d32b0*/  ISETP.LT.AND P4, PT, R17, UR49, !P0 ;  /* 0x0000003111007c0c */ /* 0x000fe2000c781270 */
[----:B------:R-:W1:Y:S03]  /*d32c0*/  LDCU UR49, c[0x0][0x3b8] ;  /* 0x00007700ff3177ac */ /* 0x000e660008000800 */
[----:B------:R-:W-:-:S02]  /*d32d0*/  IADD3 R71, PT, PT, R70, UR66, RZ ;  /* 0x0000004246477c10 */ /* 0x000fc4000fffe0ff */
[----:B----4-:R-:W-:Y:S01]  /*d32e0*/  ISETP.LT.AND P1, PT, R16, UR47, !P0 ;  /* 0x0000002f10007c0c */ /* 0x010fe2000c721270 */
[----:B------:R-:W4:Y:S02]  /*d32f0*/  LDCU UR47, c[0x0][0x3b8] ;  /* 0x00007700ff2f77ac */ /* 0x000f240008000800 */
[----:B------:R-:W-:Y:S01]  /*d3300*/  VIADD R72, R71, UR65 ;  /* 0x0000004147487c36 */ /* 0x000fe20008000000 */
[----:B------:R-:W-:Y:S01]  /*d3310*/  LEA R8, P5, R0, R3, 0x2 ;  /* 0x0000000300087211 */ /* 0x000fe200078a10ff */
[----:B------:R-:W1:Y:S03]  /*d3320*/  LDCU UR68, c[0x0][0x3b8] ;  /* 0x00007700ff4477ac */ /* 0x000e660008000800 */
        /* <DEDUP_REMOVED lines=8> */
[----:B------:R-:W-:Y:S01]  /*d33b0*/  ISETP.LT.AND P5, PT, R5, UR45, !P0 ;  /* 0x0000002d05007c0c */ /* 0x000fe2000c7a1270 */
[----:B------:R-:W1:Y:S03]  /*d33c0*/  LDCU UR45, c[0x0][0x3b8] ;  /* 0x00007700ff2d77ac */ /* 0x000e660008000800 */
        /* <DEDUP_REMOVED lines=9> */
[----:B------:R-:W2:Y:S04]  /*d3460*/  LDCU UR60, c[0x0][0x3b8] ;  /* 0x00007700ff3c77ac */ /* 0x000ea80008000800 */
[----:B---3--:R-:W-:Y:S01]  /*d3470*/  VIADD R82, R81, UR55 ;  /* 0x0000003751527c36 */ /* 0x008fe20008000000 */
[----:B------:R-:W3:Y:S04]  /*d3480*/  LDCU UR59, c[0x0][0x3b8] ;  /* 0x00007700ff3b77ac */ /* 0x000ee80008000800 */
[----:B------:R-:W-:Y:S01]  /*d3490*/  IADD3 R83, PT, PT, R82, UR54, RZ ;  /* 0x0000003652537c10 */ /* 0x000fe2000fffe0ff */
[----:B------:R-:W3:Y:S04]  /*d34a0*/  LDCU UR58, c[0x0][0x3b8] ;  /* 0x00007700ff3a77ac */ /* 0x000ee80008000800 */
[----:B-1----:R-:W-:Y:S01]  /*d34b0*/  VIADD R84, R83, UR53 ;  /* 0x0000003553547c36 */ /* 0x002fe20008000000 */
[----:B------:R-:W1:Y:S04]  /*d34c0*/  LDCU UR57, c[0x0][0x3b8] ;  /* 0x00007700ff3977ac */ /* 0x000e680008000800 */
[----:B------:R-:W-:Y:S01]  /*d34d0*/  IADD3 R85, PT, PT, R84, UR52, RZ ;  /* 0x0000003454557c10 */ /* 0x000fe2000fffe0ff */
[----:B------:R-:W1:Y:S04]  /*d34e0*/  LDCU UR56, c[0x0][0x3b8] ;  /* 0x00007700ff3877ac */ /* 0x000e680008000800 */
[----:B--2---:R-:W-:Y:S01]  /*d34f0*/  VIADD R86, R85, UR51 ;  /* 0x0000003355567c36 */ /* 0x004fe20008000000 */
[----:B------:R-:W2:Y:S04]  /*d3500*/  LDCU UR55, c[0x0][0x3b8] ;  /* 0x00007700ff3777ac */ /* 0x000ea80008000800 */
[----:B------:R-:W-:Y:S01]  /*d3510*/  IADD3 R87, PT, PT, R86, UR50, RZ ;  /* 0x0000003256577c10 */ /* 0x000fe2000fffe0ff */
[----:B------:R-:W1:Y:S04]  /*d3520*/  LDCU UR54, c[0x0][0x3b8] ;  /* 0x00007700ff3677ac */ /* 0x000e680008000800 */
[----:B------:R-:W-:Y:S01]  /*d3530*/  VIADD R88, R87, UR49 ;  /* 0x0000003157587c36 */ /* 0x000fe20008000000 */
[----:B------:R-:W1:Y:S04]  /*d3540*/  LDCU UR53, c[0x0][0x3b8] ;  /* 0x00007700ff3577ac */ /* 0x000e680008000800 */
[----:B------:R-:W-:Y:S01]  /*d3550*/  IADD3 R89, PT, PT, R88, UR48, RZ ;  /* 0x0000003058597c10 */ /* 0x000fe2000fffe0ff */
[----:B------:R-:W1:Y:S04]  /*d3560*/  LDCU UR52, c[0x0][0x3b8] ;  /* 0x00007700ff3477ac */ /* 0x000e680008000800 */
[----:B----4-:R-:W-:Y:S01]  /*d3570*/  VIADD R90, R89, UR47 ;  /* 0x0000002f595a7c36 */ /* 0x010fe20008000000 */
[----:B------:R-:W4:Y:S04]  /*d3580*/  LDCU UR51, c[0x0][0x3b8] ;  /* 0x00007700ff3377ac */ /* 0x000f280008000800 */
        /* <DEDUP_REMOVED lines=115> */
[----:B------:R-:W2:Y:S04]  /*d3cc0*/  LDCU UR64, c[0x0][0x3b8] ;  /* 0x00007700ff4077ac */ /* 0x000ea80008000800 */
[----:B---3--:R-:W-:Y:S01]  /*d3cd0*/  IADD3 R153, PT, PT, R152, UR59, RZ ;  /* 0x0000003b98997c10 */ /* 0x008fe2000fffe0ff */
[----:B------:R-:W3:Y:S04]  /*d3ce0*/  LDCU UR63, c[0x0][0x3b8] ;  /* 0x00007700ff3f77ac */ /* 0x000ee80008000800 */
[----:B------:R-:W-:Y:S01]  /*d3cf0*/  VIADD R154, R153, UR58 ;  /* 0x0000003a999a7c36 */ /* 0x000fe20008000000 */
[----:B------:R-:W3:Y:S04]  /*d3d00*/  LDCU UR62, c[0x0][0x3b8] ;  /* 0x00007700ff3e77ac */ /* 0x000ee80008000800 */
[----:B-1----:R-:W-:Y:S01]  /*d3d10*/  IADD3 R155, PT, PT, R154, UR57, RZ ;  /* 0x000000399a9b7c10 */ /* 0x002fe2000fffe0ff */
[----:B------:R-:W1:Y:S04]  /*d3d20*/  LDCU UR61, c[0x0][0x3b8] ;  /* 0x00007700ff3d77ac */ /* 0x000e680008000800 */
[----:B------:R-:W-:Y:S01]  /*d3d30*/  VIADD R156, R155, UR56 ;  /* 0x000000389b9c7c36 */ /* 0x000fe20008000000 */
[----:B------:R-:W1:Y:S04]  /*d3d40*/  LDCU UR60, c[0x0][0x3b8] ;  /* 0x00007700ff3c77ac */ /* 0x000e680008000800 */
[----:B--2---:R-:W-:Y:S01]  /*d3d50*/  IADD3 R157, PT, PT, R156, UR55, RZ ;  /* 0x000000379c9d7c10 */ /* 0x004fe2000fffe0ff */
[----:B------:R-:W2:Y:S04]  /*d3d60*/  LDCU UR59, c[0x0][0x3b8] ;  /* 0x00007700ff3b77ac */ /* 0x000ea80008000800 */
[----:B------:R-:W-:Y:S01]  /*d3d70*/  VIADD R158, R157, UR54 ;  /* 0x000000369d9e7c36 */ /* 0x000fe20008000000 */
[----:B------:R-:W1:Y:S04]  /*d3d80*/  LDCU UR58, c[0x0][0x3b8] ;  /* 0x00007700ff3a77ac */ /* 0x000e680008000800 */
[----:B------:R-:W-:Y:S01]  /*d3d90*/  IADD3 R159, PT, PT, R158, UR53, RZ ;  /* 0x000000359e9f7c10 */ /* 0x000fe2000fffe0ff */
[----:B------:R-:W1:Y:S04]  /*d3da0*/  LDCU UR57, c[0x0][0x3b8] ;  /* 0x00007700ff3977ac */ /* 0x000e680008000800 */
[----:B------:R-:W-:Y:S01]  /*d3db0*/  VIADD R160, R159, UR52 ;  /* 0x000000349fa07c36 */ /* 0x000fe20008000000 */
[----:B------:R-:W1:Y:S04]  /*d3dc0*/  LDCU UR56, c[0x0][0x3b8] ;  /* 0x00007700ff3877ac */ /* 0x000e680008000800 */
[----:B----4-:R-:W-:Y:S01]  /*d3dd0*/  IADD3 R161, PT, PT, R160, UR51, RZ ;  /* 0x00000033a0a17c10 */ /* 0x010fe2000fffe0ff */
[----:B------:R-:W4:Y:S04]  /*d3de0*/  LDCU UR55, c[0x0][0x3b8] ;  /* 0x00007700ff3777ac */ /* 0x000f280008000800 */
        /* <DEDUP_REMOVED lines=75> */
[----:B------:R1:W-:Y:S01]  /*d42a0*/  STL.64 [R1], R8 ;  /* 0x0000000801007387 */ /* 0x0003e20000100a00 */
[----:B------:R-:W1:Y:S03]  /*d42b0*/  LDCU UR17, c[0x0][0x3b8] ;  /* 0x00007700ff1177ac */ /* 0x000e660008000800 */
        /* <DEDUP_REMOVED lines=15> */
[----:B------:R-:W-:Y:S01]  /*d43b0*/  STL.64 [R1+0x4778], R52 ;  /* 0x0047783401007387 */ /* 0x000fe20000100a00 */
[----:B------:R-:W1:Y:S03]  /*d43c0*/  LDCU UR11, c[0x0][0x3b8] ;  /* 0x00007700ff0b77ac */ /* 0x000e660008000800 */
[----:B------:R-:W-:Y:S01]  /*d43d0*/  VIADD R208, R207, UR75 ;  /* 0x0000004bcfd07c36 */ /* 0x000fe20008000000 */
[----:B------:R-:W-:Y:S01]  /*d43e0*/  STL.64 [R1+0x4780], R54 ;  /* 0x0047803601007387 */ /* 0x000fe20000100a00 */
[----:B------:R-:W1:Y:S03]  /*d43f0*/  LDCU UR10, c[0x0][0x3b8] ;  /* 0x00007700ff0a77ac */ /* 0x000e660008000800 */
[----:B------:R-:W-:Y:S01]  /*d4400*/  IADD3 R209, PT, PT, R208, UR74, RZ ;  /* 0x0000004ad0d17c10 */ /* 0x000fe2000fffe0ff */
[----:B------:R-:W-:Y:S01]  /*d4410*/  STL.64 [R1+0x4788], R56 ;  /* 0x0047883801007387 */ /* 0x000fe20000100a00 */
[----:B------:R-:W1:Y:S03]  /*d4420*/  LDCU UR9, c[0x0][0x3b8] ;  /* 0x00007700ff0977ac */ /* 0x000e660008000800 */
[----:B------:R-:W-:Y:S01]  /*d4430*/  VIADD R210, R209, UR73 ;  /* 0x00000049d1d27c36 */ /* 0x000fe20008000000 */
[----:B------:R1:W-:Y:S01]  /*d4440*/  STL.64 [R1+0x4758], R58 ;  /* 0x0047583a01007387 */ /* 0x0003e20000100a00 */
        /* <DEDUP_REMOVED lines=118> */
[----:B------:R1:W-:Y:S01]  /*d4bb0*/  STL [R1+0x4750], R0 ;  /* 0x0047500001007387 */ /* 0x0003e20000100800 */
[----:B------:R-:W1:Y:S03]  /*d4bc0*/  LDCU UR18, c[0x0][0x3b8] ;  /* 0x00007700ff1277ac */ /* 0x000e660008000800 */
[----:B------:R-:W-:Y:S01]  /*d4bd0*/  VIADD R5, R4, UR5 ;  /* 0x0000000504057c36 */ /* 0x000fe20008000000 */
[----:B------:R-:W-:Y:S01]  /*d4be0*/  STL [R1+0x4754], R4 ;  /* 0x0047540401007387 */ /* 0x000fe20000100800 */
[----:B------:R-:W2:Y:S03]  /*d4bf0*/  LDCU UR17, c[0x0][0x3b8] ;  /* 0x00007700ff1177ac */ /* 0x000ea60008000800 */
[----:B------:R-:W-:Y:S01]  /*d4c00*/  IADD3 R59, PT, PT, R5, UR4, RZ ;  /* 0x00000004053b7c10 */ /* 0x000fe2000fffe0ff */
[----:B------:R-:W2:Y:S04]  /*d4c10*/  LDCU UR16, c[0x0][0x3b8] ;  /* 0x00007700ff1077ac */ /* 0x000ea80008000800 */
[----:B------:R-:W-:Y:S01]  /*d4c20*/  VIADD R53, R59, UR13 ;  /* 0x0000000d3b357c36 */ /* 0x000fe20008000000 */
[----:B------:R-:W2:Y:S04]  /*d4c30*/  LDCU UR15, c[0x0][0x3b8] ;  /* 0x00007700ff0f77ac */ /* 0x000ea80008000800 */
[----:B-1----:R-:W-:Y:S01]  /*d4c40*/  IADD3 R0, PT, PT, R53, UR12, RZ ;  /* 0x0000000c35007c10 */ /* 0x002fe2000fffe0ff */
[----:B------:R-:W1:Y:S04]  /*d4c50*/  LDCU UR76, c[0x0][0x3b8] ;  /* 0x00007700ff4c77ac */ /* 0x000e680008000800 */
[----:B------:R2:W-:Y:S01]  /*d4c60*/  STL [R1+0x10], R0 ;  /* 0x0000100001007387 */ /* 0x0005e20000100800 */
[----:B------:R-:W1:Y:S01]  /*d4c70*/  LDCU UR5, c[0x0][0x3b8] ;  /* 0x00007700ff0577ac */ /* 0x000e620008000800 */
[----:B------:R-:W1:Y:S01]  /*d4c80*/  LDCU UR4, c[0x0][0x3b8] ;  /* 0x00007700ff0477ac */ /* 0x000e620008000800 */
[----:B------:R-:W1:Y:S01]  /*d4c90*/  LDCU UR13, c[0x0][0x3b8] ;  /* 0x00007700ff0d77ac */ /* 0x000e620008000800 */
[----:B--2---:R-:W-:Y:S01]  /*d4ca0*/  VIADD R0, R0, UR11 ;  /* 0x0000000b00007c36 */ /* 0x004fe20008000000 */
[----:B------:R-:W2:Y:S04]  /*d4cb0*/  LDCU UR12, c[0x0][0x3b8] ;  /* 0x00007700ff0c77ac */ /* 0x000ea80008000800 */
[----:B------:R1:W-:Y:S01]  /*d4cc0*/  STL [R1+0x24], R0 ;  /* 0x0000240001007387 */ /* 0x0003e20000100800 */
[----:B------:R-:W2:Y:S01]  /*d4cd0*/  LDCU UR11, c[0x0][0x3b8] ;  /* 0x00007700ff0b77ac */ /* 0x000ea20008000800 */
[----:B-1----:R-:W-:Y:S01]  /*d4ce0*/  IADD3 R0, PT, PT, R0, UR10, RZ ;  /* 0x0000000a00007c10 */ /* 0x002fe2000fffe0ff */
[----:B------:R-:W1:Y:S04]  /*d4cf0*/  LDCU UR10, c[0x0][0x3b8] ;  /* 0x00007700ff0a77ac */ /* 0x000e680008000800 */
[----:B------:R-:W-:Y:S01]  /*d4d00*/  VIADD R57, R0, UR9 ;  /* 0x0000000900397c36 */ /* 0x000fe20008000000 */
[----:B------:R2:W-:Y:S01]  /*d4d10*/  STL [R1+0x20], R0 ;  /* 0x0000200001007387 */ /* 0x0005e20000100800 */
[----:B------:R-:W1:Y:S03]  /*d4d20*/  LDCU UR9, c[0x0][0x3b8] ;  /* 0x00007700ff0977ac */ /* 0x000e660008000800 */
        /* <DEDUP_REMOVED lines=8> */
[----:B------:R2:W-:Y:S02]  /*d4db0*/  STL [R1+0x3c], R0 ;  /* 0x00003c0001007387 */ /* 0x0005e40000100800 */
[----:B--2---:R-:W-:Y:S01]  /*d4dc0*/  IADD3 R0, PT, PT, R0, UR73, RZ ;  /* 0x0000004900007c10 */ /* 0x004fe2000fffe0ff */
[----:B------:R-:W2:Y:S04]  /*d4dd0*/  LDCU UR73, c[0x0][0x3b8] ;  /* 0x00007700ff4977ac */ /* 0x000ea80008000800 */
[----:B------:R1:W-:Y:S02]  /*d4de0*/  STL [R1+0x38], R0 ;  /* 0x0000380001007387 */ /* 0x0003e40000100800 */
[----:B-1----:R-:W-:Y:S01]  /*d4df0*/  VIADD R0, R0, UR72 ;  /* 0x0000004800007c36 */ /* 0x002fe20008000000 */
        /* <DEDUP_REMOVED lines=10> */
[----:B------:R-:W-:Y:S01]  /*d4ea0*/  VIADD R58, R0, UR68 ;  /* 0x00000044003a7c36 */ /* 0x000fe20008000000 */
[----:B------:R3:W-:Y:S01]  /*d4eb0*/  STL [R1+0x40], R0 ;  /* 0x0000400001007387 */ /* 0x0007e20000100800 */
[----:B------:R-:W1:Y:S03]  /*d4ec0*/  LDCU UR68, c[0x0][0x3b8] ;  /* 0x00007700ff4477ac */ /* 0x000e660008000800 */
[----:B---3--:R-:W-:Y:S01]  /*d4ed0*/  IADD3 R0, PT, PT, R58, UR67, RZ ;  /* 0x000000433a007c10 */ /* 0x008fe2000fffe0ff */
[----:B------:R-:W3:Y:S04]  /*d4ee0*/  LDCU UR67, c[0x0][0x3b8] ;  /* 0x00007700ff4377ac */ /* 0x000ee80008000800 */
[----:B------:R-:W-:Y:S01]  /*d4ef0*/  VIADD R4, R0, UR66 ;  /* 0x0000004200047c36 */ /* 0x000fe20008000000 */
[----:B------:R-:W1:Y:S04]  /*d4f00*/  LDCU UR66, c[0x0][0x3b8] ;  /* 0x00007700ff4277ac */ /* 0x000e680008000800 */
[----:B------:R-:W-:Y:S01]  /*d4f10*/  IADD3 R53, PT, PT, R4, UR65, RZ ;  /* 0x0000004104357c10 */ /* 0x000fe2000fffe0ff */
[----:B------:R-:W1:Y:S04]  /*d4f20*/  LDCU UR65, c[0x0][0x3b8] ;  /* 0x00007700ff4177ac */ /* 0x000e680008000800 */
[----:B------:R-:W-:Y:S01]  /*d4f30*/  VIADD R55, R53, UR64 ;  /* 0x0000004035377c36 */ /* 0x000fe20008000000 */
[----:B------:R2:W-:Y:S01]  /*d4f40*/  STL [R1+0x60], R53 ;  /* 0x0000603501007387 */ /* 0x0005e20000100800 */
[----:B------:R-:W1:Y:S03]  /*d4f50*/  LDCU UR64, c[0x0][0x3b8] ;  /* 0x00007700ff4077ac */ /* 0x000e660008000800 */
        /* <DEDUP_REMOVED lines=12> */
[----:B----4-:R-:W-:Y:S01]  /*d5020*/  IADD3 R53, PT, PT, R53, UR59, RZ ;  /* 0x0000003b35357c10 */ /* 0x010fe2000fffe0ff */
[----:B------:R-:W4:Y:S04]  /*d5030*/  LDCU UR59, c[0x0][0x3b8] ;  /* 0x00007700ff3b77ac */ /* 0x000f280008000800 */
        /* <DEDUP_REMOVED lines=8> */
[----:B------:R-:W2:Y:S03]  /*d50c0*/  LDCU UR56, c[0x0][0x3b8] ;  /* 0x00007700ff3877ac */ /* 0x000ea60008000800 */
[----:B------:R3:W-:Y:S01]  /*d50d0*/  STL [R1+0x4808], R0 ;  /* 0x0048080001007387 */ /* 0x0007e20000100800 */
[----:B-1----:R-:W-:Y:S01]  /*d50e0*/  IADD3 R53, PT, PT, R56, UR55, RZ ;  /* 0x0000003738357c10 */ /* 0x002fe2000fffe0ff */
[----:B------:R-:W1:Y:S04]  /*d50f0*/  LDCU UR55, c[0x0][0x3b8] ;  /* 0x00007700ff3777ac */ /* 0x000e680008000800 */
[----:B---3--:R-:W-:Y:S01]  /*d5100*/  VIADD R0, R53, UR54 ;  /* 0x0000003635007c36 */ /* 0x008fe20008000000 */
[----:B------:R-:W3:Y:S04]  /*d5110*/  LDCU UR54, c[0x0][0x3b8] ;  /* 0x00007700ff3677ac */ /* 0x000ee80008000800 */
[----:B------:R1:W-:Y:S02]  /*d5120*/  STL [R1+0x80], R0 ;  /* 0x0000800001007387 */ /* 0x0003e40000100800 */
[----:B-1----:R-:W-:Y:S01]  /*d5130*/  IADD3 R0, PT, PT, R0, UR53, RZ ;  /* 0x0000003500007c10 */ /* 0x002fe2000fffe0ff */
[----:B------:R-:W1:Y:S04]  /*d5140*/  LDCU UR53, c[0x0][0x3b8] ;  /* 0x00007700ff3577ac */ /* 0x000e680008000800 */
[----:B------:R2:W-:Y:S02]  /*d5150*/  STL [R1+0x88], R0 ;  /* 0x0000880001007387 */ /* 0x0005e40000100800 */
[----:B--2---:R-:W-:Y:S01]  /*d5160*/  VIADD R0, R0, UR52 ;  /* 0x0000003400007c36 */ /* 0x004fe20008000000 */
[----:B------:R-:W2:Y:S04]  /*d5170*/  LDCU UR52, c[0x0][0x3b8] ;  /* 0x00007700ff3477ac */ /* 0x000ea80008000800 */
        /* <DEDUP_REMOVED lines=15> */
[----:B------:R2:W-:Y:S04]  /*d5270*/  STL [R1+0xa0], R0 ;  /* 0x0000a00001007387 */ /* 0x0005e80000100800 */
[----:B--2---:R-:W2:Y:S04]  /*d5280*/  LDL.LU R0, [R1+0x4808] ;  /* 0x0048080001007983 */ /* 0x004ea80000300800 */
[----:B------:R1:W-:Y:S04]  /*d5290*/  STL.64 [R1+0x4800], R232 ;  /* 0x004800e801007387 */ /* 0x0003e80000100a00 */
[----:B-1----:R-:W2:Y:S04]  /*d52a0*/  LDL.LU R232, [R1+0x20] ;  /* 0x0000200001e87983 */ /* 0x002ea80000300800 */
[----:B------:R-:W2:Y:S04]  /*d52b0*/  LDL.LU R233, [R1+0x68] ;  /* 0x0000680001e97983 */ /* 0x000ea80000300800 */
[----:B------:R1:W-:Y:S04]  /*d52c0*/  STL.64 [R1+0x47f8], R234 ;  /* 0x0047f8ea01007387 */ /* 0x0003e80000100a00 */
[----:B-1----:R-:W2:Y:S04]  /*d52d0*/  LDL.LU R234, [R1+0x34] ;  /* 0x0000340001ea7983 */ /* 0x002ea80000300800 */
[----:B------:R1:W-:Y:S04]  /*d52e0*/  STL [R1+0x47f0], R5 ;  /* 0x0047f00501007387 */ /* 0x0003e80000100800 */
[----:B-1----:R-:W2:Y:S04]  /*d52f0*/  LDL.LU R5, [R1+0x78] ;  /* 0x0000780001057983 */ /* 0x002ea80000300800 */
[----:B------:R1:W-:Y:S04]  /*d5300*/  STL.64 [R1+0x47e8], R236 ;  /* 0x0047e8ec01007387 */ /* 0x0003e80000100a00 */
[----:B-1----:R-:W2:Y:S01]  /*d5310*/  LDL.LU R237, [R1+0x48] ;  /* 0x0000480001ed7983 */ /* 0x002ea20000300800 */
[----:B------:R-:W-:Y:S01]  /*d5320*/  VIADD R235, R59, UR47 ;  /* 0x0000002f3beb7c36 */ /* 0x000fe20008000000 */
[----:B------:R-:W1:Y:S02]  /*d5330*/  LDCU UR47, c[0x0][0x3b8] ;  /* 0x00007700ff2f77ac */ /* 0x000e640008000800 */
[----:B------:R-:W-:Y:S04]  /*d5340*/  STL.64 [R1+0x47e0], R238 ;  /* 0x0047e0ee01007387 */ /* 0x000fe80000100a00 */
[----:B------:R1:W-:Y:S04]  /*d5350*/  STL.64 [R1+0x47d8], R240 ;  /* 0x0047d8f001007387 */ /* 0x0003e80000100a00 */
[----:B------:R3:W-:Y:S01]  /*d5360*/  STL.64 [R1+0x47d0], R242 ;  /* 0x0047d0f201007387 */ /* 0x0007e20000100a00 */
[----:B-1----:R-:W-:-:S03]  /*d5370*/  IMAD.MOV.U32 R241, RZ, RZ, R235 ;  /* 0x000000fffff17224 */ /* 0x002fc600078e00eb */
[----:B---3--:R-:W3:Y:S04]  /*d5380*/  LDL.LU R243, [R1+0x40] ;  /* 0x0000400001f37983 */ /* 0x008ee80000300800 */
[----:B------:R-:W3:Y:S01]  /*d5390*/  LDL.LU R239, [R1+0x38] ;  /* 0x0000380001ef7983 */ /* 0x000ee20000300800 */
[----:B--2---:R-:W-:-:S03]  /*d53a0*/  MOV R236, R237 ;  /* 0x000000ed00ec7202 */ /* 0x004fc60000000f00 */
[----:B------:R-:W2:Y:S04]  /*d53b0*/  LDL.LU R237, [R1+0x3c] ;  /* 0x00003c0001ed7983 */ /* 0x000ea80000300800 */
[----:B------:R-:W2:Y:S04]  /*d53c0*/  LDL.LU R235, [R1+0x6c] ;  /* 0x00006c0001eb7983 */ /* 0x000ea80000300800 */
[----:B------:R-:W2:Y:S04]  /*d53d0*/  LDL.LU R242, [R1+0x60] ;  /* 0x0000600001f27983 */ /* 0x000ea80000300800 */
[----:B------:R-:W2:Y:S04]  /*d53e0*/  LDL.LU R240, [R1+0x10] ;  /* 0x0000100001f07983 */ /* 0x000ea80000300800 */
[----:B------:R1:W-:Y:S04]  /*d53f0*/  STL.64 [R1+0x47c8], R244 ;  /* 0x0047c8f401007387 */ /* 0x0003e80000100a00 */
[----:B-1----:R-:W2:Y:S04]  /*d5400*/  LDL.LU R245, [R1+0x70] ;  /* 0x0000700001f57983 */ /* 0x002ea80000300800 */
[----:B------:R-:W2:Y:S04]  /*d5410*/  LDL R244, [R1+0xa0] ;  /* 0x0000a00001f47983 */ /* 0x000ea80000100800 */
[----:B------:R-:W-:Y:S04]  /*d5420*/  STL.64 [R1+0x47c0], R246 ;  /* 0x0047c0f601007387 */ /* 0x000fe80000100a00 */
[----:B------:R-:W-:Y:S04]  /*d5430*/  STL.64 [R1+0x47b8], R248 ;  /* 0x0047b8f801007387 */ /* 0x000fe80000100a00 */
[----:B------:R1:W-:Y:S04]  /*d5440*/  STL.64 [R1+0x47b0], R250 ;  /* 0x0047b0fa01007387 */ /* 0x0003e80000100a00 */
[----:B------:R-:W-:Y:S04]  /*d5450*/  STL.64 [R1+0x47a8], R18 ;  /* 0x0047a81201007387 */ /* 0x000fe80000100a00 */
[----:B------:R-:W-:Y:S04]  /*d5460*/  STL.64 [R1+0x47a0], R14 ;  /* 0x0047a00e01007387 */ /* 0x000fe80000100a00 */
[----:B------:R-:W-:Y:S04]  /*d5470*/  STL.64 [R1+0x4798], R16 ;  /* 0x0047981001007387 */ /* 0x000fe80000100a00 */
[----:B------:R1:W-:Y:S01]  /*d5480*/  STL.64 [R1+0x4790], R12 ;  /* 0x0047900c01007387 */ /* 0x0003e20000100a00 */
[----:B--2---:R-:W-:Y:S01]  /*d5490*/  VIADD R244, R244, UR46 ;  /* 0x0000002ef4f47c36 */ /* 0x004fe20008000000 */
[----:B-1----:R-:W-:-:S02]  /*d54a0*/  MOV R251, R5 ;  /* 0x0000000500fb7202 */ /* 0x002fc40000000f00 */
[----:B------:R-:W-:Y:S02]  /*d54b0*/  IADD3 R238, PT, PT, R52, UR47, RZ ;  /* 0x0000002f34ee7c10 */ /* 0x000fe4000fffe0ff */
[----:B------:R-:W-:Y:S01]  /*d54c0*/  MOV R248, R245 ;  /* 0x000000f500f87202 */ /* 0x000fe20000000f00 */
[----:B------:R-:W-:Y:S01]  /*d54d0*/  IMAD.MOV.U32 R249, RZ, RZ, R242 ;  /* 0x000000fffff97224 */ /* 0x000fe200078e00f2 */
[----:B------:R-:W-:Y:S01]  /*d54e0*/  IADD3 R12, PT, PT, R244, UR45, RZ ;  /* 0x0000002df40c7c10 */ /* 0x000fe2000fffe0ff */
[----:B------:R-:W-:Y:S01]  /*d54f0*/  STL [R1+0xa8], R244 ;  /* 0x0000a8f401007387 */ /* 0x000fe20000100800 */
[----:B------:R-:W-:Y:S01]  /*d5500*/  IMAD.MOV.U32 R245, RZ, RZ, R240 ;  /* 0x000000fffff57224 */ /* 0x000fe200078e00f0 */
[----:B------:R-:W-:Y:S01]  /*d5510*/  MOV R242, R241 ;  /* 0x000000f100f27202 */ /* 0x000fe20000000f00 */
[----:B------:R-:W1:Y:S01]  /*d5520*/  LDCU UR47, c[0x0][0x3b8] ;  /* 0x00007700ff2f77ac */ /* 0x000e620008000800 */
[----:B------:R2:W-:Y:S01]  /*d5530*/  STL [R1+0xa4], R12 ;  /* 0x0000a40c01007387 */ /* 0x0005e20000100800 */
[----:B------:R-:W1:Y:S01]  /*d5540*/  LDCU UR46, c[0x0][0x3b8] ;  /* 0x00007700ff2e77ac */ /* 0x000e620008000800 */
[----:B------:R-:W1:Y:S01]  /*d5550*/  LDCU UR45, c[0x0][0x3b8] ;  /* 0x00007700ff2d77ac */ /* 0x000e620008000800 */
[----:B--2---:R-:W-:-:S02]  /*d5560*/  VIADD R12, R12, UR44 ;  /* 0x0000002c0c0c7c36 */ /* 0x004fc40008000000 */
[----:B------:R-:W-:Y:S01]  /*d5570*/  IMAD.MOV.U32 R240, RZ, RZ, R238 ;  /* 0x000000fffff07224 */ /* 0x000fe200078e00ee */
[----:B---3--:R-:W-:Y:S01]  /*d5580*/  MOV R241, R239 ;  /* 0x000000ef00f17202 */ /* 0x008fe20000000f00 */
[----:B------:R-:W2:Y:S01]  /*d5590*/  LDCU UR44, c[0x0][0x3b8] ;  /* 0x00007700ff2c77ac */ /* 0x000ea20008000800 */
[----:B------:R3:W-:Y:S02]  /*d55a0*/  STL [R1+0xac], R12 ;  /* 0x0000ac0c01007387 */ /* 0x0007e40000100800 */
[----:B---3--:R-:W-:Y:S01]  /*d55b0*/  IADD3 R12, PT, PT, R12, UR43, RZ ;  /* 0x0000002b0c0c7c10 */ /* 0x008fe2000fffe0ff */
[----:B------:R-:W-:Y:S01]  /*d55c0*/  IMAD.MOV.U32 R238, RZ, RZ, R234 ;  /* 0x000000ffffee7224 */ /* 0x000fe200078e00ea */
[----:B------:R-:W-:Y:S01]  /*d55d0*/  MOV R239, R235 ;  /* 0x000000eb00ef7202 */ /* 0x000fe20000000f00 */
[----:B------:R-:W3:Y:S02]  /*d55e0*/  LDCU UR43, c[0x0][0x3b8] ;  /* 0x00007700ff2b77ac */ /* 0x000ee40008000800 */
        /* <DEDUP_REMOVED lines=9> */
[----:B------:R1:W-:Y:S04]  /*d5680*/  STL [R1+0xc0], R12 ;  /* 0x0000c00c01007387 */ /* 0x0003e80000100800 */
[----:B------:R-:W2:Y:S04]  /*d5690*/  LDL.LU.64 R246, [R1] ;  /* 0x0000000001f67983 */ /* 0x000ea80000300a00 */
[----:B------:R-:W2:Y:S01]  /*d56a0*/  LDL.LU R244, [R1+0xd4] ;  /* 0x0000d40001f47983 */ /* 0x000ea20000300800 */
[----:B------:R-:W-:Y:S01]  /*d56b0*/  IADD3 R18, PT, PT, R12, UR39, RZ ;  /* 0x000000270c127c10 */ /* 0x000fe2000fffe0ff */
[----:B------:R-:W2:Y:S04]  /*d56c0*/  LDCU UR39, c[0x0][0x3b8] ;  /* 0x00007700ff2777ac */ /* 0x000ea80008000800 */
[----:B------:R-:W-:Y:S01]  /*d56d0*/  VIADD R13, R18, UR38 ;  /* 0x00000026120d7c36 */ /* 0x000fe20008000000 */
[----:B------:R-:W2:Y:S04]  /*d56e0*/  LDCU UR38, c[0x0][0x3b8] ;  /* 0x00007700ff2677ac */ /* 0x000ea80008000800 */
[----:B------:R-:W-:Y:S01]  /*d56f0*/  IADD3 R14, PT, PT, R13, UR37, RZ ;  /* 0x000000250d0e7c10 */ /* 0x000fe2000fffe0ff */
[----:B------:R-:W2:Y:S04]  /*d5700*/  LDCU UR37, c[0x0][0x3b8] ;  /* 0x00007700ff2577ac */ /* 0x000ea80008000800 */
[----:B-1----:R-:W-:Y:S01]  /*d5710*/  VIADD R12, R14, UR36 ;  /* 0x000000240e0c7c36 */ /* 0x002fe20008000000 */
[----:B------:R-:W1:Y:S04]  /*d5720*/  LDCU UR36, c[0x0][0x3b8] ;  /* 0x00007700ff2477ac */ /* 0x000e680008000800 */
[----:B------:R3:W-:Y:S02]  /*d5730*/  STL [R1+0xe0], R12 ;  /* 0x0000e00c01007387 */ /* 0x0007e40000100800 */
[----:B---3--:R-:W-:Y:S01]  /*d5740*/  IADD3 R12, PT, PT, R12, UR35, RZ ;  /* 0x000000230c0c7c10 */ /* 0x008fe2000fffe0ff */
[----:B------:R-:W3:Y:S04]  /*d5750*/  LDCU UR35, c[0x0][0x3b8] ;  /* 0x00007700ff2377ac */ /* 0x000ee80008000800 */
[----:B------:R-:W-:Y:S01]  /*d5760*/  VIADD R19, R12, UR34 ;  /* 0x000000220c137c36 */ /* 0x000fe20008000000 */
[----:B------:R1:W-:Y:S01]  /*d5770*/  STL [R1+0xe8], R12 ;  /* 0x0000e80c01007387 */ /* 0x0003e20000100800 */
[----:B------:R-:W2:Y:S03]  /*d5780*/  LDCU UR34, c[0x0][0x3b8] ;  /* 0x00007700ff2277ac */ /* 0x000ea60008000800 */
[----:B-1----:R-:W-:Y:S01]  /*d5790*/  IADD3 R12, PT, PT, R19, UR33, RZ ;  /* 0x00000021130c7c10 */ /* 0x002fe2000fffe0ff */
[----:B------:R-:W1:Y:S04]  /*d57a0*/  LDCU UR33, c[0x0][0x3b8] ;  /* 0x00007700ff2177ac */ /* 0x000e680008000800 */
[----:B------:R3:W-:Y:S04]  /*d57b0*/  STL [R1+0xec], R12 ;  /* 0x0000ec0c01007387 */ /* 0x0007e80000100800 */
[----:B------:R-:W4:Y:S01]  /*d57c0*/  LDL.LU R250, [R1+0xc4] ;  /* 0x0000c40001fa7983 */ /* 0x000f220000300800 */
[----:B---3--:R-:W-:Y:S01]  /*d57d0*/  VIADD R12, R12, UR32 ;  /* 0x000000200c0c7c36 */ /* 0x008fe20008000000 */
[----:B------:R-:W3:Y:S04]  /*d57e0*/  LDCU UR32, c[0x0][0x3b8] ;  /* 0x00007700ff2077ac */ /* 0x000ee80008000800 */
[----:B------:R1:W-:Y:S02]  /*d57f0*/  STL [R1+0xf4], R12 ;  /* 0x0000f40c01007387 */ /* 0x0003e40000100800 */
[----:B-1----:R-:W-:Y:S01]  /*d5800*/  IADD3 R12, PT, PT, R12, UR31, RZ ;  /* 0x0000001f0c0c7c10 */ /* 0x002fe2000fffe0ff */
[----:B------:R-:W1:Y:S04]  /*d5810*/  LDCU UR31, c[0x0][0x3b8] ;  /* 0x00007700ff1f77ac */ /* 0x000e680008000800 */
[----:B------:R3:W-:Y:S02]  /*d5820*/  STL [R1+0xf8], R12 ;  /* 0x0000f80c01007387 */ /* 0x0007e40000100800 */
[----:B---3--:R-:W-:Y:S01]  /*d5830*/  VIADD R12, R12, UR30 ;  /* 0x0000001e0c0c7c36 */ /* 0x008fe20008000000 */
[----:B------:R-:W3:Y:S03]  /*d5840*/  LDCU UR30, c[0x0][0x3b8] ;  /* 0x00007700ff1e77ac */ /* 0x000ee60008000800 */
[----:B------:R-:W-:Y:S01]  /*d5850*/  VIADD R5, R12, UR29 ;  /* 0x0000001d0c057c36 */ /* 0x000fe20008000000 */
[----:B------:R-:W1:Y:S01]  /*d5860*/  LDCU UR29, c[0x0][0x3b8] ;  /* 0x00007700ff1d77ac */ /* 0x000e620008000800 */
[----:B--2---:R2:W-:Y:S04]  /*d5870*/  @P2 STG.E desc[UR6][R246.64], R244 ;  /* 0x000000f4f6002986 */ /* 0x0045e8000c101906 */
[----:B--2---:R-:W2:Y:S04]  /*d5880*/  LDL.LU R244, [R1+0xd8] ;  /* 0x0000d80001f47983 */ /* 0x004ea80000300800 */
[----:B------:R1:W-:Y:S04]  /*d5890*/  STL [R1+0x104], R5 ;  /* 0x0001040501007387 */ /* 0x0003e80000100800 */
[----:B------:R-:W3:Y:S01]  /*d58a0*/  LDL.LU R17, [R1+0x3f14] ;  /* 0x003f140001117983 */ /* 0x000ee20000300800 */
[----:B------:R-:W-:Y:S01]  /*d58b0*/  IMAD.MOV.U32 R247, RZ, RZ, R232 ;  /* 0x000000fffff77224 */ /* 0x000fe200078e00e8 */
[----:B------:R-:W-:-:S02]  /*d58c0*/  LEA R232, P2, R124, R3, 0x2 ;  /* 0x000000037ce87211 */ /* 0x000fc400078410ff */
[----:B------:R-:W-:Y:S02]  /*d58d0*/  MOV R246, R233 ;  /* 0x000000e900f67202 */ /* 0x000fe40000000f00 */
[-C--:B------:R-:W-:Y:S02]  /*d58e0*/  LEA.HI.X.SX32 R233, R124, R2.reuse, 0x2, P2 ;  /* 0x000000027ce97211 */ /* 0x080fe400010f16ff */
[----:B-1----:R-:W-:Y:S01]  /*d58f0*/  IADD3 R5, PT, PT, R5, UR28, RZ ;  /* 0x0000001c05057c10 */ /* 0x002fe2000fffe0ff */
[----:B------:R-:W1:Y:S04]  /*d5900*/  LDCU UR28, c[0x0][0x3b8] ;  /* 0x00007700ff1c77ac */ /* 0x000e680008000800 */
[----:B------:R-:W-:Y:S01]  /*d5910*/  STL [R1+0xfc], R5 ;  /* 0x0000fc0501007387 */ /* 0x000fe20000100800 */
[----:B------:R-:W-:Y:S01]  /*d5920*/  VIADD R16, R5, UR27 ;  /* 0x0000001b05107c36 */ /* 0x000fe20008000000 */
[C---:B------:R-:W-:Y:S01]  /*d5930*/  LEA R234, P2, R126.reuse, R3, 0x2 ;  /* 0x000000037eea7211 */ /* 0x040fe200078410ff */
[----:B------:R-:W1:Y:S03]  /*d5940*/  LDCU UR27, c[0x0][0x3b8] ;  /* 0x00007700ff1b77ac */ /* 0x000e660008000800 */
[----:B------:R-:W-:Y:S01]  /*d5950*/  LEA.HI.X.SX32 R235, R126, R2, 0x2, P2 ;  /* 0x000000027eeb7211 */ /* 0x000fe200010f16ff */
[----:B----4-:R4:W-:Y:S04]  /*d5960*/  @P6 STG.E desc[UR6][R232.64], R250 ;  /* 0x000000fae8006986 */ /* 0x0109e8000c101906 */
[----:B----4-:R-:W4:Y:S04]  /*d5970*/  LDL.LU.64 R232, [R1+0x4800] ;  /* 0x0048000001e87983 */ /* 0x010f280000300a00 */
[----:B------:R-:W4:Y:S04]  /*d5980*/  LDL.LU R15, [R1+0x3f10] ;  /* 0x003f1000010f7983 */ /* 0x000f280000300800 */
[----:B------:R-:W4:Y:S04]  /*d5990*/  LDL.LU R5, [R1+0xc8] ;  /* 0x0000c80001057983 */ /* 0x000f280000300800 */
[----:B------:R1:W-:Y:S02]  /*d59a0*/  STL [R1+0x8], R16 ;  /* 0x0000081001007387 */ /* 0x0003e40000100800 */
[----:B-1----:R-:W-:Y:S01]  /*d59b0*/  IADD3 R16, PT, PT, R16, UR26, RZ ;  /* 0x0000001a10107c10 */ /* 0x002fe2000fffe0ff */
[----:B------:R-:W1:Y:S01]  /*d59c0*/  LDCU UR26, c[0x0][0x3b8] ;  /* 0x00007700ff1a77ac */ /* 0x000e620008000800 */
[----:B--2---:R2:W-:Y:S01]  /*d59d0*/  @P3 STG.E desc[UR6][R234.64], R244 ;  /* 0x000000f4ea003986 */ /* 0x0045e2000c101906 */
[----:B---3--:R-:W-:-:S03]  /*d59e0*/  ISETP.LT.AND P2, PT, R17, UR8, !P0 ;  /* 0x0000000811007c0c */ /* 0x008fc6000c741270 */
[----:B--2---:R-:W2:Y:S04]  /*d59f0*/  LDL.LU.64 R234, [R1+0x47f8] ;  /* 0x0047f80001ea7983 */ /* 0x004ea80000300a00 */
[----:B------:R3:W-:Y:S04]  /*d5a00*/  STL [R1+0xc4], R16 ;  /* 0x0000c41001007387 */ /* 0x0007e80000100800 */
[----:B------:R-:W2:Y:S04]  /*d5a10*/  LDL.LU R17, [R1+0xdc] ;  /* 0x0000dc0001117983 */ /* 0x000ea80000300800 */
[----:B------:R-:W2:Y:S01]  /*d5a20*/  LDL.LU R250, [R1+0xcc] ;  /* 0x0000cc0001fa7983 */ /* 0x000ea20000300800 */
[----:B------:R-:W-:Y:S01]  /*d5a30*/  VIADD R244, R16, UR25 ;  /* 0x0000001910f47c36 */ /* 0x000fe20008000000 */
[C---:B------:R-:W-:Y:S01]  /*d5a40*/  LEA R126, P6, R127.reuse, R3, 0x2 ;  /* 0x000000037f7e7211 */ /* 0x040fe200078c10ff */
[----:B------:R-:W1:Y:S01]  /*d5a50*/  LDCU UR25, c[0x0][0x3b8] ;  /* 0x00007700ff1977ac */ /* 0x000e620008000800 */
[----:B---3--:R-:W3:Y:S02]  /*d5a60*/  LDL.LU R16, [R1+0x3f0c] ;  /* 0x003f0c0001107983 */ /* 0x008ee40000300800 */
[----:B------:R-:W-:-:S02]  /*d5a70*/  LEA.HI.X.SX32 R127, R127, R2, 0x2, P6 ;  /* 0x000000027f7f7211 */ /* 0x000fc400030f16ff */
[----:B------:R-:W-:-:S04]  /*d5a80*/  LEA R124, P6, R125, R3, 0x2 ;  /* 0x000000037d7c7211 */ /* 0x000fc800078c10ff */
[----:B------:R-:W-:Y:S02]  /*d5a90*/  LEA.HI.X.SX32 R125, R125, R2, 0x2, P6 ;  /* 0x000000027d7d7211 */ /* 0x000fe400030f16ff */
[----:B----4-:R-:W-:Y:S02]  /*d5aa0*/  ISETP.LT.AND P3, PT, R15, UR8, !P0 ;  /* 0x000000080f007c0c */ /* 0x010fe4000c761270 */
[----:B------:R-:W-:Y:S01]  /*d5ab0*/  IADD3 R15, PT, PT, R244, UR24, RZ ;  /* 0x00000018f40f7c10 */ /* 0x000fe2000fffe0ff */
[----:B------:R-:W4:Y:S01]  /*d5ac0*/  LDCU UR24, c[0x0][0x3b8] ;  /* 0x00007700ff1877ac */ /* 0x000f220008000800 */
[----:B------:R1:W-:Y:S04]  /*d5ad0*/  @P4 STG.E desc[UR6][R126.64], R5 ;  /* 0x000000057e004986 */ /* 0x0003e8000c101906 */
[----:B-1----:R-:W4:Y:S04]  /*d5ae0*/  LDL.LU R5, [R1+0x47f0] ;  /* 0x0047f00001057983 */ /* 0x002f280000300800 */
[----:B------:R1:W-:Y:S01]  /*d5af0*/  STL [R1], R15 ;  /* 0x0000000f01007387 */ /* 0x0003e20000100800 */
[----:B------:R-:W-:Y:S01]  /*d5b00*/  LEA R126, P6, R21, R3, 0x2 ;  /* 0x00000003157e7211 */ /* 0x000fe200078c10ff */
[----:B-1----:R-:W-:-:S03]  /*d5b10*/  VIADD R15, R15, UR23 ;  /* 0x000000170f0f7c36 */ /* 0x002fc60008000000 */
[----:B------:R-:W-:Y:S01]  /*d5b20*/  LEA.HI.X.SX32 R127, R21, R2, 0x2, P6 ;  /* 0x00000002157f7211 */ /* 0x000fe200030f16ff */
[----:B------:R-:W1:Y:S01]  /*d5b30*/  LDCU UR23, c[0x0][0x3b8] ;  /* 0x00007700ff1777ac */ /* 0x000e620008000800 */
[----:B------:R1:W-:Y:S02]  /*d5b40*/  STL [R1+0x1154], R15 ;  /* 0x0011540f01007387 */ /* 0x0003e40000100800 */
[----:B-1----:R-:W-:Y:S01]  /*d5b50*/  IADD3 R15, PT, PT, R15, UR22, RZ ;  /* 0x000000160f0f7c10 */ /* 0x002fe2000fffe0ff */
[----:B------:R-:W1:Y:S04]  /*d5b60*/  LDCU UR22, c[0x0][0x3b8] ;  /* 0x00007700ff1677ac */ /* 0x000e680008000800 */
[----:B------:R-:W-:Y:S01]  /*d5b70*/  STL [R1+0x1150], R15 ;  /* 0x0011500f01007387 */ /* 0x000fe20000100800 */
[----:B------:R-:W-:-:S02]  /*d5b80*/  MOV R21, R244 ;  /* 0x000000f400157202 */ /* 0x000fc40000000f00 */
[----:B------:R-:W-:Y:S01]  /*d5b90*/  MOV R244, R239 ;  /* 0x000000ef00f47202 */ /* 0x000fe20000000f00 */
[----:B--2---:R2:W-:Y:S04]  /*d5ba0*/  @P1 STG.E desc[UR6][R124.64], R17 ;  /* 0x000000117c001986 */ /* 0x0045e8000c101906 */
[----:B------:R1:W-:Y:S01]  /*d5bb0*/  @P5 STG.E desc[UR6][R126.64], R250 ;  /* 0x000000fa7e005986 */ /* 0x0003e2000c101906 */
[----:B--2---:R-:W-:Y:S01]  /*d5bc0*/  VIADD R124, R15, UR21 ;  /* 0x000000150f7c7c36 */ /* 0x004fe20008000000 */
[----:B------:R-:W-:Y:S01]  /*d5bd0*/  MOV R15, R251 ;  /* 0x000000fb000f7202 */ /* 0x000fe20000000f00 */
[----:B------:R-:W-:Y:S01]  /*d5be0*/  IMAD.MOV.U32 R17, RZ, RZ, R248 ;  /* 0x000000ffff117224 */ /* 0x000fe200078e00f8 */
[----:B---3--:R-:W-:Y:S01]  /*d5bf0*/  ISETP.LT.AND P4, PT, R16, UR8, !P0 ;  /* 0x0000000810007c0c */ /* 0x008fe2000c781270 */
[----:B-1----:R-:W-:Y:S01]  /*d5c00*/  IMAD.MOV.U32 R250, RZ, RZ, R245 ;  /* 0x000000fffffa7224 */ /* 0x002fe200078e00f5 */
[----:B------:R-:W1:Y:S01]  /*d5c10*/  LDCU UR21, c[0x0][0x3b8] ;  /* 0x00007700ff1577ac */ /* 0x000e620008000800 */
[----:B------:R-:W-:-:S02]  /*d5c20*/  VIADD R125, R124, UR20 ;  /* 0x000000147c7d7c36 */ /* 0x000fc40008000000 */
[----:B------:R-:W-:Y:S01]  /*d5c30*/  IMAD.MOV.U32 R245, RZ, RZ, R236 ;  /* 0x000000fffff57224 */ /* 0x000fe200078e00ec */
[-C--:B------:R-:W-:Y:S01]  /*d5c40*/  LEA R236, P5, R23, R3.reuse, 0x2 ;  /* 0x0000000317ec7211 */ /* 0x080fe200078a10ff */
[----:B------:R-:W-:Y:S01]  /*d5c50*/  IMAD.MOV.U32 R127, RZ, RZ, R247 ;  /* 0x000000ffff7f7224 */ /* 0x000fe200078e00f7 */
[----:B------:R-:W-:Y:S01]  /*d5c60*/  MOV R251, R242 ;  /* 0x000000f200fb7202 */ /* 0x000fe20000000f00 */
[----:B------:R-:W-:Y:S01]  /*d5c70*/  IMAD.MOV.U32 R247, RZ, RZ, R238 ;  /* 0x000000fffff77224 */ /* 0x000fe200078e00ee */
[----:B------:R-:W-:Y:S01]  /*d5c80*/  LEA R238, P1, R22, R3, 0x2 ;  /* 0x0000000316ee7211 */ /* 0x000fe200078210ff */
[----:B------:R2:W-:Y:S01]  /*d5c90*/  STL [R1+0x4744], R124 ;  /* 0x0047447c01007387 */ /* 0x0005e20000100800 */
[----:B------:R-:W-:Y:S01]  /*d5ca0*/  MOV R242, R237 ;  /* 0x000000ed00f27202 */ /* 0x000fe20000000f00 */
[----:B------:R-:W-:Y:S01]  /*d5cb0*/  IMAD.MOV.U32 R248, RZ, RZ, R240 ;  /* 0x000000fffff87224 */ /* 0x000fe200078e00f0 */
[----:B------:R-:W-:Y:S01]  /*d5cc0*/  IADD3 R126, PT, PT, R125, UR19, RZ ;  /* 0x000000137d7e7c10 */ /* 0x000fe2000fffe0ff */
[----:B------:R-:W3:Y:S01]  /*d5cd0*/  LDCU UR20, c[0x0][0x3b8] ;  /* 0x00007700ff1477ac */ /* 0x000ee20008000800 */
[----:B------:R-:W-:-:S02]  /*d5ce0*/  LEA.HI.X.SX32 R237, R23, R2, 0x2, P5 ;  /* 0x0000000217ed7211 */ /* 0x000fc400028f16ff */
[----:B------:R-:W-:Y:S01]  /*d5cf0*/  LEA.HI.X.SX32 R239, R22, R2, 0x2, P1 ;  /* 0x0000000216ef7211 */ /* 0x000fe200008f16ff */
[----:B------:R-:W-:Y:S01]  /*d5d00*/  STL [R1+0x1160], R126 ;  /* 0x0011607e01007387 */ /* 0x000fe20000100800 */
[----:B------:R-:W-:Y:S02]  /*d5d10*/  LEA R240, P6, R26, R3, 0x2 ;  /* 0x000000031af07211 */ /* 0x000fe400078c10ff */
[----:B------:R-:W-:Y:S01]  /*d5d20*/  MOV R16, R246 ;  /* 0x000000f600107202 */ /* 0x000fe20000000f00 */
[----:B------:R1:W-:Y:S01]  /*d5d30*/  STL.64 [R1+0x1188], R236 ;  /* 0x001188ec01007387 */ /* 0x0003e20000100a00 */
[----:B--2---:R-:W-:Y:S01]  /*d5d40*/  IMAD.MOV.U32 R124, RZ, RZ, R127 ;  /* 0x000000ffff7c7224 */ /* 0x004fe200078e007f */
[----:B------:R-:W2:Y:S02]  /*d5d50*/  LDCU UR19, c[0x0][0x3b8] ;  /* 0x00007700ff1377ac */ /* 0x000ea40008000800 */
[----:B------:R3:W-:Y:S01]  /*d5d60*/  STL.64 [R1+0x1190], R238 ;  /* 0x001190ee01007387 */ /* 0x0007e20000100a00 */
[----:B------:R-:W-:Y:S01]  /*d5d70*/  VIADD R22, R126, UR18 ;  /* 0x000000127e167c36 */ /* 0x000fe20008000000 */
[----:B------:R-:W-:-:S02]  /*d5d80*/  MOV R246, R241 ;  /* 0x000000f100f67202 */ /* 0x000fc40000000f00 */
[C---:B-1----:R-:W-:Y:S02]  /*d5d90*/  LEA R236, P1, R24.reuse, R3, 0x2 ;  /* 0x0000000318ec7211 */ /* 0x042fe400078210ff */
[----:B------:R-:W-:Y:S01]  /*d5da0*/  MOV R23, R251 ;  /* 0x000000fb00177202 */ /* 0x000fe20000000f00 */
[----:B------:R-:W-:Y:S01]  /*d5db0*/  IMAD.MOV.U32 R127, RZ, RZ, R247 ;  /* 0x000000ffff7f7224 */ /* 0x000fe200078e00f7 */
[CC--:B---3--:R-:W-:Y:S01]  /*d5dc0*/  LEA R238, P5, R25.reuse, R3.reuse, 0x2 ;  /* 0x0000000319ee7211 */ /* 0x0c8fe200078a10ff */
[----:B------:R-:W1:Y:S01]  /*d5dd0*/  LDCU UR18, c[0x0][0x3b8] ;  /* 0x00007700ff1277ac */ /* 0x000e620008000800 */
[-C--:B------:R-:W-:Y:S02]  /*d5de0*/  LEA.HI.X.SX32 R237, R24, R2.reuse, 0x2, P1 ;  /* 0x0000000218ed7211 */ /* 0x080fe400008f16ff */
[----:B------:R-:W-:Y:S01]  /*d5df0*/  LEA.HI.X.SX32 R239, R25, R2, 0x2, P5 ;  /* 0x0000000219ef7211 */ /* 0x000fe200028f16ff */
[----:B------:R-:W-:Y:S01]  /*d5e00*/  IMAD.MOV.U32 R25, RZ, RZ, R250 ;  /* 0x000000ffff197224 */ /* 0x000fe200078e00fa */
[----:B------:R-:W-:Y:S01]  /*d5e10*/  MOV R250, R242 ;  /* 0x000000f200fa7202 */ /* 0x000fe20000000f00 */
[----:B------:R3:W-:Y:S01]  /*d5e20*/  STL.64 [R1+0x1178], R236 ;  /* 0x001178ec01007387 */ /* 0x0007e20000100a00 */
[----:B------:R-:W-:-:S02]  /*d5e30*/  LEA R242, P1, R27, R3, 0x2 ;  /* 0x000000031bf27211 */ /* 0x000fc400078210ff */
[----:B------:R-:W-:Y:S02]  /*d5e40*/  LEA.HI.X.SX32 R241, R26, R2, 0x2, P6 ;  /* 0x000000021af17211 */ /* 0x000fe400030f16ff */
[----:B------:R-:W-:Y:S01]  /*d5e50*/  MOV R24, R21 ;  /* 0x0000001500187202 */ /* 0x000fe20000000f00 */
[----:B------:R-:W-:Y:S01]  /*d5e60*/  IMAD.MOV.U32 R251, RZ, RZ, R243 ;  /* 0x000000fffffb7224 */ /* 0x000fe200078e00f3 */
[----:B------:R-:W-:Y:S02]  /*d5e70*/  MOV R26, R22 ;  /* 0x00000016001a7202 */ /* 0x000fe40000000f00 */
[----:B------:R-:W-:Y:S01]  /*d5e80*/  MOV R21, R244 ;  /* 0x000000f400157202 */ /* 0x000fe20000000f00 */
[----:B---3--:R-:W3:Y:S01]  /*d5e90*/  LDL.LU.64 R236, [R1+0x47e8] ;  /* 0x0047e80001ec7983 */ /* 0x008ee20000300a00 */
[----:B------:R-:W-:-:S03]  /*d5ea0*/  LEA R244, P6, R29, R3, 0x2 ;  /* 0x000000031df47211 */ /* 0x000fc600078c10ff */
[----:B------:R1:W-:Y:S01]  /*d5eb0*/  STL.64 [R1+0x1170], R238 ;  /* 0x001170ee01007387 */ /* 0x0003e20000100a00 */
[----:B------:R-:W-:Y:S02]  /*d5ec0*/  MOV R126, R246 ;  /* 0x000000f6007e7202 */ /* 0x000fe40000000f00 */
[-C--:B------:R-:W-:Y:S02]  /*d5ed0*/  LEA.HI.X.SX32 R243, R27, R2.reuse, 0x2, P1 ;  /* 0x000000021bf37211 */ /* 0x080fe400008f16ff */
[----:B------:R-:W-:Y:S02]  /*d5ee0*/  LEA R246, P5, R28, R3, 0x2 ;  /* 0x000000031cf67211 */ /* 0x000fe400078a10ff */
[----:B------:R-:W-:Y:S01]  /*d5ef0*/  IADD3 R26, PT, PT, R26, UR17, RZ ;  /* 0x000000111a1a7c10 */ /* 0x000fe2000fffe0ff */
[----:B-1----:R-:W2:Y:S01]  /*d5f00*/  LDL.LU.64 R238, [R1+0x47e0] ;  /* 0x0047e00001ee7983 */ /* 0x002ea20000300a00 */
[----:B------:R-:W-:Y:S01]  /*d5f10*/  LEA.HI.X.SX32 R247, R28, R2, 0x2, P5 ;  /* 0x000000021cf77211 */ /* 0x000fe200028f16ff */
[----:B------:R-:W-:Y:S01]  /*d5f20*/  IMAD.MOV.U32 R27, RZ, RZ, R21 ;  /* 0x000000ffff1b7224 */ /* 0x000fe200078e0015 */
[----:B------:R-:W1:Y:S01]  /*d5f30*/  LDCU UR17, c[0x0][0x3b8] ;  /* 0x00007700ff1177ac */ /* 0x000e620008000800 */
[----:B------:R4:W-:Y:S04]  /*d5f40*/  STL [R1+0x1140], R22 ;  /* 0x0011401601007387 */ /* 0x0009e80000100800 */
[----:B------:R1:W-:Y:S01]  /*d5f50*/  STL.64 [R1+0x1168], R240 ;  /* 0x001168f001007387 */ /* 0x0003e20000100a00 */
[----:B----4-:R-:W-:-:S02]  /*d5f60*/  IMAD.MOV.U32 R22, RZ, RZ, R248 ;  /* 0x000000ffff167224 */ /* 0x010fc400078e00f8 */
[----:B------:R-:W-:Y:S01]  /*d5f70*/  IMAD.MOV.U32 R248, RZ, RZ, R245 ;  /* 0x000000fffff87224 */ /* 0x000fe200078e00f5 */
[----:B------:R-:W-:Y:S01]  /*d5f80*/  LEA.HI.X.SX32 R245, R29, R2, 0x2, P6 ;  /* 0x000000021df57211 */ /* 0x000fe200030f16ff */
[----:B-1----:R-:W4:Y:S04]  /*d5f90*/  LDL.LU.64 R240, [R1+0x47d8] ;  /* 0x0047d80001f07983 */ /* 0x002f280000300a00 */
[----:B------:R1:W-:Y:S01]  /*d5fa0*/  STL.64 [R1+0x1138], R242 ;  /* 0x001138f201007387 */ /* 0x0003e20000100a00 */
[----:B------:R-:W-:-:S03]  /*d5fb0*/  LEA R28, P6, R32, R3, 0x2 ;  /* 0x00000003201c7211 */ /* 0x000fc600078c10ff */
[----:B-1----:R-:W2:Y:S04]  /*d5fc0*/  LDL.LU.64 R242, [R1+0x47d0] ;  /* 0x0047d00001f27983 */ /* 0x002ea80000300a00 */
[----:B------:R-:W-:Y:S04]  /*d5fd0*/  STL [R1+0x1180], R26 ;  /* 0x0011801a01007387 */ /* 0x000fe80000100800 */
[----:B------:R1:W-:Y:S04]  /*d5fe0*/  STL.64 [R1+0x1128], R244 ;  /* 0x001128f401007387 */ /* 0x0003e80000100a00 */
[----:B------:R1:W-:Y:S02]  /*d5ff0*/  STL.64 [R1+0x1130], R246 ;  /* 0x001130f601007387 */ /* 0x0003e40000100a00 */
[----:B-1----:R-:W-:-:S02]  /*d6000*/  LEA R244, P1, R30, R3, 0x2 ;  /* 0x000000031ef47211 */ /* 0x002fc400078210ff */
[C---:B------:R-:W-:Y:S02]  /*d6010*/  LEA R246, P5, R31.reuse, R3, 0x2 ;  /* 0x000000031ff67211 */ /* 0x040fe400078a10ff */
[-C--:B------:R-:W-:Y:S02]  /*d6020*/  LEA.HI.X.SX32 R245, R30, R2.reuse, 0x2, P1 ;  /* 0x000000021ef57211 */ /* 0x080fe400008f16ff */
[-C--:B------:R-:W-:Y:S01]  /*d6030*/  LEA.HI.X.SX32 R247, R31, R2.reuse, 0x2, P5 ;  /* 0x000000021ff77211 */ /* 0x080fe200028f16ff */
[----:B------:R-:W-:Y:S01]  /*d6040*/  VIADD R26, R26, UR16 ;  /* 0x000000101a1a7c36 */ /* 0x000fe20008000000 */
[----:B------:R-:W-:Y:S01]  /*d6050*/  LEA.HI.X.SX32 R29, R32, R2, 0x2, P6 ;  /* 0x00000002201d7211 */ /* 0x000fe200030f16ff */
[----:B------:R1:W-:Y:S01]  /*d6060*/  STL.64 [R1+0x1120], R244 ;  /* 0x001120f401007387 */ /* 0x0003e20000100a00 */
[----:B------:R-:W-:Y:S01]  /*d6070*/  MOV R31, R22 ;  /* 0x00000016001f7202 */ /* 0x000fe20000000f00 */
[----:B------:R-:W-:Y:S01]  /*d6080*/  IMAD.MOV.U32 R22, RZ, RZ, R250 ;  /* 0x000000ffff167224 */ /* 0x000fe200078e00fa */
[----:B------:R-:W-:Y:S01]  /*d6090*/  MOV R32, R26 ;  /* 0x0000001a00207202 */ /* 0x000fe20000000f00 */
[----:B------:R-:W-:Y:S01]  /*d60a0*/  IMAD.MOV.U32 R30, RZ, RZ, R126 ;  /* 0x000000ffff1e7224 */ /* 0x000fe200078e007e */
[----:B------:R-:W-:Y:S01]  /*d60b0*/  MOV R21, R251 ;  /* 0x000000fb00157202 */ /* 0x000fe20000000f00 */
[----:B------:R-:W2:Y:S01]  /*d60c0*/  LDCU UR16, c[0x0][0x3b8] ;  /* 0x00007700ff1077ac */ /* 0x000ea20008000800 */
[----:B-1----:R-:W2:Y:S04]  /*d60d0*/  LDL.LU.64 R244, [R1+0x47c8] ;  /* 0x0047c80001f47983 */ /* 0x002ea80000300a00 */
[----:B------:R1:W-:Y:S01]  /*d60e0*/  STL.64 [R1+0x1118], R246 ;  /* 0x001118f601007387 */ /* 0x0003e20000100a00 */
[----:B------:R-:W-:-:S02]  /*d60f0*/  LEA R250, P5, R34, R3, 0x2 ;  /* 0x0000000322fa7211 */ /* 0x000fc400078a10ff */
[----:B------:R-:W-:Y:S01]  /*d6100*/  MOV R126, R18 ;  /* 0x00000012007e7202 */ /* 0x000fe20000000f00 */
[----:B-1----:R-:W2:Y:S04]  /*d6110*/  LDL.LU.64 R246, [R1+0x47c0] ;  /* 0x0047c00001f67983 */ /* 0x002ea80000300a00 */
[----:B------:R-:W-:Y:S04]  /*d6120*/  STL [R1+0x115c], R26 ;  /* 0x00115c1a01007387 */ /* 0x000fe80000100800 */
[----:B------:R1:W-:Y:S01]  /*d6130*/  STL.64 [R1+0x1110], R28 ;  /* 0x0011101c01007387 */ /* 0x0003e20000100a00 */
[----:B------:R-:W-:-:S02]  /*d6140*/  LEA R18, P6, R35, R3, 0x2 ;  /* 0x0000000323127211 */ /* 0x000fc400078c10ff */
[----:B------:R-:W-:Y:S01]  /*d6150*/  IADD3 R32, PT, PT, R32, UR15, RZ ;  /* 0x0000000f20207c10 */ /* 0x000fe2000fffe0ff */
[----:B------:R-:W2:Y:S01]  /*d6160*/  LDCU UR15, c[0x0][0x3b8] ;  /* 0x00007700ff0f77ac */ /* 0x000ea20008000800 */
[----:B-1----:R-:W-:Y:S02]  /*d6170*/  IMAD.MOV.U32 R29, RZ, RZ, R23 ;  /* 0x000000ffff1d7224 */ /* 0x002fe400078e0017 */
[----:B------:R-:W-:Y:S01]  /*d6180*/  IMAD.MOV.U32 R23, RZ, RZ, R248 ;  /* 0x000000ffff177224 */ /* 0x000fe200078e00f8 */
[C---:B------:R-:W-:Y:S02]  /*d6190*/  LEA R248, P1, R33.reuse, R3, 0x2 ;  /* 0x0000000321f87211 */ /* 0x040fe400078210ff */
[----:B------:R-:W-:Y:S01]  /*d61a0*/  MOV R28, R127 ;  /* 0x0000007f001c7202 */ /* 0x000fe20000000f00 */
[----:B------:R-:W-:Y:S01]  /*d61b0*/  IMAD.MOV.U32 R127, RZ, RZ, R249 ;  /* 0x000000ffff7f7224 */ /* 0x000fe200078e00f9 */
[-C--:B------:R-:W-:Y:S02]  /*d61c0*/  LEA.HI.X.SX32 R249, R33, R2.reuse, 0x2, P1 ;  /* 0x0000000221f97211 */ /* 0x080fe400008f16ff */
[----:B------:R-:W-:-:S02]  /*d61d0*/  LEA.HI.X.SX32 R251, R34, R2, 0x2, P5 ;  /* 0x0000000222fb7211 */ /* 0x000fc400028f16ff */
[----:B------:R-:W-:Y:S01]  /*d61e0*/  MOV R26, R19 ;  /* 0x00000013001a7202 */ /* 0x000fe20000000f00 */
[----:B------:R1:W-:Y:S01]  /*d61f0*/  STL.64 [R1+0x1108], R248 ;  /* 0x001108f801007387 */ /* 0x0003e20000100a00 */
[----:B------:R-:W-:Y:S02]  /*d6200*/  LEA.HI.X.SX32 R19, R35, R2, 0x2, P6 ;  /* 0x0000000223137211 */ /* 0x000fe400030f16ff */
[-C--:B------:R-:W-:Y:S01]  /*d6210*/  LEA R34, P6, R38, R3.reuse, 0x2 ;  /* 0x0000000326227211 */ /* 0x080fe200078c10ff */
[----:B-1----:R-:W2:Y:S04]  /*d6220*/  LDL.LU.64 R248, [R1+0x47b8] ;  /* 0x0047b80001f87983 */ /* 0x002ea80000300a00 */
[----:B------:R-:W-:Y:S04]  /*d6230*/  STL [R1+0xc], R32 ;  /* 0x00000c2001007387 */ /* 0x000fe80000100800 */
[----:B------:R1:W-:Y:S04]  /*d6240*/  STL.64 [R1+0x1100], R250 ;  /* 0x001100fa01007387 */ /* 0x0003e80000100a00 */
[----:B------:R1:W-:Y:S02]  /*d6250*/  STL.64 [R1+0x10f8], R18 ;  /* 0x0010f81201007387 */ /* 0x0003e40000100a00 */
[----:B-1----:R-:W-:-:S02]  /*d6260*/  LEA R250, P1, R36, R3, 0x2 ;  /* 0x0000000324fa7211 */ /* 0x002fc400078210ff */
[CC--:B------:R-:W-:Y:S02]  /*d6270*/  LEA R18, P5, R37.reuse, R3.reuse, 0x2 ;  /* 0x0000000325127211 */ /* 0x0c0fe400078a10ff */
[-C--:B------:R-:W-:Y:S02]  /*d6280*/  LEA.HI.X.SX32 R251, R36, R2.reuse, 0x2, P1 ;  /* 0x0000000224fb7211 */ /* 0x080fe400008f16ff */
[-C--:B------:R-:W-:Y:S02]  /*d6290*/  LEA.HI.X.SX32 R19, R37, R2.reuse, 0x2, P5 ;  /* 0x0000000225137211 */ /* 0x080fe400028f16ff */
[----:B------:R-:W-:Y:S01]  /*d62a0*/  LEA.HI.X.SX32 R35, R38, R2, 0x2, P6 ;  /* 0x0000000226237211 */ /* 0x000fe200030f16ff */
[----:B------:R1:W-:Y:S01]  /*d62b0*/  STL.64 [R1+0x10f0], R250 ;  /* 0x0010f0fa01007387 */ /* 0x0003e20000100a00 */
[----:B------:R-:W-:Y:S01]  /*d62c0*/  IMAD.MOV.U32 R37, RZ, RZ, R30 ;  /* 0x000000ffff257224 */ /* 0x000fe200078e001e */
[----:B------:R-:W-:Y:S01]  /*d62d0*/  MOV R30, R14 ;  /* 0x0000000e001e7202 */ /* 0x000fe20000000f00 */
[----:B------:R-:W-:Y:S01]  /*d62e0*/  VIADD R32, R32, UR76 ;  /* 0x0000004c20207c36 */ /* 0x000fe20008000000 */
[----:B------:R-:W-:Y:S01]  /*d62f0*/  LEA R14, P1, R39, R3, 0x2 ;  /* 0x00000003270e7211 */ /* 0x000fe200078210ff */
[----:B------:R-:W2:Y:S01]  /*d6300*/  LDCU UR76, c[0x0][0x3b8] ;  /* 0x00007700ff4c77ac */ /* 0x000ea20008000800 */
[----:B------:R-:W-:Y:S01]  /*d6310*/  MOV R36, R31 ;  /* 0x0000001f00247202 */ /* 0x000fe20000000f00 */
[----:B-1----:R-:W2:Y:S04]  /*d6320*/  LDL.LU.64 R250, [R1+0x47b0] ;  /* 0x0047b00001fa7983 */ /* 0x002ea80000300a00 */
[----:B------:R1:W-:Y:S01]  /*d6330*/  STL.64 [R1+0x10e8], R18 ;  /* 0x0010e81201007387 */ /* 0x0003e20000100a00 */
[----:B------:R-:W-:Y:S01]  /*d6340*/  MOV R38, R26 ;  /* 0x0000001a00267202 */ /* 0x000fe20000000f00 */
[----:B------:R-:W-:Y:S01]  /*d6350*/  IMAD.MOV.U32 R26, RZ, RZ, R127 ;  /* 0x000000ffff1a7224 */ /* 0x000fe200078e007f */
[----:B------:R-:W-:-:S02]  /*d6360*/  MOV R31, R16 ;  /* 0x00000010001f7202 */ /* 0x000fc40000000f00 */
[----:B------:R-:W-:Y:S01]  /*d6370*/  MOV R127, R15 ;  /* 0x0000000f007f7202 */ /* 0x000fe20000000f00 */
[----:B-1----:R-:W2:Y:S04]  /*d6380*/  LDL.LU.64 R18, [R1+0x47a8] ;  /* 0x0047a80001127983 */ /* 0x002ea80000300a00 */
[----:B------:R1:W-:Y:S01]  /*d6390*/  STL.64 [R1+0x10e0], R34 ;  /* 0x0010e02201007387 */ /* 0x0003e20000100a00 */
[----:B------:R-:W-:Y:S02]  /*d63a0*/  LEA R16, P5, R40, R3, 0x2 ;  /* 0x0000000328107211 */ /* 0x000fe400078a10ff */
[----:B------:R-:W-:Y:S02]  /*d63b0*/  LEA.HI.X.SX32 R15, R39, R2, 0x2, P1 ;  /* 0x00000002270f7211 */ /* 0x000fe400008f16ff */
[----:B------:R-:W-:-:S02]  /*d63c0*/  MOV R33, R126 ;  /* 0x0000007e00217202 */ /* 0x000fc40000000f00 */
[----:B-1----:R-:W-:Y:S01]  /*d63d0*/  MOV R35, R28 ;  /* 0x0000001c00237202 */ /* 0x002fe20000000f00 */
[----:B------:R-:W-:Y:S02]  /*d63e0*/  IMAD.MOV.U32 R28, RZ, RZ, R23 ;  /* 0x000000ffff1c7224 */ /* 0x000fe400078e0017 */
[----:B------:R-:W-:Y:S02]  /*d63f0*/  IMAD.MOV.U32 R23, RZ, RZ, R17 ;  /* 0x000000ffff177224 */ /* 0x000fe400078e0011 */
[----:B------:R-:W-:Y:S01]  /*d6400*/  IMAD.MOV.U32 R17, RZ, RZ, R12 ;  /* 0x000000ffff117224 */ /* 0x000fe200078e000c */
[CC--:B------:R-:W-:Y:S02]  /*d6410*/  LEA R12, P6, R41.reuse, R3.reuse, 0x2 ;  /* 0x00000003290c7211 */ /* 0x0c0fe400078c10ff */
[----:B------:R-:W-:Y:S01]  /*d6420*/  IADD3 R126, PT, PT, R32, UR5, RZ ;  /* 0x00000005207e7c10 */ /* 0x000fe2000fffe0ff */
[----:B------:R-:W-:Y:S01]  /*d6430*/  IMAD.MOV.U32 R39, RZ, RZ, R17 ;  /* 0x000000ffff277224 */ /* 0x000fe200078e0011 */
[-C--:B------:R-:W-:Y:S01]  /*d6440*/  LEA.HI.X.SX32 R17, R40, R2.reuse, 0x2, P5 ;  /* 0x0000000228117211 */ /* 0x080fe200028f16ff */
[----:B------:R-:W-:Y:S01]  /*d6450*/  IMAD.MOV.U32 R34, RZ, RZ, R27 ;  /* 0x000000ffff227224 */ /* 0x000fe200078e001b */
[----:B------:R1:W-:Y:S01]  /*d6460*/  STL.64 [R1+0x10d8], R14 ;  /* 0x0010d80e01007387 */ /* 0x0003e20000100a00 */
[----:B------:R-:W-:Y:S01]  /*d6470*/  IMAD.MOV.U32 R27, RZ, RZ, R13 ;  /* 0x000000ffff1b7224 */ /* 0x000fe200078e000d */
[-C--:B------:R-:W-:Y:S01]  /*d6480*/  LEA.HI.X.SX32 R13, R41, R2.reuse, 0x2, P6 ;  /* 0x00000002290d7211 */ /* 0x080fe200030f16ff */
[----:B------:R-:W2:Y:S01]  /*d6490*/  LDCU UR5, c[0x0][0x3b8] ;  /* 0x00007700ff0577ac */ /* 0x000ea20008000800 */
[C---:B------:R-:W-:Y:S01]  /*d64a0*/  LEA R40, P5, R43.reuse, R3, 0x2 ;  /* 0x000000032b287211 */ /* 0x040fe200078a10ff */
[----:B-1----:R-:W2:Y:S04]  /*d64b0*/  LDL.LU.64 R14, [R1+0x47a0] ;  /* 0x0047a000010e7983 */ /* 0x002ea80000300a00 */
[----:B------:R-:W-:Y:S04]  /*d64c0*/  STL [R1+0x1148], R126 ;  /* 0x0011487e01007387 */ /* 0x000fe80000100800 */
[----:B------:R1:W-:Y:S04]  /*d64d0*/  STL.64 [R1+0x10d0], R16 ;  /* 0x0010d01001007387 */ /* 0x0003e80000100a00 */
[----:B------:R1:W-:Y:S01]  /*d64e0*/  STL.64 [R1+0x10c8], R12 ;  /* 0x0010c80c01007387 */ /* 0x0003e20000100a00 */
[----:B------:R-:W-:-:S02]  /*d64f0*/  LEA.HI.X.SX32 R41, R43, R2, 0x2, P5 ;  /* 0x000000022b297211 */ /* 0x000fc400028f16ff */
[-C--:B-1----:R-:W-:Y:S02]  /*d6500*/  LEA R16, P1, R42, R3.reuse, 0x2 ;  /* 0x000000032a107211 */ /* 0x082fe400078210ff */
[-C--:B------:R-:W-:Y:S02]  /*d6510*/  LEA R12, P6, R44, R3.reuse, 0x2 ;  /* 0x000000032c0c7211 */ /* 0x080fe400078c10ff */
[-C--:B------:R-:W-:Y:S02]  /*d6520*/  LEA.HI.X.SX32 R17, R42, R2.reuse, 0x2, P1 ;  /* 0x000000022a117211 */ /* 0x080fe400008f16ff */
[-C--:B------:R-:W-:Y:S02]  /*d6530*/  LEA.HI.X.SX32 R13, R44, R2.reuse, 0x2, P6 ;  /* 0x000000022c0d7211 */ /* 0x080fe400030f16ff */
[----:B------:R-:W-:Y:S01]  /*d6540*/  IADD3 R126, PT, PT, R126, UR4, RZ ;  /* 0x000000047e7e7c10 */ /* 0x000fe2000fffe0ff */
[----:B------:R1:W-:Y:S01]  /*d6550*/  STL.64 [R1+0x10c0], R16 ;  /* 0x0010c01001007387 */ /* 0x0003e20000100a00 */
[-C--:B------:R-:W-:Y:S01]  /*d6560*/  LEA R42, P5, R46, R3.reuse, 0x2 ;  /* 0x000000032e2a7211 */ /* 0x080fe200078a10ff */
[----:B------:R-:W-:Y:S01]  /*d6570*/  IMAD.MOV.U32 R44, RZ, RZ, R52 ;  /* 0x000000ffff2c7224 */ /* 0x000fe200078e0034 */
[----:B------:R-:W2:Y:S01]  /*d6580*/  LDCU UR4, c[0x0][0x3b8] ;  /* 0x00007700ff0477ac */ /* 0x000ea20008000800 */
[----:B-1----:R-:W2:Y:S04]  /*d6590*/  LDL.LU.64 R16, [R1+0x4798] ;  /* 0x0047980001107983 */ /* 0x002ea80000300a00 */
[----:B------:R-:W-:Y:S04]  /*d65a0*/  STL.64 [R1+0x10b8], R40 ;  /* 0x0010b82801007387 */ /* 0x000fe80000100a00 */
[----:B------:R1:W-:Y:S04]  /*d65b0*/  STL.64 [R1+0x10b0], R12 ;  /* 0x0010b00c01007387 */ /* 0x0003e80000100a00 */
[----:B------:R3:W-:Y:S01]  /*d65c0*/  STL [R1+0x4748], R126 ;  /* 0x0047487e01007387 */ /* 0x0007e20000100800 */
[----:B-1----:R-:W-:Y:S01]  /*d65d0*/  VIADD R13, R126, UR13 ;  /* 0x0000000d7e0d7c36 */ /* 0x002fe20008000000 */
[----:B------:R-:W-:Y:S01]  /*d65e0*/  LEA R12, P1, R45, R3, 0x2 ;  /* 0x000000032d0c7211 */ /* 0x000fe200078210ff */
[----:B------:R-:W1:Y:S03]  /*d65f0*/  LDCU UR13, c[0x0][0x3b8] ;  /* 0x00007700ff0d77ac */ /* 0x000e660008000800 */
[----:B------:R4:W-:Y:S04]  /*d6600*/  STL [R1+0x1158], R13 ;  /* 0x0011580d01007387 */ /* 0x0009e80000100800 */
[----:B---3--:R-:W3:Y:S01]  /*d6610*/  LDL.LU R126, [R1+0x1158] ;  /* 0x00115800017e7983 */ /* 0x008ee20000300800 */
[----:B------:R-:W-:-:S02]  /*d6620*/  LEA.HI.X.SX32 R43, R46, R2, 0x2, P5 ;  /* 0x000000022e2b7211 */ /* 0x000fc400028f16ff */
[----:B----4-:R-:W-:Y:S02]  /*d6630*/  LEA.HI.X.SX32 R13, R45, R2, 0x2, P1 ;  /* 0x000000022d0d7211 */ /* 0x010fe400008f16ff */
[----:B------:R-:W-:-:S03]  /*d6640*/  LEA R40, P6, R47, R3, 0x2 ;  /* 0x000000032f287211 */ /* 0x000fc600078c10ff */
[----:B------:R4:W-:Y:S01]  /*d6650*/  STL.64 [R1+0x10a8], R12 ;  /* 0x0010a80c01007387 */ /* 0x0009e20000100a00 */
[----:B------:R-:W-:Y:S01]  /*d6660*/  LEA.HI.X.SX32 R41, R47, R2, 0x2, P6 ;  /* 0x000000022f297211 */ /* 0x000fe200030f16ff */
[----:B------:R-:W-:Y:S01]  /*d6670*/  IMAD.MOV.U32 R46, RZ, RZ, R29 ;  /* 0x000000ffff2e7224 */ /* 0x000fe200078e001d */
[----:B------:R-:W-:Y:S01]  /*d6680*/  MOV R29, R24 ;  /* 0x00000018001d7202 */ /* 0x000fe20000000f00 */
[----:B------:R-:W-:Y:S01]  /*d6690*/  IMAD.MOV.U32 R24, RZ, RZ, R54 ;  /* 0x000000ffff187224 */ /* 0x000fe200078e0036 */
[----:B------:R-:W-:Y:S01]  /*d66a0*/  LEA R54, P5, R49, R3, 0x2 ;  /* 0x0000000331367211 */ /* 0x000fe200078a10ff */
[----:B----4-:R-:W4:Y:S04]  /*d66b0*/  LDL.LU.64 R12, [R1+0x4790] ;  /* 0x00479000010c7983 */ /* 0x010f280000300a00 */
[----:B------:R1:W-:Y:S01]  /*d66c0*/  STL.64 [R1+0x10a0], R42 ;  /* 0x0010a02a01007387 */ /* 0x0003e20000100a00 */
[----:B------:R-:W-:-:S02]  /*d66d0*/  MOV R45, R57 ;  /* 0x00000039002d7202 */ /* 0x000fc40000000f00 */
[-C--:B------:R-:W-:Y:S01]  /*d66e0*/  LEA R52, P6, R50, R3.reuse, 0x2 ;  /* 0x0000000332347211 */ /* 0x080fe200078c10ff */
[----:B------:R1:W-:Y:S02]  /*d66f0*/  STL.64 [R1+0x1098], R40 ;  /* 0x0010982801007387 */ /* 0x0003e40000100a00 */
[----:B-1----:R-:W-:Y:S02]  /*d6700*/  IMAD.MOV.U32 R42, RZ, RZ, R38 ;  /* 0x000000ffff2a7224 */ /* 0x002fe400078e0026 */
[----:B------:R-:W-:Y:S01]  /*d6710*/  IMAD.MOV.U32 R38, RZ, RZ, R56 ;  /* 0x000000ffff267224 */ /* 0x000fe200078e0038 */
[C---:B------:R-:W-:Y:S02]  /*d6720*/  LEA R56, P1, R48.reuse, R3, 0x2 ;  /* 0x0000000330387211 */ /* 0x040fe400078210ff */
[----:B------:R-:W-:Y:S02]  /*d6730*/  MOV R40, R31 ;  /* 0x0000001f00287202 */ /* 0x000fe40000000f00 */
[----:B------:R-:W-:-:S02]  /*d6740*/  LEA.HI.X.SX32 R57, R48, R2, 0x2, P1 ;  /* 0x0000000230397211 */ /* 0x000fc400008f16ff */
[----:B------:R-:W-:Y:S02]  /*d6750*/  MOV R31, R55 ;  /* 0x00000037001f7202 */ /* 0x000fe40000000f00 */
[-C--:B------:R-:W-:Y:S02]  /*d6760*/  LEA.HI.X.SX32 R55, R49, R2.reuse, 0x2, P5 ;  /* 0x0000000231377211 */ /* 0x080fe400028f16ff */
[----:B------:R-:W-:Y:S02]  /*d6770*/  MOV R41, R53 ;  /* 0x0000003500297202 */ /* 0x000fe40000000f00 */
[----:B------:R-:W-:Y:S01]  /*d6780*/  LEA.HI.X.SX32 R53, R50, R2, 0x2, P6 ;  /* 0x0000000232357211 */ /* 0x000fe200030f16ff */
[----:B---3--:R-:W-:Y:S04]  /*d6790*/  STL [R1+0x474c], R126 ;  /* 0x00474c7e01007387 */ /* 0x008fe80000100800 */
[----:B------:R1:W-:Y:S04]  /*d67a0*/  STL.64 [R1+0x1090], R56 ;  /* 0x0010903801007387 */ /* 0x0003e80000100a00 */
[----:B-1----:R-:W3:Y:S04]  /*d67b0*/  LDL.LU.64 R56, [R1+0x4788] ;  /* 0x0047880001387983 */ /* 0x002ee80000300a00 */
[----:B------:R1:W-:Y:S04]  /*d67c0*/  STL.64 [R1+0x1088], R54 ;  /* 0x0010883601007387 */ /* 0x0003e80000100a00 */
[----:B-1----:R-:W2:Y:S04]  /*d67d0*/  LDL.LU.64 R54, [R1+0x4780] ;  /* 0x0047800001367983 */ /* 0x002ea80000300a00 */
[----:B------:R1:W-:Y:S04]  /*d67e0*/  STL.64 [R1+0x1080], R52 ;  /* 0x0010803401007387 */ /* 0x0003e80000100a00 */
[----:B-1----:R-:W3:Y:S04]  /*d67f0*/  LDL.LU.64 R52, [R1+0x4778] ;  /* 0x0047780001347983 */ /* 0x002ee80000300a00 */
[----:B------:R1:W-:Y:S01]  /*d6800*/  STL.64 [R1+0x4770], R8 ;  /* 0x0047700801007387 */ /* 0x0003e20000100a00 */
[----:B------:R-:W-:-:S03]  /*d6810*/  IMAD.MOV.U32 R47, RZ, RZ, R44 ;  /* 0x000000ffff2f7224 */ /* 0x000fc600078e002c */
[----:B------:R-:W-:Y:S01]  /*d6820*/  STL.64 [R1+0x4768], R10 ;  /* 0x0047680a01007387 */ /* 0x000fe20000100a00 */
[----:B------:R-:W-:-:S03]  /*d6830*/  MOV R49, R45 ;  /* 0x0000002d00317202 */ /* 0x000fc60000000f00 */
[----:B------:R-:W-:Y:S01]  /*d6840*/  STL.64 [R1+0x4760], R6 ;  /* 0x0047600601007387 */ /* 0x000fe20000100a00 */
[C---:B-1----:R-:W-:Y:S01]  /*d6850*/  LEA R8, P1, R51.reuse, R3, 0x2 ;  /* 0x0000000333087211 */ /* 0x042fe200078210ff */
[----:B------:R-:W-:Y:S01]  /*d6860*/  IMAD.MOV.U32 R45, RZ, RZ, R35 ;  /* 0x000000ffff2d7224 */ /* 0x000fe200078e0023 */
[----:B------:R-:W-:Y:S02]  /*d6870*/  MOV R44, R37 ;  /* 0x00000025002c7202 */ /* 0x000fe40000000f00 */
[----:B------:R-:W-:Y:S02]  /*d6880*/  LEA.HI.X.SX32 R9, R51, R2, 0x2, P1 ;  /* 0x0000000233097211 */ /* 0x000fe400008f16ff */
[----:B------:R-:W-:Y:S02]  /*d6890*/  MOV R37, R58 ;  /* 0x0000003a00257202 */ /* 0x000fe40000000f00 */
[----:B------:R-:W-:Y:S01]  /*d68a0*/  MOV R35, R28 ;  /* 0x0000001c00237202 */ /* 0x000fe20000000f00 */
[----:B------:R-:W-:Y:S01]  /*d68b0*/  IMAD.MOV.U32 R28, RZ, RZ, R125 ;  /* 0x000000ffff1c7224 */ /* 0x000fe200078e007d */
[----:B------:R1:W-:Y:S01]  /*d68c0*/  STL.64 [R1+0x1078], R8 ;  /* 0x0010780801007387 */ /* 0x0003e20000100a00 */
[----:B------:R-:W-:Y:S01]  /*d68d0*/  IMAD.MOV.U32 R51, RZ, RZ, R11 ;  /* 0x000000ffff337224 */ /* 0x000fe200078e000b */
[----:B------:R-:W-:Y:S01]  /*d68e0*/  MOV R125, R21 ;  /* 0x00000015007d7202 */ /* 0x000fe20000000f00 */
[----:B------:R-:W-:Y:S01]  /*d68f0*/  IMAD.MOV.U32 R21, RZ, RZ, R59 ;  /* 0x000000ffff157224 */ /* 0x000fe200078e003b */
[----:B-1----:R-:W4:Y:S01]  /*d6900*/  LDL.LU.64 R8, [R1+0x4770] ;  /* 0x0047700001087983 */ /* 0x002f220000300a00 */
[----:B--2---:R-:W-:-:S04]  /*d6910*/  LEA R58, P1, R54, R3, 0x2 ;  /* 0x00000003363a7211 */ /* 0x004fc800078210ff */
[-C--:B------:R-:W-:Y:S02]  /*d6920*/  LEA.HI.X.SX32 R59, R54, R2.reuse, 0x2, P1 ;  /* 0x00000002363b7211 */ /* 0x080fe400008f16ff */
[CC--:B---3--:R-:W-:Y:S02]  /*d6930*/  LEA R6, P5, R52.reuse, R3.reuse, 0x2 ;  /* 0x0000000334067211 */ /* 0x0c8fe400078a10ff */
[C---:B------:R-:W-:Y:S02]  /*d6940*/  LEA R10, P6, R53.reuse, R3, 0x2 ;  /* 0x00000003350a7211 */ /* 0x040fe400078c10ff */
[-C--:B------:R-:W-:Y:S02]  /*d6950*/  LEA.HI.X.SX32 R7, R52, R2.reuse, 0x2, P5 ;  /* 0x0000000234077211 */ /* 0x080fe400028f16ff */
[----:B------:R-:W-:Y:S01]  /*d6960*/  LEA.HI.X.SX32 R51, R53, R2, 0x2, P6 ;  /* 0x0000000235337211 */ /* 0x000fe200030f16ff */
[----:B------:R1:W-:Y:S01]  /*d6970*/  STL [R1+0x1068], R10 ;  /* 0x0010680a01007387 */ /* 0x0003e20000100800 */
[----:B------:R-:W-:-:S03]  /*d6980*/  MOV R50, R10 ;  /* 0x0000000a00327202 */ /* 0x000fc60000000f00 */
[----:B-1----:R-:W2:Y:S04]  /*d6990*/  LDL.LU.64 R10, [R1+0x4768] ;  /* 0x00476800010a7983 */ /* 0x002ea80000300a00 */
[----:B------:R1:W-:Y:S04]  /*d69a0*/  STL.64 [R1+0x1070], R6 ;  /* 0x0010700601007387 */ /* 0x0003e80000100a00 */
[----:B-1----:R-:W3:Y:S04]  /*d69b0*/  LDL.LU.64 R6, [R1+0x4760] ;  /* 0x0047600001067983 */ /* 0x002ee80000300a00 */
[----:B------:R-:W-:Y:S04]  /*d69c0*/  STL [R1+0x106c], R51 ;  /* 0x00106c3301007387 */ /* 0x000fe80000100800 */
[----:B------:R1:W-:Y:S04]  /*d69d0*/  STL.64 [R1+0x1060], R58 ;  /* 0x0010603a01007387 */ /* 0x0003e80000100a00 */
[----:B-1----:R-:W2:Y:S01]  /*d69e0*/  LDL.LU.64 R58, [R1+0x4758] ;  /* 0x00475800013a7983 */ /* 0x002ea20000300a00 */
[----:B------:R-:W-:-:S02]  /*d69f0*/  LEA R52, P5, R55, R3, 0x2 ;  /* 0x0000000337347211 */ /* 0x000fc400078a10ff */
[CC--:B------:R-:W-:Y:S02]  /*d6a00*/  LEA R50, P6, R56.reuse, R3.reuse, 0x2 ;  /* 0x0000000338327211 */ /* 0x0c0fe400078c10ff */
[-C--:B------:R-:W-:Y:S02]  /*d6a10*/  LEA.HI.X.SX32 R53, R55, R2.reuse, 0x2, P5 ;  /* 0x0000000237357211 */ /* 0x080fe400028f16ff */
[C---:B------:R-:W-:Y:S02]  /*d6a20*/  LEA R54, P1, R57.reuse, R3, 0x2 ;  /* 0x0000000339367211 */ /* 0x040fe400078210ff */
[-C--:B------:R-:W-:Y:S01]  /*d6a30*/  LEA.HI.X.SX32 R51, R56, R2.reuse, 0x2, P6 ;  /* 0x0000000238337211 */ /* 0x080fe200030f16ff */
[----:B------:R2:W-:Y:S01]  /*d6a40*/  STL.64 [R1+0x1058], R52 ;  /* 0x0010583401007387 */ /* 0x0005e20000100a00 */
[----:B------:R-:W-:-:S03]  /*d6a50*/  LEA.HI.X.SX32 R55, R57, R2, 0x2, P1 ;  /* 0x0000000239377211 */ /* 0x000fc600008f16ff */
[----:B------:R1:W-:Y:S04]  /*d6a60*/  STL.64 [R1+0x1050], R50 ;  /* 0x0010503201007387 */ /* 0x0003e80000100a00 */
[----:B------:R1:W-:Y:S01]  /*d6a70*/  STL.64 [R1+0x1048], R54 ;  /* 0x0010483601007387 */ /* 0x0003e20000100a00 */
[CC--:B--2---:R-:W-:Y:S02]  /*d6a80*/  LEA R52, P5, R58.reuse, R3.reuse, 0x2 ;  /* 0x000000033a347211 */ /* 0x0c4fe400078a10ff */
[-C--:B-1----:R-:W-:Y:S02]  /*d6a90*/  LEA R50, P6, R59, R3.reuse, 0x2 ;  /* 0x000000033b327211 */ /* 0x082fe400078c10ff */
[----:B------:R-:W-:Y:S02]  /*d6aa0*/  LEA.HI.X.SX32 R53, R58, R2, 0x2, P5 ;  /* 0x000000023a357211 */ /* 0x000fe400028f16ff */
[----:B------:R-:W-:-:S02]  /*d6ab0*/  LEA R58, P1, R60, R3, 0x2 ;  /* 0x000000033c3a7211 */ /* 0x000fc400078210ff */
[-C--:B------:R-:W-:Y:S02]  /*d6ac0*/  LEA R54, P5, R61, R3.reuse, 0x2 ;  /* 0x000000033d367211 */ /* 0x080fe400078a10ff */
[-C--:B------:R-:W-:Y:S01]  /*d6ad0*/  LEA.HI.X.SX32 R51, R59, R2.reuse, 0x2, P6 ;  /* 0x000000023b337211 */ /* 0x080fe200030f16ff */
[----:B------:R1:W-:Y:S01]  /*d6ae0*/  STL.64 [R1+0x1040], R52 ;  /* 0x0010403401007387 */ /* 0x0003e20000100a00 */
[-C--:B------:R-:W-:Y:S02]  /*d6af0*/  LEA.HI.X.SX32 R59, R60, R2.reuse, 0x2, P1 ;  /* 0x000000023c3b7211 */ /* 0x080fe400008f16ff */
[----:B------:R-:W-:Y:S01]  /*d6b00*/  LEA.HI.X.SX32 R55, R61, R2, 0x2, P5 ;  /* 0x000000023d377211 */ /* 0x000fe200028f16ff */
[----:B------:R-:W-:Y:S01]  /*d6b10*/  STL.64 [R1+0x1018], R50 ;  /* 0x0010183201007387 */ /* 0x000fe20000100a00 */
[----:B------:R-:W-:-:S03]  /*d6b20*/  LEA R60, P1, R63, R3, 0x2 ;  /* 0x000000033f3c7211 */ /* 0x000fc600078210ff */
[----:B------:R-:W-:Y:S01]  /*d6b30*/  STL.64 [R1+0x1010], R58 ;  /* 0x0010103a01007387 */ /* 0x000fe20000100a00 */
[----:B-1----:R-:W-:-:S03]  /*d6b40*/  LEA R52, P6, R62, R3, 0x2 ;  /* 0x000000033e347211 */ /* 0x002fc600078c10ff */
[----:B------:R1:W-:Y:S01]  /*d6b50*/  STL.64 [R1+0xfc8], R54 ;  /* 0x000fc83601007387 */ /* 0x0003e20000100a00 */
[-C--:B------:R-:W-:Y:S02]  /*d6b60*/  LEA.HI.X.SX32 R53, R62, R2.reuse, 0x2, P6 ;  /* 0x000000023e357211 */ /* 0x080fe400030f16ff */
[----:B------:R-:W-:-:S03]  /*d6b70*/  LEA.HI.X.SX32 R61, R63, R2, 0x2, P1 ;  /* 0x000000023f3d7211 */ /* 0x000fc600008f16ff */
[----:B------:R2:W-:Y:S01]  /*d6b80*/  STL.64 [R1+0xfc0], R52 ;  /* 0x000fc03401007387 */ /* 0x0005e20000100a00 */
[-C--:B-1----:R-:W-:Y:S02]  /*d6b90*/  LEA R54, P5, R64, R3.reuse, 0x2 ;  /* 0x0000000340367211 */ /* 0x082fe400078a10ff */
[-C--:B------:R-:W-:Y:S02]  /*d6ba0*/  LEA R62, P1, R66, R3.reuse, 0x2 ;  /* 0x00000003423e7211 */ /* 0x080fe400078210ff */
[----:B------:R-:W-:Y:S01]  /*d6bb0*/  LEA.HI.X.SX32 R55, R64, R2, 0x2, P5 ;  /* 0x0000000240377211 */ /* 0x000fe200028f16ff */
[----:B------:R1:W-:Y:S01]  /*d6bc0*/  STL.64 [R1+0xef8], R60 ;  /* 0x000ef83c01007387 */ /* 0x0003e20000100a00 */
[----:B--2---:R-:W-:-:S03]  /*d6bd0*/  LEA R52, P6, R65, R3, 0x2 ;  /* 0x0000000341347211 */ /* 0x004fc600078c10ff */
[----:B------:R2:W-:Y:S01]  /*d6be0*/  STL.64 [R1+0xef0], R54 ;  /* 0x000ef03601007387 */ /* 0x0005e20000100a00 */
[-C--:B------:R-:W-:Y:S02]  /*d6bf0*/  LEA.HI.X.SX32 R63, R66, R2.reuse, 0x2, P1 ;  /* 0x00000002423f7211 */ /* 0x080fe400008f16ff */
[-C--:B------:R-:W-:Y:S02]  /*d6c00*/  LEA.HI.X.SX32 R53, R65, R2.reuse, 0x2, P6 ;  /* 0x0000000241357211 */ /* 0x080fe400030f16ff */
[CC--:B-1----:R-:W-:Y:S02]  /*d6c10*/  LEA R60, P5, R67.reuse, R3.reuse, 0x2 ;  /* 0x00000003433c7211 */ /* 0x0c2fe400078a10ff */
[CC--:B--2---:R-:W-:Y:S01]  /*d6c20*/  LEA R54, P6, R68.reuse, R3.reuse, 0x2 ;  /* 0x0000000344367211 */ /* 0x0c4fe200078c10ff */
[----:B------:R-:W-:Y:S01]  /*d6c30*/  STL.64 [R1+0xde8], R52 ;  /* 0x000de83401007387 */ /* 0x000fe20000100a00 */
[-C--:B------:R-:W-:Y:S02]  /*d6c40*/  LEA.HI.X.SX32 R61, R67, R2.reuse, 0x2, P5 ;  /* 0x00000002433d7211 */ /* 0x080fe400028f16ff */
[----:B------:R-:W-:Y:S01]  /*d6c50*/  LEA.HI.X.SX32 R55, R68, R2, 0x2, P6 ;  /* 0x0000000244377211 */ /* 0x000fe200030f16ff */
[----:B------:R1:W-:Y:S04]  /*d6c60*/  STL.64 [R1+0xde0], R62 ;  /* 0x000de03e01007387 */ /* 0x0003e80000100a00 */
[----:B------:R2:W-:Y:S04]  /*d6c70*/  STL.64 [R1+0xdd8], R60 ;  /* 0x000dd83c01007387 */ /* 0x0005e80000100a00 */
[----:B------:R3:W-:Y:S01]  /*d6c80*/  STL.64 [R1+0xdd0], R54 ;  /* 0x000dd03601007387 */ /* 0x0007e20000100a00 */
[----:B-1----:R-:W-:-:S02]  /*d6c90*/  LEA R62, P1, R69, R3, 0x2 ;  /* 0x00000003453e7211 */ /* 0x002fc400078210ff */
[-C--:B--2---:R-:W-:Y:S02]  /*d6ca0*/  LEA R60, P5, R70, R3.reuse, 0x2 ;  /* 0x00000003463c7211 */ /* 0x084fe400078a10ff */
[-C--:B------:R-:W-:Y:S02]  /*d6cb0*/  LEA.HI.X.SX32 R63, R69, R2.reuse, 0x2, P1 ;  /* 0x00000002453f7211 */ /* 0x080fe400008f16ff */
[CC--:B---3--:R-:W-:Y:S02]  /*d6cc0*/  LEA R54, P6, R71.reuse, R3.reuse, 0x2 ;  /* 0x0000000347367211 */ /* 0x0c8fe400078c10ff */
[----:B------:R-:W-:Y:S02]  /*d6cd0*/  LEA R64, P1, R72, R3, 0x2 ;  /* 0x0000000348407211 */ /* 0x000fe400078210ff */
[-C--:B------:R-:W-:Y:S01]  /*d6ce0*/  LEA.HI.X.SX32 R61, R70, R2.reuse, 0x2, P5 ;  /* 0x00000002463d7211 */ /* 0x080fe200028f16ff */
[----:B------:R1:W-:Y:S01]  /*d6cf0*/  STL.64 [R1+0xc58], R62 ;  /* 0x000c583e01007387 */ /* 0x0003e20000100a00 */
[----:B------:R-:W-:-:S02]  /*d6d00*/  LEA.HI.X.SX32 R55, R71, R2, 0x2, P6 ;  /* 0x0000000247377211 */ /* 0x000fc400030f16ff */
[----:B------:R-:W-:Y:S01]  /*d6d10*/  LEA.HI.X.SX32 R65, R72, R2, 0x2, P1 ;  /* 0x0000000248417211 */ /* 0x000fe200008f16ff */
[----:B------:R2:W-:Y:S04]  /*d6d20*/  STL.64 [R1+0xc50], R60 ;  /* 0x000c503c01007387 */ /* 0x0005e80000100a00 */
[----:B------:R-:W-:Y:S01]  /*d6d30*/  STL.64 [R1+0xc38], R54 ;  /* 0x000c383601007387 */ /* 0x000fe20000100a00 */
[----:B-1----:R-:W-:-:S03]  /*d6d40*/  LEA R62, P5, R73, R3, 0x2 ;  /* 0x00000003493e7211 */ /* 0x002fc600078a10ff */
[----:B------:R1:W-:Y:S01]  /*d6d50*/  STL.64 [R1+0xc30], R64 ;  /* 0x000c304001007387 */ /* 0x0003e20000100a00 */
[CC--:B--2---:R-:W-:Y:S02]  /*d6d60*/  LEA R60, P6, R74.reuse, R3.reuse, 0x2 ;  /* 0x000000034a3c7211 */ /* 0x0c4fe400078c10ff */
[-C--:B------:R-:W-:Y:S02]  /*d6d70*/  LEA.HI.X.SX32 R63, R73, R2.reuse, 0x2, P5 ;  /* 0x00000002493f7211 */ /* 0x080fe400028f16ff */
[-C--:B------:R-:W-:Y:S02]  /*d6d80*/  LEA.HI.X.SX32 R61, R74, R2.reuse, 0x2, P6 ;  /* 0x000000024a3d7211 */ /* 0x080fe400030f16ff */
[CC--:B-1----:R-:W-:Y:S01]  /*d6d90*/  LEA R64, P1, R75.reuse, R3.reuse, 0x2 ;  /* 0x000000034b407211 */ /* 0x0c2fe200078210ff */
[----:B------:R1:W-:Y:S03]  /*d6da0*/  STL.64 [R1+0xc28], R62 ;  /* 0x000c283e01007387 */ /* 0x0003e60000100a00 */
[----:B------:R-:W-:Y:S01]  /*d6db0*/  LEA.HI.X.SX32 R65, R75, R2, 0x2, P1 ;  /* 0x000000024b417211 */ /* 0x000fe200008f16ff */
[----:B------:R2:W-:Y:S04]  /*d6dc0*/  STL.64 [R1+0xc20], R60 ;  /* 0x000c203c01007387 */ /* 0x0005e80000100a00 */
[----:B------:R3:W-:Y:S01]  /*d6dd0*/  STL.64 [R1+0xc18], R64 ;  /* 0x000c184001007387 */ /* 0x0007e20000100a00 */
[----:B-1----:R-:W-:-:S02]  /*d6de0*/  LEA R62, P5, R76, R3, 0x2 ;  /* 0x000000034c3e7211 */ /* 0x002fc400078a10ff */
[CC--:B--2---:R-:W-:Y:S02]  /*d6df0*/  LEA R60, P6, R77.reuse, R3.reuse, 0x2 ;  /* 0x000000034d3c7211 */ /* 0x0c4fe400078c10ff */
[-C--:B------:R-:W-:Y:S02]  /*d6e00*/  LEA.HI.X.SX32 R63, R76, R2.reuse, 0x2, P5 ;  /* 0x000000024c3f7211 */ /* 0x080fe400028f16ff */
[C---:B---3--:R-:W-:Y:S02]  /*d6e10*/  LEA R64, P1, R78.reuse, R3, 0x2 ;  /* 0x000000034e407211 */ /* 0x048fe400078210ff */
[-C--:B------:R-:W-:Y:S01]  /*d6e20*/  LEA.HI.X.SX32 R61, R77, R2.reuse, 0x2, P6 ;  /* 0x000000024d3d7211 */ /* 0x080fe200030f16ff */
[----:B------:R1:W-:Y:S01]  /*d6e30*/  STL.64 [R1+0xc10], R62 ;  /* 0x000c103e01007387 */ /* 0x0003e20000100a00 */
[----:B------:R-:W-:-:S03]  /*d6e40*/  LEA.HI.X.SX32 R65, R78, R2, 0x2, P1 ;  /* 0x000000024e417211 */ /* 0x000fc600008f16ff */
[----:B------:R2:W-:Y:S04]  /*d6e50*/  STL.64 [R1+0xc08], R60 ;  /* 0x000c083c01007387 */ /* 0x0005e80000100a00 */
[----:B------:R3:W-:Y:S01]  /*d6e60*/  STL.64 [R1+0xc00], R64 ;  /* 0x000c004001007387 */ /* 0x0007e20000100a00 */
[CC--:B-1----:R-:W-:Y:S02]  /*d6e70*/  LEA R62, P5, R79.reuse, R3.reuse, 0x2 ;  /* 0x000000034f3e7211 */ /* 0x0c2fe400078a10ff */
[-C--:B--2---:R-:W-:Y:S02]  /*d6e80*/  LEA R60, P6, R80, R3.reuse, 0x2 ;  /* 0x00000003503c7211 */ /* 0x084fe400078c10ff */
[----:B------:R-:W-:Y:S02]  /*d6e90*/  LEA.HI.X.SX32 R63, R79, R2, 0x2, P5 ;  /* 0x000000024f3f7211 */ /* 0x000fe400028f16ff */
[----:B---3--:R-:W-:-:S02]  /*d6ea0*/  LEA R64, P1, R81, R3, 0x2 ;  /* 0x0000000351407211 */ /* 0x008fc400078210ff */
        /* <DEDUP_REMOVED lines=12> */
[----:B------:R2:W-:Y:S01]  /*d6f70*/  STL.64 [R1+0xbd8], R60 ;  /* 0x000bd83c01007387 */ /* 0x0005e20000100a00 */
[----:B------:R-:W-:-:S03]  /*d6f80*/  LEA R66, P1, R87, R3, 0x2 ;  /* 0x0000000357427211 */ /* 0x000fc600078210ff */
[----:B------:R3:W-:Y:S01]  /*d6f90*/  STL.64 [R1+0xbd0], R64 ;  /* 0x000bd04001007387 */ /* 0x0007e20000100a00 */
[CC--:B-1----:R-:W-:Y:S02]  /*d6fa0*/  LEA R62, P5, R85.reuse, R3.reuse, 0x2 ;  /* 0x00000003553e7211 */ /* 0x0c2fe400078a10ff */
[-C--:B--2---:R-:W-:Y:S02]  /*d6fb0*/  LEA R60, P6, R86, R3.reuse, 0x2 ;  /* 0x00000003563c7211 */ /* 0x084fe400078c10ff */
[-C--:B------:R-:W-:Y:S02]  /*d6fc0*/  LEA.HI.X.SX32 R63, R85, R2.reuse, 0x2, P5 ;  /* 0x00000002553f7211 */ /* 0x080fe400028f16ff */
[----:B---3--:R-:W-:Y:S02]  /*d6fd0*/  LEA R64, P5, R88, R3, 0x2 ;  /* 0x0000000358407211 */ /* 0x008fe400078a10ff */
[-C--:B------:R-:W-:Y:S01]  /*d6fe0*/  LEA.HI.X.SX32 R61, R86, R2.reuse, 0x2, P6 ;  /* 0x00000002563d7211 */ /* 0x080fe200030f16ff */
[----:B------:R1:W-:Y:S01]  /*d6ff0*/  STL.64 [R1+0xbb8], R62 ;  /* 0x000bb83e01007387 */ /* 0x0003e20000100a00 */
[----:B------:R-:W-:-:S02]  /*d7000*/  LEA.HI.X.SX32 R67, R87, R2, 0x2, P1 ;  /* 0x0000000257437211 */ /* 0x000fc400008f16ff */
[----:B------:R-:W-:Y:S01]  /*d7010*/  LEA.HI.X.SX32 R65, R88, R2, 0x2, P5 ;  /* 0x0000000258417211 */ /* 0x000fe200028f16ff */
[----:B------:R-:W-:Y:S04]  /*d7020*/  STL.64 [R1+0xbb0], R60 ;  /* 0x000bb03c01007387 */ /* 0x000fe80000100a00 */
[----:B------:R2:W-:Y:S01]  /*d7030*/  STL.64 [R1+0xba8], R66 ;  /* 0x000ba84201007387 */ /* 0x0005e20000100a00 */
[----:B-1----:R-:W-:-:S03]  /*d7040*/  LEA R62, P6, R89, R3, 0x2 ;  /* 0x00000003593e7211 */ /* 0x002fc600078c10ff */
[----:B------:R1:W-:Y:S01]  /*d7050*/  STL.64 [R1+0xba0], R64 ;  /* 0x000ba04001007387 */ /* 0x0003e20000100a00 */
[----:B------:R-:W-:Y:S02]  /*d7060*/  LEA.HI.X.SX32 R63, R89, R2, 0x2, P6 ;  /* 0x00000002593f7211 */ /* 0x000fe400030f16ff */
[----:B--2---:R-:W-:-:S03]  /*d7070*/  LEA R66, P1, R90, R3, 0x2 ;  /* 0x000000035a427211 */ /* 0x004fc600078210ff */
[----:B------:R2:W-:Y:S01]  /*d7080*/  STL.64 [R1+0xb88], R62 ;  /* 0x000b883e01007387 */ /* 0x0005e20000100a00 */
[CC--:B-1----:R-:W-:Y:S02]  /*d7090*/  LEA R64, P5, R91.reuse, R3.reuse, 0x2 ;  /* 0x000000035b407211 */ /* 0x0c2fe400078a10ff */
[-C--:B------:R-:W-:Y:S02]  /*d70a0*/  LEA.HI.X.SX32 R67, R90, R2.reuse, 0x2, P1 ;  /* 0x000000025a437211 */ /* 0x080fe400008f16ff */
[-C--:B------:R-:W-:Y:S02]  /*d70b0*/  LEA.HI.X.SX32 R65, R91, R2.reuse, 0x2, P5 ;  /* 0x000000025b417211 */ /* 0x080fe400028f16ff */
[CC--:B------:R-:W-:Y:S02]  /*d70c0*/  LEA R68, P1, R93.reuse, R3.reuse, 0x2 ;  /* 0x000000035d447211 */ /* 0x0c0fe400078210ff */
[----:B--2---:R-:W-:Y:S01]  /*d70d0*/  LEA R62, P6, R92, R3, 0x2 ;  /* 0x000000035c3e7211 */ /* 0x004fe200078c10ff */
[----:B------:R1:W-:Y:S01]  /*d70e0*/  STL.64 [R1+0xb80], R66 ;  /* 0x000b804201007387 */ /* 0x0003e20000100a00 */
[----:B------:R-:W-:-:S02]  /*d70f0*/  LEA.HI.X.SX32 R69, R93, R2, 0x2, P1 ;  /* 0x000000025d457211 */ /* 0x000fc400008f16ff */
[-C--:B------:R-:W-:Y:S01]  /*d7100*/  LEA.HI.X.SX32 R63, R92, R2.reuse, 0x2, P6 ;  /* 0x000000025c3f7211 */ /* 0x080fe200030f16ff */
[----:B------:R2:W-:Y:S01]  /*d7110*/  STL.64 [R1+0xb78], R64 ;  /* 0x000b784001007387 */ /* 0x0005e20000100a00 */
        /* <DEDUP_REMOVED lines=258> */
[----:B------:R-:W-:Y:S01]  /*d8140*/  LEA.HI.X.SX32 R93, R183, R2, 0x2, P6 ;  /* 0x00000002b75d7211 */ /* 0x000fe200030f16ff */
[----:B------:R-:W-:Y:S01]  /*d8150*/  IMAD.MOV.U32 R50, RZ, RZ, R49 ;  /* 0x000000ffff327224 */ /* 0x000fe200078e0031 */
[----:B--2---:R-:W-:-:S03]  /*d8160*/  LEA R96, P1, R184, R3, 0x2 ;  /* 0x00000003b8607211 */ /* 0x004fc600078210ff */
[----:B------:R2:W-:Y:S01]  /*d8170*/  STL.64 [R1+0x578], R92 ;  /* 0x0005785c01007387 */ /* 0x0005e20000100a00 */
[CC--:B-1----:R-:W-:Y:S02]  /*d8180*/  LEA R94, P5, R185.reuse, R3.reuse, 0x2 ;  /* 0x00000003b95e7211 */ /* 0x0c2fe400078a10ff */
[-C--:B------:R-:W-:Y:S02]  /*d8190*/  LEA.HI.X.SX32 R97, R184, R2.reuse, 0x2, P1 ;  /* 0x00000002b8617211 */ /* 0x080fe400008f16ff */
[----:B------:R-:W-:Y:S02]  /*d81a0*/  LEA.HI.X.SX32 R95, R185, R2, 0x2, P5 ;  /* 0x00000002b95f7211 */ /* 0x000fe400028f16ff */
[-C--:B------:R-:W-:Y:S02]  /*d81b0*/  LEA R98, P1, R187, R3.reuse, 0x2 ;  /* 0x00000003bb627211 */ /* 0x080fe400078210ff */
[----:B--2---:R-:W-:Y:S01]  /*d81c0*/  LEA R92, P6, R186, R3, 0x2 ;  /* 0x00000003ba5c7211 */ /* 0x004fe200078c10ff */
[----:B------:R1:W-:Y:S01]  /*d81d0*/  STL.64 [R1+0x570], R96 ;  /* 0x0005706001007387 */ /* 0x0003e20000100a00 */
[----:B------:R-:W-:-:S02]  /*d81e0*/  MOV R51, R50 ;  /* 0x0000003200337202 */ /* 0x000fc40000000f00 */
[-C--:B------:R-:W-:Y:S01]  /*d81f0*/  LEA.HI.X.SX32 R93, R186, R2.reuse, 0x2, P6 ;  /* 0x00000002ba5d7211 */ /* 0x080fe200030f16ff */
[----:B------:R2:W-:Y:S01]  /*d8200*/  STL.64 [R1+0x568], R94 ;  /* 0x0005685e01007387 */ /* 0x0005e20000100a00 */
[-C--:B------:R-:W-:Y:S01]  /*d8210*/  LEA.HI.X.SX32 R99, R187, R2.reuse, 0x2, P1 ;  /* 0x00000002bb637211 */ /* 0x080fe200008f16ff */
[----:B------:R-:W-:Y:S01]  /*d8220*/  IMAD.MOV.U32 R59, RZ, RZ, R51 ;  /* 0x000000ffff3b7224 */ /* 0x000fe200078e0033 */
[CC--:B-1----:R-:W-:Y:S02]  /*d8230*/  LEA R96, P5, R188.reuse, R3.reuse, 0x2 ;  /* 0x00000003bc607211 */ /* 0x0c2fe400078a10ff */
[C---:B--2---:R-:W-:Y:S01]  /*d8240*/  LEA R94, P6, R189.reuse, R3, 0x2 ;  /* 0x00000003bd5e7211 */ /* 0x044fe200078c10ff */
[----:B------:R-:W-:Y:S01]  /*d8250*/  STL.64 [R1+0x560], R92 ;  /* 0x0005605c01007387 */ /* 0x000fe20000100a00 */
[-C--:B------:R-:W-:Y:S02]  /*d8260*/  LEA.HI.X.SX32 R97, R188, R2.reuse, 0x2, P5 ;  /* 0x00000002bc617211 */ /* 0x080fe400028f16ff */
[----:B------:R-:W-:Y:S01]  /*d8270*/  LEA.HI.X.SX32 R95, R189, R2, 0x2, P6 ;  /* 0x00000002bd5f7211 */ /* 0x000fe200030f16ff */
[----:B------:R1:W-:Y:S01]  /*d8280*/  STL.64 [R1+0x558], R98 ;  /* 0x0005586201007387 */ /* 0x0003e20000100a00 */
[----:B------:R-:W-:-:S03]  /*d8290*/  MOV R60, R59 ;  /* 0x0000003b003c7202 */ /* 0x000fc60000000f00 */
[----:B------:R2:W-:Y:S01]  /*d82a0*/  STL.64 [R1+0x550], R96 ;  /* 0x0005506001007387 */ /* 0x0005e20000100a00 */
[----:B------:R-:W-:-:S03]  /*d82b0*/  MOV R61, R60 ;  /* 0x0000003c003d7202 */ /* 0x000fc60000000f00 */
[----:B------:R3:W-:Y:S01]  /*d82c0*/  STL.64 [R1+0x548], R94 ;  /* 0x0005485e01007387 */ /* 0x0007e20000100a00 */
[CC--:B-1----:R-:W-:Y:S02]  /*d82d0*/  LEA R98, P1, R190.reuse, R3.reuse, 0x2 ;  /* 0x00000003be627211 */ /* 0x0c2fe400078210ff */
[-C--:B--2---:R-:W-:Y:S02]  /*d82e0*/  LEA R96, P5, R191, R3.reuse, 0x2 ;  /* 0x00000003bf607211 */ /* 0x084fe400078a10ff */
[-C--:B------:R-:W-:Y:S02]  /*d82f0*/  LEA.HI.X.SX32 R99, R190, R2.reuse, 0x2, P1 ;  /* 0x00000002be637211 */ /* 0x080fe400008f16ff */
[CC--:B---3--:R-:W-:Y:S02]  /*d8300*/  LEA R94, P6, R192.reuse, R3.reuse, 0x2 ;  /* 0x00000003c05e7211 */ /* 0x0c8fe400078c10ff */
[----:B------:R-:W-:Y:S02]  /*d8310*/  LEA R100, P1, R193, R3, 0x2 ;  /* 0x00000003c1647211 */ /* 0x000fe400078210ff */
[-C--:B------:R-:W-:Y:S01]  /*d8320*/  LEA.HI.X.SX32 R97, R191, R2.reuse, 0x2, P5 ;  /* 0x00000002bf617211 */ /* 0x080fe200028f16ff */
[----:B------:R1:W-:Y:S01]  /*d8330*/  STL.64 [R1+0x538], R98 ;  /* 0x0005386201007387 */ /* 0x0003e20000100a00 */
[-C--:B------:R-:W-:Y:S01]  /*d8340*/  LEA.HI.X.SX32 R95, R192, R2.reuse, 0x2, P6 ;  /* 0x00000002c05f7211 */ /* 0x080fe200030f16ff */
[----:B------:R-:W-:Y:S01]  /*d8350*/  IMAD.MOV.U32 R62, RZ, RZ, R61 ;  /* 0x000000ffff3e7224 */ /* 0x000fe200078e003d */
[----:B------:R-:W-:Y:S01]  /*d8360*/  LEA.HI.X.SX32 R101, R193, R2, 0x2, P1 ;  /* 0x00000002c1657211 */ /* 0x000fe200008f16ff */
[----:B------:R2:W-:Y:S02]  /*d8370*/  STL.64 [R1+0x530], R96 ;  /* 0x0005306001007387 */ /* 0x0005e40000100a00 */
[----:B------:R-:W-:-:S02]  /*d8380*/  IMAD.MOV.U32 R63, RZ, RZ, R62 ;  /* 0x000000ffff3f7224 */ /* 0x000fc400078e003e */
[----:B------:R-:W-:Y:S01]  /*d8390*/  STL.64 [R1+0x528], R94 ;  /* 0x0005285e01007387 */ /* 0x000fe20000100a00 */
[----:B-1----:R-:W-:-:S03]  /*d83a0*/  LEA R98, P5, R194, R3, 0x2 ;  /* 0x00000003c2627211 */ /* 0x002fc600078a10ff */
[----:B------:R1:W-:Y:S01]  /*d83b0*/  STL.64 [R1+0x520], R100 ;  /* 0x0005206401007387 */ /* 0x0003e20000100a00 */
[CC--:B--2---:R-:W-:Y:S02]  /*d83c0*/  LEA R96, P6, R195.reuse, R3.reuse, 0x2 ;  /* 0x00000003c3607211 */ /* 0x0c4fe400078c10ff */
[-C--:B------:R-:W-:Y:S01]  /*d83d0*/  LEA.HI.X.SX32 R99, R194, R2.reuse, 0x2, P5 ;  /* 0x00000002c2637211 */ /* 0x080fe200028f16ff */
[----:B------:R-:W-:Y:S01]  /*d83e0*/  IMAD.MOV.U32 R65, RZ, RZ, R63 ;  /* 0x000000ffff417224 */ /* 0x000fe200078e003f */
[-C--:B------:R-:W-:Y:S02]  /*d83f0*/  LEA.HI.X.SX32 R97, R195, R2.reuse, 0x2, P6 ;  /* 0x00000002c3617211 */ /* 0x080fe400030f16ff */
[C---:B-1----:R-:W-:Y:S01]  /*d8400*/  LEA R100, P1, R196.reuse, R3, 0x2 ;  /* 0x00000003c4647211 */ /* 0x042fe200078210ff */
[----:B------:R1:W-:Y:S01]  /*d8410*/  STL.64 [R1+0x518], R98 ;  /* 0x0005186201007387 */ /* 0x0003e20000100a00 */
[----:B------:R-:W-:Y:S01]  /*d8420*/  MOV R43, R39 ;  /* 0x00000027002b7202 */ /* 0x000fe20000000f00 */
[----:B------:R-:W-:Y:S01]  /*d8430*/  IMAD.MOV.U32 R50, RZ, RZ, R47 ;  /* 0x000000ffff327224 */ /* 0x000fe200078e002f */
[----:B------:R-:W-:Y:S01]  /*d8440*/  LEA.HI.X.SX32 R101, R196, R2, 0x2, P1 ;  /* 0x00000002c4657211 */ /* 0x000fe200008f16ff */
[----:B------:R-:W-:Y:S01]  /*d8450*/  IMAD.MOV.U32 R66, RZ, RZ, R65 ;  /* 0x000000ffff427224 */ /* 0x000fe200078e0041 */
[----:B------:R2:W-:Y:S01]  /*d8460*/  STL.64 [R1+0x510], R96 ;  /* 0x0005106001007387 */ /* 0x0005e20000100a00 */
[----:B------:R-:W-:-:S02]  /*d8470*/  MOV R47, R43 ;  /* 0x0000002b002f7202 */ /* 0x000fc40000000f00 */
[-C--:B------:R-:W-:Y:S02]  /*d8480*/  LEA R102, P1, R199, R3.reuse, 0x2 ;  /* 0x00000003c7667211 */ /* 0x080fe400078210ff */
[CC--:B-1----:R-:W-:Y:S01]  /*d8490*/  LEA R98, P5, R197.reuse, R3.reuse, 0x2 ;  /* 0x00000003c5627211 */ /* 0x0c2fe200078a10ff */
[----:B------:R1:W-:Y:S01]  /*d84a0*/  STL.64 [R1+0x508], R100 ;  /* 0x0005086401007387 */ /* 0x0003e20000100a00 */
[----:B------:R-:W-:Y:S02]  /*d84b0*/  MOV R49, R46 ;  /* 0x0000002e00317202 */ /* 0x000fe40000000f00 */
[----:B------:R-:W-:Y:S02]  /*d84c0*/  LEA.HI.X.SX32 R99, R197, R2, 0x2, P5 ;  /* 0x00000002c5637211 */ /* 0x000fe400028f16ff */
[----:B--2---:R-:W-:Y:S02]  /*d84d0*/  LEA R96, P6, R198, R3, 0x2 ;  /* 0x00000003c6607211 */ /* 0x004fe400078c10ff */
[----:B------:R-:W-:Y:S01]  /*d84e0*/  MOV R53, R50 ;  /* 0x0000003200357202 */ /* 0x000fe20000000f00 */
[----:B------:R-:W-:Y:S01]  /*d84f0*/  IMAD.MOV.U32 R50, RZ, RZ, R47 ;  /* 0x000000ffff327224 */ /* 0x000fe200078e002f */
[----:B------:R-:W-:-:S02]  /*d8500*/  MOV R67, R66 ;  /* 0x0000004200437202 */ /* 0x000fc40000000f00 */
[----:B-1----:R-:W-:Y:S02]  /*d8510*/  LEA R100, P5, R200, R3, 0x2 ;  /* 0x00000003c8647211 */ /* 0x002fe400078a10ff */
[-C--:B------:R-:W-:Y:S01]  /*d8520*/  LEA.HI.X.SX32 R97, R198, R2.reuse, 0x2, P6 ;  /* 0x00000002c6617211 */ /* 0x080fe200030f16ff */
[----:B------:R1:W-:Y:S01]  /*d8530*/  STL.64 [R1+0x500], R98 ;  /* 0x0005006201007387 */ /* 0x0003e20000100a00 */
[-C--:B------:R-:W-:Y:S01]  /*d8540*/  LEA.HI.X.SX32 R103, R199, R2.reuse, 0x2, P1 ;  /* 0x00000002c7677211 */ /* 0x080fe200008f16ff */
[----:B------:R-:W-:Y:S01]  /*d8550*/  IMAD.MOV.U32 R59, RZ, RZ, R53 ;  /* 0x000000ffff3b7224 */ /* 0x000fe200078e0035 */
[----:B------:R-:W-:Y:S01]  /*d8560*/  MOV R47, R45 ;  /* 0x0000002d002f7202 */ /* 0x000fe20000000f00 */
[----:B------:R-:W-:Y:S01]  /*d8570*/  IMAD.MOV.U32 R70, RZ, RZ, R49 ;  /* 0x000000ffff467224 */ /* 0x000fe200078e0031 */
[----:B------:R-:W-:Y:S01]  /*d8580*/  LEA.HI.X.SX32 R101, R200, R2, 0x2, P5 ;  /* 0x00000002c8657211 */ /* 0x000fe200028f16ff */
[----:B------:R-:W-:Y:S01]  /*d8590*/  IMAD.MOV.U32 R55, RZ, RZ, R50 ;  /* 0x000000ffff377224 */ /* 0x000fe200078e0032 */
[----:B------:R-:W-:Y:S01]  /*d85a0*/  STL.64 [R1+0x4f8], R96 ;  /* 0x0004f86001007387 */ /* 0x000fe20000100a00 */
[----:B------:R-:W-:Y:S01]  /*d85b0*/  IMAD.MOV.U32 R68, RZ, RZ, R67 ;  /* 0x000000ffff447224 */ /* 0x000fe200078e0043 */
[----:B------:R-:W-:-:S02]  /*d85c0*/  MOV R50, R47 ;  /* 0x0000002f00327202 */ /* 0x000fc40000000f00 */
[C---:B-1----:R-:W-:Y:S01]  /*d85d0*/  LEA R98, P6, R201.reuse, R3, 0x2 ;  /* 0x00000003c9627211 */ /* 0x042fe200078c10ff */
[----:B------:R1:W-:Y:S01]  /*d85e0*/  STL.64 [R1+0x4f0], R102 ;  /* 0x0004f06601007387 */ /* 0x0003e20000100a00 */
[----:B------:R-:W-:Y:S01]  /*d85f0*/  MOV R51, R38 ;  /* 0x0000002600337202 */ /* 0x000fe20000000f00 */
[----:B------:R-:W-:Y:S01]  /*d8600*/  IMAD.MOV.U32 R60, RZ, RZ, R59 ;  /* 0x000000ffff3c7224 */ /* 0x000fe200078e003b */
[----:B------:R-:W-:Y:S01]  /*d8610*/  LEA.HI.X.SX32 R99, R201, R2, 0x2, P6 ;  /* 0x00000002c9637211 */ /* 0x000fe200030f16ff */
[----:B------:R2:W-:Y:S01]  /*d8620*/  STL.64 [R1+0x4e8], R100 ;  /* 0x0004e86401007387 */ /* 0x0005e20000100a00 */
[----:B------:R-:W-:Y:S01]  /*d8630*/  MOV R71, R70 ;  /* 0x0000004600477202 */ /* 0x000fe20000000f00 */
[----:B------:R-:W-:Y:S01]  /*d8640*/  IMAD.MOV.U32 R70, RZ, RZ, R68 ;  /* 0x000000ffff467224 */ /* 0x000fe200078e0044 */
[----:B------:R-:W-:Y:S01]  /*d8650*/  MOV R59, R55 ;  /* 0x00000037003b7202 */ /* 0x000fe20000000f00 */
[----:B------:R-:W-:Y:S01]  /*d8660*/  IMAD.MOV.U32 R57, RZ, RZ, R50 ;  /* 0x000000ffff397224 */ /* 0x000fe200078e0032 */
[----:B------:R-:W-:-:S02]  /*d8670*/  MOV R68, R51 ;  /* 0x0000003300447202 */ /* 0x000fc40000000f00 */
[CC--:B-1----:R-:W-:Y:S02]  /*d8680*/  LEA R102, P1, R202.reuse, R3.reuse, 0x2 ;  /* 0x00000003ca667211 */ /* 0x0c2fe400078210ff */
[CC--:B--2---:R-:W-:Y:S01]  /*d8690*/  LEA R100, P5, R203.reuse, R3.reuse, 0x2 ;  /* 0x00000003cb647211 */ /* 0x0c4fe200078a10ff */
[----:B------:R1:W-:Y:S01]  /*d86a0*/  STL.64 [R1+0x4e0], R98 ;  /* 0x0004e06201007387 */ /* 0x0003e20000100a00 */
[----:B------:R-:W-:Y:S01]  /*d86b0*/  LEA.HI.X.SX32 R103, R202, R2, 0x2, P1 ;  /* 0x00000002ca677211 */ /* 0x000fe200008f16ff */
[----:B------:R-:W-:Y:S01]  /*d86c0*/  IMAD.MOV.U32 R72, RZ, RZ, R71 ;  /* 0x000000ffff487224 */ /* 0x000fe200078e0047 */
[----:B------:R-:W-:Y:S02]  /*d86d0*/  MOV R61, R60 ;  /* 0x0000003c003d7202 */ /* 0x000fe40000000f00 */
[----:B------:R-:W-:Y:S01]  /*d86e0*/  LEA.HI.X.SX32 R101, R203, R2, 0x2, P5 ;  /* 0x00000002cb657211 */ /* 0x000fe200028f16ff */
[----:B------:R-:W-:Y:S01]  /*d86f0*/  IMAD.MOV.U32 R60, RZ, RZ, R59 ;  /* 0x000000ffff3c7224 */ /* 0x000fe200078e003b */
[----:B------:R-:W-:Y:S01]  /*d8700*/  MOV R71, R70 ;  /* 0x0000004600477202 */ /* 0x000fe20000000f00 */
[----:B------:R-:W-:Y:S01]  /*d8710*/  IMAD.MOV.U32 R70, RZ, RZ, R68 ;  /* 0x000000ffff467224 */ /* 0x000fe200078e0044 */
[----:B------:R-:W-:-:S02]  /*d8720*/  LEA R104, P1, R205, R3, 0x2 ;  /* 0x00000003cd687211 */ /* 0x000fc400078210ff */
[C---:B-1----:R-:W-:Y:S01]  /*d8730*/  LEA R98, P6, R204.reuse, R3, 0x2 ;  /* 0x00000003cc627211 */ /* 0x042fe200078c10ff */
[----:B------:R1:W-:Y:S01]  /*d8740*/  STL.64 [R1+0x4d8], R102 ;  /* 0x0004d86601007387 */ /* 0x0003e20000100a00 */
[----:B------:R-:W-:Y:S02]  /*d8750*/  MOV R59, R57 ;  /* 0x00000039003b7202 */ /* 0x000fe40000000f00 */
[----:B------:R-:W-:Y:S01]  /*d8760*/  MOV R62, R61 ;  /* 0x0000003d003e7202 */ /* 0x000fe20000000f00 */
[----:B------:R2:W-:Y:S01]  /*d8770*/  STL.64 [R1+0x4d0], R100 ;  /* 0x0004d06401007387 */ /* 0x0005e20000100a00 */
[----:B------:R-:W-:Y:S01]  /*d8780*/  LEA.HI.X.SX32 R99, R204, R2, 0x2, P6 ;  /* 0x00000002cc637211 */ /* 0x000fe200030f16ff */
[----:B------:R-:W-:Y:S01]  /*d8790*/  IMAD.MOV.U32 R61, RZ, RZ, R60 ;  /* 0x000000ffff3d7224 */ /* 0x000fe200078e003c */
[----:B------:R-:W-:Y:S01]  /*d87a0*/  MOV R73, R72 ;  /* 0x0000004800497202 */ /* 0x000fe20000000f00 */
[----:B------:R-:W-:Y:S01]  /*d87b0*/  IMAD.MOV.U32 R72, RZ, RZ, R71 ;  /* 0x000000ffff487224 */ /* 0x000fe200078e0047 */
[----:B------:R-:W-:-:S02]  /*d87c0*/  LEA.HI.X.SX32 R105, R205, R2, 0x2, P1 ;  /* 0x00000002cd697211 */ /* 0x000fc400008f16ff */
[C---:B-1----:R-:W-:Y:S02]  /*d87d0*/  LEA R102, P5, R206.reuse, R3, 0x2 ;  /* 0x00000003ce667211 */ /* 0x042fe400078a10ff */
[----:B------:R-:W-:Y:S02]  /*d87e0*/  MOV R60, R59 ;  /* 0x0000003b003c7202 */ /* 0x000fe40000000f00 */
[----:B--2---:R-:W-:Y:S02]  /*d87f0*/  LEA R100, P6, R207, R3, 0x2 ;  /* 0x00000003cf647211 */ /* 0x004fe400078c10ff */
[----:B------:R-:W-:Y:S02]  /*d8800*/  MOV R64, R62 ;  /* 0x0000003e00407202 */ /* 0x000fe40000000f00 */
[----:B------:R-:W-:Y:S01]  /*d8810*/  MOV R71, R70 ;  /* 0x0000004600477202 */ /* 0x000fe20000000f00 */
[----:B------:R-:W-:Y:S01]  /*d8820*/  STL.64 [R1+0x4c8], R98 ;  /* 0x0004c86201007387 */ /* 0x000fe20000100a00 */
[----:B------:R-:W-:-:S02]  /*d8830*/  LEA.HI.X.SX32 R103, R206, R2, 0x2, P5 ;  /* 0x00000002ce677211 */ /* 0x000fc400028f16ff */
[----:B------:R-:W-:Y:S01]  /*d8840*/  LEA.HI.X.SX32 R101, R207, R2, 0x2, P6 ;  /* 0x00000002cf657211 */ /* 0x000fe200030f16ff */
[----:B------:R1:W-:Y:S01]  /*d8850*/  STL.64 [R1+0x4c0], R104 ;  /* 0x0004c06801007387 */ /* 0x0003e20000100a00 */
[----:B------:R-:W-:Y:S01]  /*d8860*/  MOV R65, R64 ;  /* 0x0000004000417202 */ /* 0x000fe20000000f00 */
[----:B------:R-:W-:Y:S01]  /*d8870*/  IMAD.MOV.U32 R64, RZ, RZ, R41 ;  /* 0x000000ffff407224 */ /* 0x000fe200078e0029 */
[----:B------:R-:W-:Y:S01]  /*d8880*/  MOV R74, R71 ;  /* 0x00000047004a7202 */ /* 0x000fe20000000f00 */
[----:B------:R-:W-:Y:S01]  /*d8890*/  IMAD.MOV.U32 R71, RZ, RZ, R60 ;  /* 0x000000ffff477224 */ /* 0x000fe200078e003c */
[----:B------:R2:W-:Y:S01]  /*d88a0*/  STL.64 [R1+0x4b8], R102 ;  /* 0x0004b86601007387 */ /* 0x0005e20000100a00 */
[----:B------:R-:W-:Y:S02]  /*d88b0*/  IMAD.MOV.U32 R43, RZ, RZ, R42 ;  /* 0x000000ffff2b7224 */ /* 0x000fe400078e002a */
[----:B------:R-:W-:Y:S01]  /*d88c0*/  IMAD.MOV.U32 R62, RZ, RZ, R61 ;  /* 0x000000ffff3e7224 */ /* 0x000fe200078e003d */
[----:B------:R3:W-:Y:S01]  /*d88d0*/  STL.64 [R1+0x4b0], R100 ;  /* 0x0004b06401007387 */ /* 0x0007e20000100a00 */
[C---:B-1----:R-:W-:Y:S01]  /*d88e0*/  LEA R104, P1, R208.reuse, R3, 0x2 ;  /* 0x00000003d0687211 */ /* 0x042fe200078210ff */
[----:B------:R-:W-:Y:S01]  /*d88f0*/  IMAD.MOV.U32 R66, RZ, RZ, R65 ;  /* 0x000000ffff427224 */ /* 0x000fe200078e0041 */
[----:B------:R-:W-:Y:S01]  /*d8900*/  MOV R65, R64 ;  /* 0x0000004000417202 */ /* 0x000fe20000000f00 */
[----:B------:R-:W-:Y:S01]  /*d8910*/  IMAD.MOV.U32 R75, RZ, RZ, R71 ;  /* 0x000000ffff4b7224 */ /* 0x000fe200078e0047 */
[----:B------:R-:W-:-:S02]  /*d8920*/  LEA.HI.X.SX32 R105, R208, R2, 0x2, P1 ;  /* 0x00000002d0697211 */ /* 0x000fc400008f16ff */
[-C--:B--2---:R-:W-:Y:S02]  /*d8930*/  LEA R102, P5, R209, R3.reuse, 0x2 ;  /* 0x00000003d1667211 */ /* 0x084fe400078a10ff */
[-C--:B------:R-:W-:Y:S02]  /*d8940*/  LEA R106, P1, R211, R3.reuse, 0x2 ;  /* 0x00000003d36a7211 */ /* 0x080fe400078210ff */
[C---:B---3--:R-:W-:Y:S01]  /*d8950*/  LEA R100, P6, R210.reuse, R3, 0x2 ;  /* 0x00000003d2647211 */ /* 0x048fe200078c10ff */
[----:B------:R-:W-:Y:S01]  /*d8960*/  IMAD.MOV.U32 R64, RZ, RZ, R62 ;  /* 0x000000ffff407224 */ /* 0x000fe200078e003e */
[-C--:B------:R-:W-:Y:S01]  /*d8970*/  LEA.HI.X.SX32 R103, R209, R2.reuse, 0x2, P5 ;  /* 0x00000002d1677211 */ /* 0x080fe200028f16ff */
[----:B------:R-:W-:Y:S01]  /*d8980*/  IMAD.MOV.U32 R45, RZ, RZ, R44 ;  /* 0x000000ffff2d7224 */ /* 0x000fe200078e002c */
[----:B------:R-:W-:Y:S01]  /*d8990*/  MOV R62, R43 ;  /* 0x0000002b003e7202 */ /* 0x000fe20000000f00 */
[----:B------:R1:W-:Y:S01]  /*d89a0*/  STL.64 [R1+0x4a8], R104 ;  /* 0x0004a86801007387 */ /* 0x0003e20000100a00 */
[----:B------:R-:W-:-:S02]  /*d89b0*/  LEA.HI.X.SX32 R101, R210, R2, 0x2, P6 ;  /* 0x00000002d2657211 */ /* 0x000fc400030f16ff */
[----:B------:R-:W-:Y:S02]  /*d89c0*/  LEA.HI.X.SX32 R107, R211, R2, 0x2, P1 ;  /* 0x00000002d36b7211 */ /* 0x000fe400008f16ff */
[----:B------:R-:W-:Y:S01]  /*d89d0*/  MOV R76, R75 ;  /* 0x0000004b004c7202 */ /* 0x000fe20000000f00 */
[----:B------:R2:W-:Y:S01]  /*d89e0*/  STL.64 [R1+0x4a0], R102 ;  /* 0x0004a06601007387 */ /* 0x0005e20000100a00 */
[----:B------:R-:W-:Y:S01]  /*d89f0*/  MOV R67, R66 ;  /* 0x0000004200437202 */ /* 0x000fe20000000f00 */
[----:B------:R-:W-:Y:S01]  /*d8a00*/  IMAD.MOV.U32 R66, RZ, RZ, R62 ;  /* 0x000000ffff427224 */ /* 0x000fe200078e003e */
[----:B-1----:R-:W-:Y:S01]  /*d8a10*/  LEA R104, P5, R212, R3, 0x2 ;  /* 0x00000003d4687211 */ /* 0x002fe200078a10ff */
[----:B------:R-:W-:Y:S01]  /*d8a20*/  STL.64 [R1+0x498], R100 ;  /* 0x0004986401007387 */ /* 0x000fe20000100a00 */
[----:B------:R-:W-:Y:S02]  /*d8a30*/  MOV R62, R45 ;  /* 0x0000002d003e7202 */ /* 0x000fe40000000f00 */
[----:B------:R-:W-:Y:S01]  /*d8a40*/  MOV R77, R76 ;  /* 0x0000004c004d7202 */ /* 0x000fe20000000f00 */
[----:B------:R1:W-:Y:S01]  /*d8a50*/  STL.64 [R1+0x490], R106 ;  /* 0x0004906a01007387 */ /* 0x0003e20000100a00 */
[----:B--2---:R-:W-:-:S02]  /*d8a60*/  LEA R102, P6, R213, R3, 0x2 ;  /* 0x00000003d5667211 */ /* 0x004fc400078c10ff */
[-C--:B------:R-:W-:Y:S02]  /*d8a70*/  LEA.HI.X.SX32 R105, R212, R2.reuse, 0x2, P5 ;  /* 0x00000002d4697211 */ /* 0x080fe400028f16ff */
[----:B------:R-:W-:Y:S01]  /*d8a80*/  LEA.HI.X.SX32 R103, R213, R2, 0x2, P6 ;  /* 0x00000002d5677211 */ /* 0x000fe200030f16ff */
[----:B------:R-:W-:Y:S01]  /*d8a90*/  IMAD.MOV.U32 R69, RZ, RZ, R62 ;  /* 0x000000ffff457224 */ /* 0x000fe200078e003e */
[----:B------:R-:W-:Y:S01]  /*d8aa0*/  MOV R78, R77 ;  /* 0x0000004d004e7202 */ /* 0x000fe20000000f00 */
[----:B------:R2:W-:Y:S01]  /*d8ab0*/  STL.64 [R1+0x488], R104 ;  /* 0x0004886801007387 */ /* 0x0005e20000100a00 */
[----:B-1----:R-:W-:-:S03]  /*d8ac0*/  LEA R106, P1, R214, R3, 0x2 ;  /* 0x00000003d66a7211 */ /* 0x002fc600078210ff */
[----:B------:R1:W-:Y:S01]  /*d8ad0*/  STL.64 [R1+0x480], R102 ;  /* 0x0004806601007387 */ /* 0x0003e20000100a00 */
[----:B------:R-:W-:Y:S01]  /*d8ae0*/  LEA.HI.X.SX32 R107, R214, R2, 0x2, P1 ;  /* 0x00000002d66b7211 */ /* 0x000fe200008f16ff */
[----:B------:R-:W-:Y:S01]  /*d8af0*/  IMAD.MOV.U32 R80, RZ, RZ, R78 ;  /* 0x000000ffff507224 */ /* 0x000fe200078e004e */
[----:B--2---:R-:W-:-:S03]  /*d8b00*/  LEA R104, P5, R215, R3, 0x2 ;  /* 0x00000003d7687211 */ /* 0x004fc600078a10ff */
[----:B------:R2:W-:Y:S01]  /*d8b10*/  STL.64 [R1+0x478], R106 ;  /* 0x0004786a01007387 */ /* 0x0005e20000100a00 */
[----:B------:R-:W-:Y:S02]  /*d8b20*/  MOV R78, R69 ;  /* 0x00000045004e7202 */ /* 0x000fe40000000f00 */
[-C--:B------:R-:W-:Y:S02]  /*d8b30*/  LEA.HI.X.SX32 R105, R215, R2.reuse, 0x2, P5 ;  /* 0x00000002d7697211 */ /* 0x080fe400028f16ff */
[CC--:B-1----:R-:W-:Y:S02]  /*d8b40*/  LEA R102, P6, R216.reuse, R3.reuse, 0x2 ;  /* 0x00000003d8667211 */ /* 0x0c2fe400078c10ff */
[-C--:B------:R-:W-:Y:S01]  /*d8b50*/  LEA R108, P1, R217, R3.reuse, 0x2 ;  /* 0x00000003d96c7211 */ /* 0x080fe200078210ff */
[----:B------:R-:W-:Y:S01]  /*d8b60*/  IMAD.MOV.U32 R47, RZ, RZ, R40 ;  /* 0x000000ffff2f7224 */ /* 0x000fe200078e0028 */
[----:B------:R-:W-:Y:S01]  /*d8b70*/  LEA.HI.X.SX32 R103, R216, R2, 0x2, P6 ;  /* 0x00000002d8677211 */ /* 0x000fe200030f16ff */
[----:B------:R-:W-:Y:S01]  /*d8b80*/  IMAD.MOV.U32 R81, RZ, RZ, R80 ;  /* 0x000000ffff517224 */ /* 0x000fe200078e0050 */
[----:B--2---:R-:W-:Y:S01]  /*d8b90*/  LEA R106, P5, R218, R3, 0x2 ;  /* 0x00000003da6a7211 */ /* 0x004fe200078a10ff */
[----:B------:R1:W-:Y:S01]  /*d8ba0*/  STL.64 [R1+0x470], R104 ;  /* 0x0004706801007387 */ /* 0x0003e20000100a00 */
[----:B------:R-:W-:-:S02]  /*d8bb0*/  MOV R80, R78 ;  /* 0x0000004e00507202 */ /* 0x000fc40000000f00 */
[-C--:B------:R-:W-:Y:S02]  /*d8bc0*/  LEA.HI.X.SX32 R109, R217, R2.reuse, 0x2, P1 ;  /* 0x00000002d96d7211 */ /* 0x080fe400008f16ff */
[----:B------:R-:W-:Y:S01]  /*d8bd0*/  LEA.HI.X.SX32 R107, R218, R2, 0x2, P5 ;  /* 0x00000002da6b7211 */ /* 0x000fe200028f16ff */
[----:B------:R-:W-:Y:S01]  /*d8be0*/  STL.64 [R1+0x468], R102 ;  /* 0x0004686601007387 */ /* 0x000fe20000100a00 */
[----:B------:R-:W-:Y:S02]  /*d8bf0*/  MOV R62, R47 ;  /* 0x0000002f003e7202 */ /* 0x000fe40000000f00 */
[----:B------:R-:W-:Y:S02]  /*d8c00*/  MOV R82, R80 ;  /* 0x0000005000527202 */ /* 0x000fe40000000f00 */
[----:B-1----:R-:W-:Y:S01]  /*d8c10*/  LEA R104, P6, R219, R3, 0x2 ;  /* 0x00000003db687211 */ /* 0x002fe200078c10ff */
[----:B------:R1:W-:Y:S01]  /*d8c20*/  STL.64 [R1+0x460], R108 ;  /* 0x0004606c01007387 */ /* 0x0003e20000100a00 */
[----:B------:R-:W-:-:S02]  /*d8c30*/  MOV R71, R62 ;  /* 0x0000003e00477202 */ /* 0x000fc40000000f00 */
[-C--:B------:R-:W-:Y:S01]  /*d8c40*/  LEA.HI.X.SX32 R105, R219, R2.reuse, 0x2, P6 ;  /* 0x00000002db697211 */ /* 0x080fe200030f16ff */
[----:B------:R2:W-:Y:S01]  /*d8c50*/  STL.64 [R1+0x458], R106 ;  /* 0x0004586a01007387 */ /* 0x0005e20000100a00 */
[----:B------:R-:W-:Y:S01]  /*d8c60*/  IMAD.MOV.U32 R83, RZ, RZ, R82 ;  /* 0x000000ffff537224 */ /* 0x000fe200078e0052 */
[CC--:B-1----:R-:W-:Y:S02]  /*d8c70*/  LEA R108, P1, R220.reuse, R3.reuse, 0x2 ;  /* 0x00000003dc6c7211 */ /* 0x0c2fe400078210ff */
[CC--:B--2---:R-:W-:Y:S01]  /*d8c80*/  LEA R106, P5, R221.reuse, R3.reuse, 0x2 ;  /* 0x00000003dd6a7211 */ /* 0x0c4fe200078a10ff */
[----:B------:R1:W-:Y:S01]  /*d8c90*/  STL.64 [R1+0x450], R104 ;  /* 0x0004506801007387 */ /* 0x0003e20000100a00 */
[-C--:B------:R-:W-:Y:S02]  /*d8ca0*/  LEA.HI.X.SX32 R109, R220, R2.reuse, 0x2, P1 ;  /* 0x00000002dc6d7211 */ /* 0x080fe400008f16ff */
[----:B------:R-:W-:Y:S01]  /*d8cb0*/  LEA.HI.X.SX32 R107, R221, R2, 0x2, P5 ;  /* 0x00000002dd6b7211 */ /* 0x000fe200028f16ff */
[----:B------:R-:W-:Y:S01]  /*d8cc0*/  IMAD.MOV.U32 R78, RZ, RZ, R71 ;  /* 0x000000ffff4e7224 */ /* 0x000fe200078e0047 */
[-C--:B------:R-:W-:Y:S01]  /*d8cd0*/  LEA R110, P1, R223, R3.reuse, 0x2 ;  /* 0x00000003df6e7211 */ /* 0x080fe200078210ff */
[----:B------:R-:W-:Y:S01]  /*d8ce0*/  IMAD.MOV.U32 R84, RZ, RZ, R83 ;  /* 0x000000ffff547224 */ /* 0x000fe200078e0053 */
[----:B------:R2:W-:Y:S01]  /*d8cf0*/  STL.64 [R1+0x448], R108 ;  /* 0x0004486c01007387 */ /* 0x0005e20000100a00 */
[----:B-1----:R-:W-:-:S03]  /*d8d00*/  LEA R104, P6, R222, R3, 0x2 ;  /* 0x00000003de687211 */ /* 0x002fc600078c10ff */
[----:B------:R1:W-:Y:S01]  /*d8d10*/  STL.64 [R1+0x440], R106 ;  /* 0x0004406a01007387 */ /* 0x0003e20000100a00 */
[----:B------:R-:W-:Y:S01]  /*d8d20*/  IMAD.MOV.U32 R80, RZ, RZ, R78 ;  /* 0x000000ffff507224 */ /* 0x000fe200078e004e */
[-C--:B------:R-:W-:Y:S01]  /*d8d30*/  LEA.HI.X.SX32 R111, R223, R2.reuse, 0x2, P1 ;  /* 0x00000002df6f7211 */ /* 0x080fe200008f16ff */
[----:B------:R-:W-:Y:S01]  /*d8d40*/  IMAD.MOV.U32 R86, RZ, RZ, R84 ;  /* 0x000000ffff567224 */ /* 0x000fe200078e0054 */
[----:B------:R-:W-:Y:S02]  /*d8d50*/  LEA.HI.X.SX32 R105, R222, R2, 0x2, P6 ;  /* 0x00000002de697211 */ /* 0x000fe400030f16ff */
[----:B--2---:R-:W-:Y:S02]  /*d8d60*/  LEA R108, P5, R224, R3, 0x2 ;  /* 0x00000003e06c7211 */ /* 0x004fe400078a10ff */
[----:B------:R-:W-:Y:S02]  /*d8d70*/  MOV R78, R73 ;  /* 0x00000049004e7202 */ /* 0x000fe40000000f00 */
[----:B------:R-:W-:-:S02]  /*d8d80*/  MOV R84, R81 ;  /* 0x0000005100547202 */ /* 0x000fc40000000f00 */
[C---:B-1----:R-:W-:Y:S01]  /*d8d90*/  LEA R106, P6, R225.reuse, R3, 0x2 ;  /* 0x00000003e16a7211 */ /* 0x042fe200078c10ff */
[----:B------:R-:W-:Y:S01]  /*d8da0*/  IMAD.MOV.U32 R87, RZ, RZ, R86 ;  /* 0x000000ffff577224 */ /* 0x000fe200078e0056 */
[-C--:B------:R-:W-:Y:S01]  /*d8db0*/  LEA.HI.X.SX32 R109, R224, R2.reuse, 0x2, P5 ;  /* 0x00000002e06d7211 */ /* 0x080fe200028f16ff */
[----:B------:R-:W-:Y:S01]  /*d8dc0*/  STL.64 [R1+0x438], R104 ;  /* 0x0004386801007387 */ /* 0x000fe20000100a00 */
[----:B------:R-:W-:Y:S02]  /*d8dd0*/  LEA.HI.X.SX32 R107, R225, R2, 0x2, P6 ;  /* 0x00000002e16b7211 */ /* 0x000fe400030f16ff */
[----:B------:R-:W-:Y:S01]  /*d8de0*/  MOV R82, R80 ;  /* 0x0000005000527202 */ /* 0x000fe20000000f00 */
[----:B------:R1:W-:Y:S01]  /*d8df0*/  STL.64 [R1+0x430], R110 ;  /* 0x0004306e01007387 */ /* 0x0003e20000100a00 */
[----:B------:R-:W-:Y:S01]  /*d8e00*/  MOV R86, R84 ;  /* 0x0000005400567202 */ /* 0x000fe20000000f00 */
[----:B------:R-:W-:Y:S01]  /*d8e10*/  IMAD.MOV.U32 R80, RZ, RZ, R78 ;  /* 0x000000ffff507224 */ /* 0x000fe200078e004e */
[----:B------:R-:W-:Y:S01]  /*d8e20*/  MOV R83, R82 ;  /* 0x0000005200537202 */ /* 0x000fe20000000f00 */
[----:B------:R-:W-:Y:S01]  /*d8e30*/  IMAD.MOV.U32 R88, RZ, RZ, R87 ;  /* 0x000000ffff587224 */ /* 0x000fe200078e0057 */
[----:B------:R2:W-:Y:S01]  /*d8e40*/  STL.64 [R1+0x428], R108 ;  /* 0x0004286c01007387 */ /* 0x0005e20000100a00 */
[----:B------:R-:W-:Y:S01]  /*d8e50*/  MOV R87, R86 ;  /* 0x0000005600577202 */ /* 0x000fe20000000f00 */
[----:B------:R-:W-:-:S02]  /*d8e60*/  IMAD.MOV.U32 R82, RZ, RZ, R80 ;  /* 0x000000ffff527224 */ /* 0x000fc400078e0050 */
[----:B------:R3:W-:Y:S01]  /*d8e70*/  STL.64 [R1+0x420], R106 ;  /* 0x0004206a01007387 */ /* 0x0007e20000100a00 */
[----:B-1----:R-:W-:Y:S01]  /*d8e80*/  LEA R110, P1, R226, R3, 0x2 ;  /* 0x00000003e26e7211 */ /* 0x002fe200078210ff */
[----:B------:R-:W-:-:S03]  /*d8e90*/  IMAD.MOV.U32 R89, RZ, RZ, R88 ;  /* 0x000000ffff597224 */ /* 0x000fc600078e0058 */
[-C--:B------:R-:W-:Y:S02]  /*d8ea0*/  LEA.HI.X.SX32 R111, R226, R2.reuse, 0x2, P1 ;  /* 0x00000002e26f7211 */ /* 0x080fe400008f16ff */
[-C--:B--2---:R-:W-:Y:S02]  /*d8eb0*/  LEA R108, P5, R227, R3.reuse, 0x2 ;  /* 0x00000003e36c7211 */ /* 0x084fe400078a10ff */
[-C--:B------:R-:W-:Y:S02]  /*d8ec0*/  LEA R112, P1, R229, R3.reuse, 0x2 ;  /* 0x00000003e5707211 */ /* 0x080fe400078210ff */
[C---:B---3--:R-:W-:Y:S02]  /*d8ed0*/  LEA R106, P6, R228.reuse, R3, 0x2 ;  /* 0x00000003e46a7211 */ /* 0x048fe400078c10ff */
[----:B------:R-:W-:Y:S02]  /*d8ee0*/  MOV R88, R87 ;  /* 0x0000005700587202 */ /* 0x000fe40000000f00 */
[-C--:B------:R-:W-:Y:S01]  /*d8ef0*/  LEA.HI.X.SX32 R109, R227, R2.reuse, 0x2, P5 ;  /* 0x00000002e36d7211 */ /* 0x080fe200028f16ff */
[----:B------:R1:W-:Y:S01]  /*d8f00*/  STL.64 [R1+0x418], R110 ;  /* 0x0004186e01007387 */ /* 0x0003e20000100a00 */
[----:B------:R-:W-:-:S02]  /*d8f10*/  LEA.HI.X.SX32 R107, R228, R2, 0x2, P6 ;  /* 0x00000002e46b7211 */ /* 0x000fc400030f16ff */
[----:B------:R-:W-:Y:S02]  /*d8f20*/  MOV R85, R82 ;  /* 0x0000005200557202 */ /* 0x000fe40000000f00 */
[-C--:B------:R-:W-:Y:S01]  /*d8f30*/  LEA.HI.X.SX32 R113, R229, R2.reuse, 0x2, P1 ;  /* 0x00000002e5717211 */ /* 0x080fe200008f16ff */
[----:B------:R2:W-:Y:S01]  /*d8f40*/  STL.64 [R1+0x410], R108 ;  /* 0x0004106c01007387 */ /* 0x0005e20000100a00 */
[----:B------:R-:W-:Y:S01]  /*d8f50*/  MOV R90, R89 ;  /* 0x00000059005a7202 */ /* 0x000fe20000000f00 */
[----:B------:R-:W-:Y:S01]  /*d8f60*/  IMAD.MOV.U32 R89, RZ, RZ, R88 ;  /* 0x000000ffff597224 */ /* 0x000fe200078e0058 */
[C---:B-1----:R-:W-:Y:S01]  /*d8f70*/  LEA R110, P5, R230.reuse, R3, 0x2 ;  /* 0x00000003e66e7211 */ /* 0x042fe200078a10ff */
[----:B------:R-:W-:Y:S01]  /*d8f80*/  STL.64 [R1+0x408], R106 ;  /* 0x0004086a01007387 */ /* 0x000fe20000100a00 */
[----:B------:R-:W-:Y:S01]  /*d8f90*/  MOV R61, R37 ;  /* 0x00000025003d7202 */ /* 0x000fe20000000f00 */
[----:B------:R-:W-:Y:S01]  /*d8fa0*/  IMAD.MOV.U32 R45, RZ, RZ, R21 ;  /* 0x000000ffff2d7224 */ /* 0x000fe200078e0015 */
[-C--:B------:R-:W-:Y:S01]  /*d8fb0*/  LEA.HI.X.SX32 R111, R230, R2.reuse, 0x2, P5 ;  /* 0x00000002e66f7211 */ /* 0x080fe200028f16ff */
[----:B------:R-:W-:Y:S01]  /*d8fc0*/  IMAD.MOV.U32 R86, RZ, RZ, R85 ;  /* 0x000000ffff567224 */ /* 0x000fe200078e0055 */
[C---:B--2---:R-:W-:Y:S01]  /*d8fd0*/  LEA R108, P6, R231.reuse, R3, 0x2 ;  /* 0x00000003e76c7211 */ /* 0x044fe200078c10ff */
[----:B------:R1:W-:Y:S01]  /*d8fe0*/  STL.64 [R1+0x400], R112 ;  /* 0x0004007001007387 */ /* 0x0003e20000100a00 */
[----:B------:R-:W-:Y:S01]  /*d8ff0*/  IMAD.MOV.U32 R39, RZ, RZ, R124 ;  /* 0x000000ffff277224 */ /* 0x000fe200078e007c */
[----:B------:R-:W-:Y:S01]  /*d9000*/  MOV R91, R89 ;  /* 0x00000059005b7202 */ /* 0x000fe20000000f00 */
[----:B------:R-:W-:Y:S01]  /*d9010*/  IMAD.MOV.U32 R69, RZ, RZ, R45 ;  /* 0x000000ffff457224 */ /* 0x000fe200078e002d */
[----:B------:R-:W-:Y:S01]  /*d9020*/  LEA.HI.X.SX32 R109, R231, R2, 0x2, P6 ;  /* 0x00000002e76d7211 */ /* 0x000fe200030f16ff */
[----:B------:R-:W-:Y:S01]  /*d9030*/  IMAD.MOV.U32 R87, RZ, RZ, R86 ;  /* 0x000000ffff577224 */ /* 0x000fe200078e0056 */
[----:B------:R2:W-:Y:S01]  /*d9040*/  STL.64 [R1+0x3f8], R110 ;  /* 0x0003f86e01007387 */ /* 0x0005e20000100a00 */
[----:B------:R-:W-:Y:S01]  /*d9050*/  IMAD.MOV.U32 R75, RZ, RZ, R61 ;  /* 0x000000ffff4b7224 */ /* 0x000fe200078e003d */
[----:B-1----:R-:W-:-:S02]  /*d9060*/  LEA R112, P1, R232, R3, 0x2 ;  /* 0x00000003e8707211 */ /* 0x002fc400078210ff */
[----:B------:R-:W-:Y:S02]  /*d9070*/  MOV R63, R39 ;  /* 0x00000027003f7202 */ /* 0x000fe40000000f00 */
[----:B------:R-:W-:Y:S02]  /*d9080*/  LEA.HI.X.SX32 R113, R232, R2, 0x2, P1 ;  /* 0x00000002e8717211 */ /* 0x000fe400008f16ff */
[C---:B--2---:R-:W-:Y:S01]  /*d9090*/  LEA R110, P5, R233.reuse, R3, 0x2 ;  /* 0x00000003e96e7211 */ /* 0x044fe200078a10ff */
        /* <DEDUP_REMOVED lines=8> */
[----:B------:R2:W-:Y:S01]  /*d9120*/  STL.64 [R1+0x3e8], R112 ;  /* 0x0003e87001007387 */ /* 0x0005e20000100a00 */
[----:B------:R-:W-:Y:S01]  /*d9130*/  LEA.HI.X.SX32 R111, R233, R2, 0x2, P5 ;  /* 0x00000002e96f7211 */ /* 0x000fe200028f16ff */
[----:B------:R-:W-:Y:S01]  /*d9140*/  IMAD.MOV.U32 R72, RZ, RZ, R63 ;  /* 0x000000ffff487224 */ /* 0x000fe200078e003f */
[----:B------:R-:W-:-:S02]  /*d9150*/  LEA R114, P1, R235, R3, 0x2 ;  /* 0x00000003eb727211 */ /* 0x000fc400078210ff */
[-C--:B-1----:R-:W-:Y:S02]  /*d9160*/  LEA R108, P6, R234, R3.reuse, 0x2 ;  /* 0x00000003ea6c7211 */ /* 0x082fe400078c10ff */
[----:B------:R-:W-:Y:S01]  /*d9170*/  MOV R93, R92 ;  /* 0x0000005c005d7202 */ /* 0x000fe20000000f00 */
[----:B------:R-:W-:Y:S01]  /*d9180*/  IMAD.MOV.U32 R92, RZ, RZ, R91 ;  /* 0x000000ffff5c7224 */ /* 0x000fe200078e005b */
[----:B------:R-:W-:Y:S02]  /*d9190*/  MOV R91, R90 ;  /* 0x0000005a005b7202 */ /* 0x000fe40000000f00 */
[----:B--2---:R-:W-:Y:S01]  /*d91a0*/  LEA R112, P5, R236, R3, 0x2 ;  /* 0x00000003ec707211 */ /* 0x004fe200078a10ff */
[----:B------:R-:W-:Y:S01]  /*d91b0*/  IMAD.MOV.U32 R89, RZ, RZ, R88 ;  /* 0x000000ffff597224 */ /* 0x000fe200078e0058 */
[-C--:B------:R-:W-:Y:S01]  /*d91c0*/  LEA.HI.X.SX32 R109, R234, R2.reuse, 0x2, P6 ;  /* 0x00000002ea6d7211 */ /* 0x080fe200030f16ff */
[----:B------:R-:W-:Y:S01]  /*d91d0*/  IMAD.MOV.U32 R90, RZ, RZ, R84 ;  /* 0x000000ffff5a7224 */ /* 0x000fe200078e0054 */
[-C--:B------:R-:W-:Y:S01]  /*d91e0*/  LEA.HI.X.SX32 R115, R235, R2.reuse, 0x2, P1 ;  /* 0x00000002eb737211 */ /* 0x080fe200008f16ff */
[----:B------:R-:W-:Y:S01]  /*d91f0*/  IMAD.MOV.U32 R77, RZ, RZ, R72 ;  /* 0x000000ffff4d7224 */ /* 0x000fe200078e0048 */
[----:B------:R-:W-:Y:S01]  /*d9200*/  MOV R94, R93 ;  /* 0x0000005d005e7202 */ /* 0x000fe20000000f00 */
[----:B------:R1:W-:Y:S01]  /*d9210*/  STL.64 [R1+0x3e0], R110 ;  /* 0x0003e06e01007387 */ /* 0x0003e20000100a00 */
[----:B------:R-:W-:Y:S01]  /*d9220*/  LEA.HI.X.SX32 R113, R236, R2, 0x2, P5 ;  /* 0x00000002ec717211 */ /* 0x000fe200028f16ff */
[----:B------:R-:W-:Y:S01]  /*d9230*/  IMAD.MOV.U32 R93, RZ, RZ, R92 ;  /* 0x000000ffff5d7224 */ /* 0x000fe200078e005c */
[----:B------:R-:W-:Y:S01]  /*d9240*/  MOV R92, R91 ;  /* 0x0000005b005c7202 */ /* 0x000fe20000000f00 */
[----:B------:R-:W-:Y:S01]  /*d9250*/  IMAD.MOV.U32 R91, RZ, RZ, R90 ;  /* 0x000000ffff5b7224 */ /* 0x000fe200078e005a */
[----:B------:R-:W-:Y:S01]  /*d9260*/  STL.64 [R1+0x3d8], R108 ;  /* 0x0003d86c01007387 */ /* 0x000fe20000100a00 */
[----:B------:R-:W-:-:S02]  /*d9270*/  MOV R90, R89 ;  /* 0x00000059005a7202 */ /* 0x000fc40000000f00 */
[----:B------:R-:W-:Y:S01]  /*d9280*/  MOV R78, R77 ;  /* 0x0000004d004e7202 */ /* 0x000fe20000000f00 */
[----:B------:R2:W-:Y:S01]  /*d9290*/  STL.64 [R1+0x3d0], R114 ;  /* 0x0003d07201007387 */ /* 0x0005e20000100a00 */
[----:B-1----:R-:W-:-:S03]  /*d92a0*/  LEA R110, P6, R237, R3, 0x2 ;  /* 0x00000003ed6e7211 */ /* 0x002fc600078c10ff */
[----:B------:R1:W-:Y:S01]  /*d92b0*/  STL.64 [R1+0x3c8], R112 ;  /* 0x0003c87001007387 */ /* 0x0003e20000100a00 */
[----:B------:R-:W-:Y:S01]  /*d92c0*/  IMAD.MOV.U32 R77, RZ, RZ, R75 ;  /* 0x000000ffff4d7224 */ /* 0x000fe200078e004b */
[-C--:B------:R-:W-:Y:S01]  /*d92d0*/  LEA.HI.X.SX32 R111, R237, R2.reuse, 0x2, P6 ;  /* 0x00000002ed6f7211 */ /* 0x080fe200030f16ff */
[----:B------:R-:W-:Y:S01]  /*d92e0*/  IMAD.MOV.U32 R100, RZ, RZ, R90 ;  /* 0x000000ffff647224 */ /* 0x000fe200078e005a */
[CC--:B--2---:R-:W-:Y:S02]  /*d92f0*/  LEA R114, P1, R238.reuse, R3.reuse, 0x2 ;  /* 0x00000003ee727211 */ /* 0x0c4fe400078210ff */
[----:B-1----:R-:W-:Y:S01]  /*d9300*/  LEA R112, P5, R239, R3, 0x2 ;  /* 0x00000003ef707211 */ /* 0x002fe200078a10ff */
[----:B------:R1:W-:Y:S01]  /*d9310*/  STL.64 [R1+0x3c0], R110 ;  /* 0x0003c06e01007387 */ /* 0x0003e20000100a00 */
[----:B------:R-:W-:Y:S02]  /*d9320*/  LEA.HI.X.SX32 R115, R238, R2, 0x2, P1 ;  /* 0x00000002ee737211 */ /* 0x000fe400008f16ff */
[----:B------:R-:W-:-:S02]  /*d9330*/  MOV R49, R25 ;  /* 0x0000001900317202 */ /* 0x000fc40000000f00 */
[----:B------:R-:W-:Y:S02]  /*d9340*/  LEA.HI.X.SX32 R113, R239, R2, 0x2, P5 ;  /* 0x00000002ef717211 */ /* 0x000fe400028f16ff */
[----:B------:R-:W-:Y:S02]  /*d9350*/  MOV R80, R77 ;  /* 0x0000004d00507202 */ /* 0x000fe40000000f00 */
[CC--:B------:R-:W-:Y:S02]  /*d9360*/  LEA R116, P1, R241.reuse, R3.reuse, 0x2 ;  /* 0x00000003f1747211 */ /* 0x0c0fe400078210ff */
[CC--:B-1----:R-:W-:Y:S01]  /*d9370*/  LEA R110, P6, R240.reuse, R3.reuse, 0x2 ;  /* 0x00000003f06e7211 */ /* 0x0c2fe200078c10ff */
[----:B------:R1:W-:Y:S01]  /*d9380*/  STL.64 [R1+0x3b8], R114 ;  /* 0x0003b87201007387 */ /* 0x0003e20000100a00 */
[----:B------:R-:W-:Y:S01]  /*d9390*/  MOV R101, R100 ;  /* 0x0000006400657202 */ /* 0x000fe20000000f00 */
[----:B------:R-:W-:Y:S01]  /*d93a0*/  IMAD.MOV.U32 R73, RZ, RZ, R49 ;  /* 0x000000ffff497224 */ /* 0x000fe200078e0031 */
[-C--:B------:R-:W-:Y:S01]  /*d93b0*/  LEA.HI.X.SX32 R111, R240, R2.reuse, 0x2, P6 ;  /* 0x00000002f06f7211 */ /* 0x080fe200030f16ff */
[----:B------:R2:W-:Y:S01]  /*d93c0*/  STL.64 [R1+0x3b0], R112 ;  /* 0x0003b07001007387 */ /* 0x0005e20000100a00 */
[----:B------:R-:W-:Y:S01]  /*d93d0*/  IMAD.MOV.U32 R82, RZ, RZ, R80 ;  /* 0x000000ffff527224 */ /* 0x000fe200078e0050 */
[-C--:B------:R-:W-:Y:S01]  /*d93e0*/  LEA.HI.X.SX32 R117, R241, R2.reuse, 0x2, P1 ;  /* 0x00000002f1757211 */ /* 0x080fe200008f16ff */
[----:B------:R-:W-:Y:S01]  /*d93f0*/  IMAD.MOV.U32 R89, RZ, RZ, R73 ;  /* 0x000000ffff597224 */ /* 0x000fe200078e0049 */
[CC--:B-1----:R-:W-:Y:S01]  /*d9400*/  LEA R114, P5, R242.reuse, R3.reuse, 0x2 ;  /* 0x00000003f2727211 */ /* 0x0c2fe200078a10ff */
[----:B------:R-:W-:Y:S01]  /*d9410*/  IMAD.MOV.U32 R102, RZ, RZ, R101 ;  /* 0x000000ffff667224 */ /* 0x000fe200078e0065 */
[C---:B--2---:R-:W-:Y:S01]  /*d9420*/  LEA R112, P6, R243.reuse, R3, 0x2 ;  /* 0x00000003f3707211 */ /* 0x044fe200078c10ff */
[----:B------:R-:W-:Y:S01]  /*d9430*/  STL.64 [R1+0x3a8], R110 ;  /* 0x0003a86e01007387 */ /* 0x000fe20000100a00 */
[-C--:B------:R-:W-:Y:S01]  /*d9440*/  LEA.HI.X.SX32 R115, R242, R2.reuse, 0x2, P5 ;  /* 0x00000002f2737211 */ /* 0x080fe200028f16ff */
[----:B------:R-:W-:Y:S01]  /*d9450*/  IMAD.MOV.U32 R95, RZ, RZ, R93 ;  /* 0x000000ffff5f7224 */ /* 0x000fe200078e005d */
[----:B------:R-:W-:Y:S01]  /*d9460*/  LEA.HI.X.SX32 R113, R243, R2, 0x2, P6 ;  /* 0x00000002f3717211 */ /* 0x000fe200030f16ff */
[----:B------:R1:W-:Y:S01]  /*d9470*/  STL.64 [R1+0x3a0], R116 ;  /* 0x0003a07401007387 */ /* 0x0003e20000100a00 */
[----:B------:R-:W-:Y:S01]  /*d9480*/  MOV R86, R82 ;  /* 0x0000005200567202 */ /* 0x000fe20000000f00 */
[----:B------:R-:W-:Y:S01]  /*d9490*/  IMAD.MOV.U32 R82, RZ, RZ, R78 ;  /* 0x000000ffff527224 */ /* 0x000fe200078e004e */
[----:B------:R-:W-:Y:S01]  /*d94a0*/  MOV R93, R92 ;  /* 0x0000005c005d7202 */ /* 0x000fe20000000f00 */
[----:B------:R-:W-:Y:S01]  /*d94b0*/  IMAD.MOV.U32 R92, RZ, RZ, R91 ;  /* 0x000000ffff5c7224 */ /* 0x000fe200078e005b */
[----:B------:R-:W-:Y:S01]  /*d94c0*/  MOV R91, R89 ;  /* 0x00000059005b7202 */ /* 0x000fe20000000f00 */
[----:B------:R-:W-:Y:S01]  /*d94d0*/  IMAD.MOV.U32 R103, RZ, RZ, R102 ;  /* 0x000000ffff677224 */ /* 0x000fe200078e0066 */
[----:B------:R2:W-:Y:S01]  /*d94e0*/  STL.64 [R1+0x398], R114 ;  /* 0x0003987201007387 */ /* 0x0005e20000100a00 */
[----:B------:R-:W-:-:S02]  /*d94f0*/  MOV R53, R32 ;  /* 0x0000002000357202 */ /* 0x000fc40000000f00 */
[C---:B-1----:R-:W-:Y:S01]  /*d9500*/  LEA R116, P1, R244.reuse, R3, 0x2 ;  /* 0x00000003f4747211 */ /* 0x042fe200078210ff */
[----:B------:R1:W-:Y:S01]  /*d9510*/  STL.64 [R1+0x390], R112 ;  /* 0x0003907001007387 */ /* 0x0003e20000100a00 */
[----:B------:R-:W-:Y:S01]  /*d9520*/  MOV R68, R67 ;  /* 0x0000004300447202 */ /* 0x000fe20000000f00 */
[----:B------:R-:W-:Y:S01]  /*d9530*/  IMAD.MOV.U32 R87, RZ, RZ, R82 ;  /* 0x000000ffff577224 */ /* 0x000fe200078e0052 */
[----:B------:R-:W-:Y:S02]  /*d9540*/  LEA.HI.X.SX32 R117, R244, R2, 0x2, P1 ;  /* 0x00000002f4757211 */ /* 0x000fe400008f16ff */
[-C--:B--2---:R-:W-:Y:S02]  /*d9550*/  LEA R114, P5, R245, R3.reuse, 0x2 ;  /* 0x00000003f5727211 */ /* 0x084fe400078a10ff */
[----:B------:R-:W-:Y:S02]  /*d9560*/  LEA R118, P1, R247, R3, 0x2 ;  /* 0x00000003f7767211 */ /* 0x000fe400078210ff */
[----:B------:R-:W-:-:S02]  /*d9570*/  MOV R96, R91 ;  /* 0x0000005b00607202 */ /* 0x000fc40000000f00 */
[C---:B-1----:R-:W-:Y:S02]  /*d9580*/  LEA R112, P6, R246.reuse, R3, 0x2 ;  /* 0x00000003f6707211 */ /* 0x042fe400078c10ff */
[----:B------:R-:W-:Y:S01]  /*d9590*/  MOV R104, R103 ;  /* 0x0000006700687202 */ /* 0x000fe20000000f00 */
[----:B------:R-:W-:Y:S01]  /*d95a0*/  IMAD.MOV.U32 R67, RZ, RZ, R53 ;  /* 0x000000ffff437224 */ /* 0x000fe200078e0035 */
[-C--:B------:R-:W-:Y:S01]  /*d95b0*/  LEA.HI.X.SX32 R115, R245, R2.reuse, 0x2, P5 ;  /* 0x00000002f5737211 */ /* 0x080fe200028f16ff */
[----:B------:R-:W-:Y:S01]  /*d95c0*/  IMAD.MOV.U32 R70, RZ, RZ, R68 ;  /* 0x000000ffff467224 */ /* 0x000fe200078e0044 */
[-C--:B------:R-:W-:Y:S01]  /*d95d0*/  LEA.HI.X.SX32 R113, R246, R2.reuse, 0x2, P6 ;  /* 0x00000002f6717211 */ /* 0x080fe200030f16ff */
[----:B------:R-:W-:Y:S01]  /*d95e0*/  IMAD.MOV.U32 R100, RZ, RZ, R87 ;  /* 0x000000ffff647224 */ /* 0x000fe200078e0057 */
[----:B------:R1:W-:Y:S01]  /*d95f0*/  STL.64 [R1+0x388], R116 ;  /* 0x0003887401007387 */ /* 0x0003e20000100a00 */
[----:B------:R-:W-:Y:S01]  /*d9600*/  LEA.HI.X.SX32 R119, R247, R2, 0x2, P1 ;  /* 0x00000002f7777211 */ /* 0x000fe200008f16ff */
[----:B------:R-:W-:Y:S01]  /*d9610*/  IMAD.MOV.U32 R55, RZ, RZ, R36 ;  /* 0x000000ffff377224 */ /* 0x000fe200078e0024 */
[----:B------:R-:W-:Y:S01]  /*d9620*/  MOV R41, R24 ;  /* 0x0000001800297202 */ /* 0x000fe20000000f00 */
[----:B------:R-:W-:Y:S01]  /*d9630*/  IMAD.MOV.U32 R89, RZ, RZ, R86 ;  /* 0x000000ffff597224 */ /* 0x000fe200078e0056 */
[----:B------:R2:W-:Y:S01]  /*d9640*/  STL.64 [R1+0x380], R114 ;  /* 0x0003807201007387 */ /* 0x0005e20000100a00 */
[----:B------:R-:W-:-:S02]  /*d9650*/  IMAD.MOV.U32 R97, RZ, RZ, R96 ;  /* 0x000000ffff617224 */ /* 0x000fc400078e0060 */
[----:B------:R-:W-:Y:S01]  /*d9660*/  IMAD.MOV.U32 R105, RZ, RZ, R104 ;  /* 0x000000ffff697224 */ /* 0x000fe200078e0068 */
[----:B------:R-:W-:Y:S02]  /*d9670*/  MOV R68, R67 ;  /* 0x0000004300447202 */ /* 0x000fe40000000f00 */
[CC--:B-1----:R-:W-:Y:S01]  /*d9680*/  LEA R116, P5, R248.reuse, R3.reuse, 0x2 ;  /* 0x00000003f8747211 */ /* 0x0c2fe200078a10ff */
[----:B------:R-:W-:Y:S01]  /*d9690*/  STL.64 [R1+0x378], R112 ;  /* 0x0003787001007387 */ /* 0x000fe20000100a00 */
[----:B------:R-:W-:Y:S01]  /*d96a0*/  MOV R72, R70 ;  /* 0x0000004600487202 */ /* 0x000fe20000000f00 */
[----:B------:R-:W-:Y:S01]  /*d96b0*/  IMAD.MOV.U32 R67, RZ, RZ, R55 ;  /* 0x000000ffff437224 */ /* 0x000fe200078e0037 */
[----:B------:R-:W-:Y:S01]  /*d96c0*/  MOV R101, R100 ;  /* 0x0000006400657202 */ /* 0x000fe20000000f00 */
[----:B------:R-:W-:Y:S01]  /*d96d0*/  IMAD.MOV.U32 R70, RZ, RZ, R65 ;  /* 0x000000ffff467224 */ /* 0x000fe200078e0041 */
[----:B--2---:R-:W-:Y:S01]  /*d96e0*/  LEA R114, P6, R249, R3, 0x2 ;  /* 0x00000003f9727211 */ /* 0x004fe200078c10ff */
[----:B------:R-:W-:Y:S01]  /*d96f0*/  IMAD.MOV.U32 R91, RZ, RZ, R89 ;  /* 0x000000ffff5b7224 */ /* 0x000fe200078e0059 */
[----:B------:R1:W-:Y:S01]  /*d9700*/  STL.64 [R1+0x370], R118 ;  /* 0x0003707601007387 */ /* 0x0003e20000100a00 */
[----:B------:R-:W-:Y:S01]  /*d9710*/  LEA.HI.X.SX32 R117, R248, R2, 0x2, P5 ;  /* 0x00000002f8757211 */ /* 0x000fe200028f16ff */
[----:B------:R-:W-:Y:S01]  /*d9720*/  IMAD.MOV.U32 R106, RZ, RZ, R105 ;  /* 0x000000ffff6a7224 */ /* 0x000fe200078e0069 */
[----:B------:R-:W-:-:S02]  /*d9730*/  MOV R65, R41 ;  /* 0x0000002900417202 */ /* 0x000fc40000000f00 */
[----:B------:R-:W-:Y:S02]  /*d9740*/  MOV R105, R97 ;  /* 0x0000006100697202 */ /* 0x000fe40000000f00 */
[----:B------:R-:W-:Y:S02]  /*d9750*/  MOV R102, R101 ;  /* 0x0000006500667202 */ /* 0x000fe40000000f00 */
[----:B------:R-:W-:Y:S02]  /*d9760*/  LEA.HI.X.SX32 R115, R249, R2, 0x2, P6 ;  /* 0x00000002f9737211 */ /* 0x000fe400030f16ff */
[----:B-1----:R-:W-:Y:S01]  /*d9770*/  LEA R118, P1, R250, R3, 0x2 ;  /* 0x00000003fa767211 */ /* 0x002fe200078210ff */
[----:B------:R1:W-:Y:S01]  /*d9780*/  STL.64 [R1+0x368], R116 ;  /* 0x0003687401007387 */ /* 0x0003e20000100a00 */
[----:B------:R-:W-:Y:S02]  /*d9790*/  MOV R79, R67 ;  /* 0x00000043004f7202 */ /* 0x000fe40000000f00 */
[----:B------:R-:W-:-:S02]  /*d97a0*/  MOV R82, R65 ;  /* 0x0000004100527202 */ /* 0x000fc40000000f00 */
[----:B------:R-:W-:Y:S02]  /*d97b0*/  MOV R96, R91 ;  /* 0x0000005b00607202 */ /* 0x000fe40000000f00 */
[----:B------:R-:W-:Y:S02]  /*d97c0*/  LEA.HI.X.SX32 R119, R250, R2, 0x2, P1 ;  /* 0x00000002fa777211 */ /* 0x000fe400008f16ff */
[----:B------:R-:W-:Y:S01]  /*d97d0*/  MOV R107, R106 ;  /* 0x0000006a006b7202 */ /* 0x000fe20000000f00 */
[----:B------:R-:W-:Y:S01]  /*d97e0*/  IMAD.MOV.U32 R106, RZ, RZ, R105 ;  /* 0x000000ffff6a7224 */ /* 0x000fe200078e0069 */
[C---:B-1----:R-:W-:Y:S01]  /*d97f0*/  LEA R116, P5, R251.reuse, R3, 0x2 ;  /* 0x00000003fb747211 */ /* 0x042fe200078a10ff */
[----:B------:R-:W-:Y:S01]  /*d9800*/  IMAD.MOV.U32 R103, RZ, RZ, R102 ;  /* 0x000000ffff677224 */ /* 0x000fe200078e0066 */
[----:B------:R1:W-:Y:S01]  /*d9810*/  STL.64 [R1+0x360], R114 ;  /* 0x0003607201007387 */ /* 0x0003e20000100a00 */
[----:B------:R-:W-:Y:S02]  /*d9820*/  MOV R80, R79 ;  /* 0x0000004f00507202 */ /* 0x000fe40000000f00 */
[----:B------:R-:W-:Y:S01]  /*d9830*/  MOV R88, R82 ;  /* 0x0000005200587202 */ /* 0x000fe20000000f00 */
[----:B------:R2:W-:Y:S01]  /*d9840*/  STL.64 [R1+0x358], R118 ;  /* 0x0003587601007387 */ /* 0x0005e20000100a00 */
[----:B------:R-:W-:Y:S01]  /*d9850*/  MOV R98, R96 ;  /* 0x0000006000627202 */ /* 0x000fe20000000f00 */
[----:B------:R-:W-:Y:S01]  /*d9860*/  IMAD.MOV.U32 R108, RZ, RZ, R107 ;  /* 0x000000ffff6c7224 */ /* 0x000fe200078e006b */
[----:B------:R-:W-:-:S02]  /*d9870*/  LEA.HI.X.SX32 R117, R251, R2, 0x2, P5 ;  /* 0x00000002fb757211 */ /* 0x000fc400028f16ff */
[-C--:B------:R-:W-:Y:S02]  /*d9880*/  LEA R120, P1, R18, R3.reuse, 0x2 ;  /* 0x0000000312787211 */ /* 0x080fe400078210ff */
[-C--:B-1----:R-:W-:Y:S02]  /*d9890*/  LEA R114, P6, R252, R3.reuse, 0x2 ;  /* 0x00000003fc727211 */ /* 0x082fe400078c10ff */
[----:B------:R-:W-:Y:S02]  /*d98a0*/  MOV R107, R106 ;  /* 0x0000006a006b7202 */ /* 0x000fe40000000f00 */
[----:B--2---:R-:W-:Y:S01]  /*d98b0*/  LEA R118, P5, R19, R3, 0x2 ;  /* 0x0000000313767211 */ /* 0x004fe200078a10ff */
[----:B------:R-:W-:Y:S01]  /*d98c0*/  IMAD.MOV.U32 R82, RZ, RZ, R80 ;  /* 0x000000ffff527224 */ /* 0x000fe200078e0050 */
[----:B------:R-:W-:Y:S01]  /*d98d0*/  MOV R89, R88 ;  /* 0x0000005800597202 */ /* 0x000fe20000000f00 */
[----:B------:R-:W-:Y:S01]  /*d98e0*/  IMAD.MOV.U32 R99, RZ, RZ, R98 ;  /* 0x000000ffff637224 */ /* 0x000fe200078e0062 */
[----:B------:R-:W-:-:S02]  /*d98f0*/  MOV R104, R103 ;  /* 0x0000006700687202 */ /* 0x000fc40000000f00 */
[-C--:B------:R-:W-:Y:S01]  /*d9900*/  LEA.HI.X.SX32 R115, R252, R2.reuse, 0x2, P6 ;  /* 0x00000002fc737211 */ /* 0x080fe200030f16ff */
[----:B------:R-:W-:Y:S01]  /*d9910*/  IMAD.MOV.U32 R109, RZ, RZ, R108 ;  /* 0x000000ffff6d7224 */ /* 0x000fe200078e006c */
[-C--:B------:R-:W-:Y:S02]  /*d9920*/  LEA.HI.X.SX32 R121, R18, R2.reuse, 0x2, P1 ;  /* 0x0000000212797211 */ /* 0x080fe400008f16ff */
[----:B------:R-:W-:Y:S01]  /*d9930*/  LEA.HI.X.SX32 R119, R19, R2, 0x2, P5 ;  /* 0x0000000213777211 */ /* 0x000fe200028f16ff */
[----:B------:R1:W-:Y:S01]  /*d9940*/  STL.64 [R1+0x350], R116 ;  /* 0x0003507401007387 */ /* 0x0003e20000100a00 */
[----:B------:R-:W-:Y:S01]  /*d9950*/  MOV R108, R107 ;  /* 0x0000006b006c7202 */ /* 0x000fe20000000f00 */
[----:B------:R-:W-:Y:S01]  /*d9960*/  IMAD.MOV.U32 R91, RZ, RZ, R82 ;  /* 0x000000ffff5b7224 */ /* 0x000fe200078e0052 */
[----:B------:R-:W-:Y:S01]  /*d9970*/  MOV R105, R104 ;  /* 0x0000006800697202 */ /* 0x000fe20000000f00 */
[----:B------:R-:W-:Y:S01]  /*d9980*/  IMAD.MOV.U32 R100, RZ, RZ, R89 ;  /* 0x000000ffff647224 */ /* 0x000fe200078e0059 */
[----:B------:R-:W-:Y:S01]  /*d9990*/  STL.64 [R1+0x348], R114 ;  /* 0x0003487201007387 */ /* 0x000fe20000100a00 */
[----:B------:R-:W-:Y:S01]  /*d99a0*/  IMAD.MOV.U32 R104, RZ, RZ, R99 ;  /* 0x000000ffff687224 */ /* 0x000fe200078e0063 */
[----:B------:R-:W-:Y:S01]  /*d99b0*/  MOV R110, R108 ;  /* 0x0000006c006e7202 */ /* 0x000fe20000000f00 */
[----:B------:R-:W-:Y:S01]  /*d99c0*/  IMAD.MOV.U32 R96, RZ, RZ, R95 ;  /* 0x000000ffff607224 */ /* 0x000fe200078e005f */
[----:B------:R2:W-:Y:S01]  /*d99d0*/  STL.64 [R1+0x340], R120 ;  /* 0x0003407801007387 */ /* 0x0005e20000100a00 */
[----:B-1----:R-:W-:-:S03]  /*d99e0*/  LEA R116, P6, R20, R3, 0x2 ;  /* 0x0000000314747211 */ /* 0x002fc600078c10ff */
[----:B------:R1:W-:Y:S01]  /*d99f0*/  STL.64 [R1+0x338], R118 ;  /* 0x0003387601007387 */ /* 0x0003e20000100a00 */
[----:B------:R-:W-:Y:S01]  /*d9a00*/  MOV R95, R94 ;  /* 0x0000005e005f7202 */ /* 0x000fe20000000f00 */
[----:B------:R-:W-:Y:S01]  /*d9a10*/  IMAD.MOV.U32 R101, RZ, RZ, R100 ;  /* 0x000000ffff657224 */ /* 0x000fe200078e0064 */
[----:B------:R-:W-:Y:S01]  /*d9a20*/  LEA.HI.X.SX32 R117, R20, R2, 0x2, P6 ;  /* 0x0000000214757211 */ /* 0x000fe200030f16ff */
[----:B------:R-:W-:Y:S01]  /*d9a30*/  IMAD.MOV.U32 R106, RZ, RZ, R105 ;  /* 0x000000ffff6a7224 */ /* 0x000fe200078e0069 */
[----:B------:R-:W-:Y:S02]  /*d9a40*/  MOV R100, R91 ;  /* 0x0000005b00647202 */ /* 0x000fe40000000f00 */
[----:B------:R-:W-:Y:S02]  /*d9a50*/  MOV R105, R104 ;  /* 0x0000006800697202 */ /* 0x000fe40000000f00 */
[-C--:B--2---:R-:W-:Y:S02]  /*d9a60*/  LEA R120, P5, R16, R3.reuse, 0x2 ;  /* 0x0000000310787211 */ /* 0x084fe400078a10ff */
[----:B-1----:R-:W-:-:S02]  /*d9a70*/  LEA R118, P1, R15, R3, 0x2 ;  /* 0x000000030f767211 */ /* 0x002fc400078210ff */
[----:B------:R-:W-:Y:S01]  /*d9a80*/  LEA R18, P6, R17, R3, 0x2 ;  /* 0x0000000311127211 */ /* 0x000fe200078c10ff */
[----:B------:R-:W-:Y:S01]  /*d9a90*/  IMAD.MOV.U32 R111, RZ, RZ, R110 ;  /* 0x000000ffff6f7224 */ /* 0x000fe200078e006e */
[----:B------:R-:W-:Y:S01]  /*d9aa0*/  MOV R98, R95 ;  /* 0x0000005f00627202 */ /* 0x000fe20000000f00 */
[----:B------:R-:W-:Y:S01]  /*d9ab0*/  IMAD.MOV.U32 R107, RZ, RZ, R106 ;  /* 0x000000ffff6b7224 */ /* 0x000fe200078e006a */
[-C--:B------:R-:W-:Y:S02]  /*d9ac0*/  LEA.HI.X.SX32 R119, R15, R2.reuse, 0x2, P1 ;  /* 0x000000020f777211 */ /* 0x080fe400008f16ff */
[----:B------:R-:W-:Y:S02]  /*d9ad0*/  LEA.HI.X.SX32 R121, R16, R2, 0x2, P5 ;  /* 0x0000000210797211 */ /* 0x000fe400028f16ff */
[----:B------:R-:W-:Y:S02]  /*d9ae0*/  MOV R102, R100 ;  /* 0x0000006400667202 */ /* 0x000fe40000000f00 */
[----:B------:R-:W-:-:S02]  /*d9af0*/  MOV R106, R105 ;  /* 0x00000069006a7202 */ /* 0x000fc40000000f00 */
[----:B------:R-:W-:Y:S01]  /*d9b00*/  LEA.HI.X.SX32 R19, R17, R2, 0x2, P6 ;  /* 0x0000000211137211 */ /* 0x000fe200030f16ff */
[----:B------:R-:W-:Y:S01]  /*d9b10*/  IMAD.MOV.U32 R104, RZ, RZ, R101 ;  /* 0x000000ffff687224 */ /* 0x000fe200078e0065 */
[----:B------:R-:W-:Y:S01]  /*d9b20*/  STL.64 [R1+0x330], R116 ;  /* 0x0003307401007387 */ /* 0x000fe20000100a00 */
        /* <DEDUP_REMOVED lines=8> */
[CC--:B----4-:R-:W-:Y:S01]  /*d9bb0*/  LEA R16, P1, R12.reuse, R3.reuse, 0x2 ;  /* 0x000000030c107211 */ /* 0x0d0fe200078210ff */
[----:B------:R-:W-:Y:S01]  /*d9bc0*/  IMAD.MOV.U32 R96, RZ, RZ, R93 ;  /* 0x000000ffff607224 */ /* 0x000fe200078e005d */
[----:B------:R-:W-:Y:S01]  /*d9bd0*/  LEA R128, P5, R13, R3, 0x2 ;  /* 0x000000030d807211 */ /* 0x000fe200078a10ff */
[----:B------:R-:W-:Y:S01]  /*d9be0*/  IMAD.MOV.U32 R103, RZ, RZ, R102 ;  /* 0x000000ffff677224 */ /* 0x000fe200078e0066 */
[----:B------:R1:W-:Y:S01]  /*d9bf0*/  STL.64 [R1+0x318], R18 ;  /* 0x0003181201007387 */ /* 0x0003e20000100a00 */
[----:B------:R-:W-:Y:S01]  /*d9c00*/  IMAD.MOV.U32 R105, RZ, RZ, R104 ;  /* 0x000000ffff697224 */ /* 0x000fe200078e0068 */
[----:B------:R-:W-:Y:S01]  /*d9c10*/  MOV R102, R100 ;  /* 0x0000006400667202 */ /* 0x000fe20000000f00 */
[----:B------:R-:W-:Y:S01]  /*d9c20*/  IMAD.MOV.U32 R113, RZ, RZ, R112 ;  /* 0x000000ffff717224 */ /* 0x000fe200078e0070 */
[----:B------:R-:W-:Y:S01]  /*d9c30*/  MOV R110, R107 ;  /* 0x0000006b006e7202 */ /* 0x000fe20000000f00 */
[----:B------:R-:W-:Y:S01]  /*d9c40*/  IMAD.MOV.U32 R100, RZ, RZ, R98 ;  /* 0x000000ffff647224 */ /* 0x000fe200078e0062 */
[----:B------:R-:W-:Y:S01]  /*d9c50*/  LEA.HI.X.SX32 R17, R12, R2, 0x2, P1 ;  /* 0x000000020c117211 */ /* 0x000fe200008f16ff */
[----:B------:R-:W-:Y:S01]  /*d9c60*/  IMAD.MOV.U32 R106, RZ, RZ, R105 ;  /* 0x000000ffff6a7224 */ /* 0x000fe200078e0069 */
[----:B------:R-:W-:-:S02]  /*d9c70*/  MOV R112, R111 ;  /* 0x0000006f00707202 */ /* 0x000fc40000000f00 */
[C---:B-1----:R-:W-:Y:S02]  /*d9c80*/  LEA R18, P6, R14.reuse, R3, 0x2 ;  /* 0x000000030e127211 */ /* 0x042fe400078c10ff */
[----:B------:R-:W-:Y:S02]  /*d9c90*/  LEA.HI.X.SX32 R129, R13, R2, 0x2, P5 ;  /* 0x000000020d817211 */ /* 0x000fe400028f16ff */
[----:B------:R-:W-:Y:S02]  /*d9ca0*/  MOV R98, R96 ;  /* 0x0000006000627202 */ /* 0x000fe40000000f00 */
[----:B------:R-:W-:Y:S02]  /*d9cb0*/  MOV R104, R103 ;  /* 0x0000006700687202 */ /* 0x000fe40000000f00 */
[----:B------:R-:W-:Y:S01]  /*d9cc0*/  LEA.HI.X.SX32 R19, R14, R2, 0x2, P6 ;  /* 0x000000020e137211 */ /* 0x000fe200030f16ff */
[----:B------:R1:W-:Y:S01]  /*d9cd0*/  STL.64 [R1+0x310], R16 ;  /* 0x0003101001007387 */ /* 0x0003e20000100a00 */
[----:B------:R-:W-:Y:S01]  /*d9ce0*/  MOV R122, R112 ;  /* 0x00000070007a7202 */ /* 0x000fe20000000f00 */
[----:B------:R-:W-:Y:S01]  /*d9cf0*/  IMAD.MOV.U32 R116, RZ, RZ, R110 ;  /* 0x000000ffff747224 */ /* 0x000fe200078e006e */
[----:B------:R-:W-:Y:S01]  /*d9d00*/  MOV R110, R104 ;  /* 0x00000068006e7202 */ /* 0x000fe20000000f00 */
[----:B------:R-:W-:Y:S01]  /*d9d10*/  STL.64 [R1+0x308], R128 ;  /* 0x0003088001007387 */ /* 0x000fe20000100a00 */
[----:B------:R-:W-:Y:S01]  /*d9d20*/  IMAD.MOV.U32 R112, RZ, RZ, R106 ;  /* 0x000000ffff707224 */ /* 0x000fe200078e006a */
[----:B------:R-:W-:Y:S01]  /*d9d30*/  MOV R106, R100 ;  /* 0x00000064006a7202 */ /* 0x000fe20000000f00 */
[----:B------:R-:W-:Y:S01]  /*d9d40*/  IMAD.MOV.U32 R104, RZ, RZ, R98 ;  /* 0x000000ffff687224 */ /* 0x000fe200078e0062 */
[----:B------:R-:W-:Y:S01]  /*d9d50*/  STL.64 [R1+0x300], R18 ;  /* 0x0003001201007387 */ /* 0x000fe20000100a00 */
[----:B------:R-:W-:-:S03]  /*d9d60*/  MOV R98, R92 ;  /* 0x0000005c00627202 */ /* 0x000fc60000000f00 */
[----:B------:R-:W2:Y:S04]  /*d9d70*/  LDL.LU R100, [R1+0x44] ;  /* 0x0000440001647983 */ /* 0x000ea80000300800 */
[----:B------:R-:W3:Y:S01]  /*d9d80*/  LDL.LU R92, [R1+0x24] ;  /* 0x00002400015c7983 */ /* 0x000ee20000300800 */
[----:B------:R-:W-:Y:S01]  /*d9d90*/  MOV R114, R113 ;  /* 0x0000007100727202 */ /* 0x000fe20000000f00 */
[----:B------:R-:W-:-:S04]  /*d9da0*/  IMAD.MOV.U32 R118, RZ, RZ, R116 ;  /* 0x000000ffff767224 */ /* 0x000fc800078e0074 */
[----:B------:R-:W-:Y:S01]  /*d9db0*/  IMAD.MOV.U32 R120, RZ, RZ, R114 ;  /* 0x000000ffff787224 */ /* 0x000fe200078e0072 */
[----:B------:R-:W-:Y:S01]  /*d9dc0*/  MOV R114, R108 ;  /* 0x0000006c00727202 */ /* 0x000fe20000000f00 */
[----:B------:R-:W-:Y:S01]  /*d9dd0*/  IMAD.MOV.U32 R108, RZ, RZ, R102 ;  /* 0x000000ffff6c7224 */ /* 0x000fe200078e0066 */
[-C--:B-1----:R-:W-:Y:S01]  /*d9de0*/  LEA R16, P1, R9, R3.reuse, 0x2 ;  /* 0x0000000309107211 */ /* 0x082fe200078210ff */
[----:B------:R-:W-:Y:S01]  /*d9df0*/  IMAD.MOV.U32 R102, RZ, RZ, R125 ;  /* 0x000000ffff667224 */ /* 0x000fe200078e007d */
[----:B------:R-:W-:Y:S01]  /*d9e00*/  MOV R116, R114 ;  /* 0x0000007200747202 */ /* 0x000fe20000000f00 */
[----:B------:R-:W-:Y:S01]  /*d9e10*/  IMAD.MOV.U32 R114, RZ, RZ, R112 ;  /* 0x000000ffff727224 */ /* 0x000fe200078e0070 */
[-C--:B------:R-:W-:Y:S02]  /*d9e20*/  LEA R14, P5, R10, R3.reuse, 0x2 ;  /* 0x000000030a0e7211 */ /* 0x080fe400078a10ff */
[----:B------:R-:W-:Y:S01]  /*d9e30*/  MOV R112, R110 ;  /* 0x0000006e00707202 */ /* 0x000fe20000000f00 */
[----:B------:R-:W-:Y:S01]  /*d9e40*/  IMAD.MOV.U32 R110, RZ, RZ, R108 ;  /* 0x000000ffff6e7224 */ /* 0x000fe200078e006c */
[----:B------:R-:W-:-:S02]  /*d9e50*/  LEA R12, P6, R11, R3, 0x2 ;  /* 0x000000030b0c7211 */ /* 0x000fc400078c10ff */
[----:B------:R-:W-:Y:S01]  /*d9e60*/  MOV R108, R106 ;  /* 0x0000006a006c7202 */ /* 0x000fe20000000f00 */
[----:B------:R-:W-:Y:S01]  /*d9e70*/  IMAD.MOV.U32 R106, RZ, RZ, R104 ;  /* 0x000000ffff6a7224 */ /* 0x000fe200078e0068 */
[----:B------:R-:W-:Y:S01]  /*d9e80*/  LEA.HI.X.SX32 R17, R9, R2, 0x2, P1 ;  /* 0x0000000209117211 */ /* 0x000fe200008f16ff */
[----:B------:R-:W-:Y:S01]  /*d9e90*/  IMAD.MOV.U32 R136, RZ, RZ, R118 ;  /* 0x000000ffff887224 */ /* 0x000fe200078e0076 */
[----:B------:R-:W-:Y:S02]  /*d9ea0*/  MOV R104, R102 ;  /* 0x0000006600687202 */ /* 0x000fe40000000f00 */
[-C--:B------:R-:W-:Y:S01]  /*d9eb0*/  LEA.HI.X.SX32 R15, R10, R2.reuse, 0x2, P5 ;  /* 0x000000020a0f7211 */ /* 0x080fe200028f16ff */
[----:B------:R-:W-:Y:S01]  /*d9ec0*/  IMAD.MOV.U32 R118, RZ, RZ, R114 ;  /* 0x000000ffff767224 */ /* 0x000fe200078e0072 */
[----:B------:R-:W-:Y:S01]  /*d9ed0*/  LEA.HI.X.SX32 R13, R11, R2, 0x2, P6 ;  /* 0x000000020b0d7211 */ /* 0x000fe200030f16ff */
[----:B------:R-:W-:Y:S01]  /*d9ee0*/  IMAD.MOV.U32 R114, RZ, RZ, R110 ;  /* 0x000000ffff727224 */ /* 0x000fe200078e006e */
[----:B------:R-:W-:Y:S01]  /*d9ef0*/  MOV R137, R116 ;  /* 0x0000007400897202 */ /* 0x000fe20000000f00 */
[----:B------:R-:W-:Y:S01]  /*d9f00*/  STL.64 [R1+0x2f8], R16 ;  /* 0x0002f81001007387 */ /* 0x000fe20000100a00 */
[----:B------:R-:W-:Y:S01]  /*d9f10*/  MOV R116, R112 ;  /* 0x0000007000747202 */ /* 0x000fe20000000f00 */
[----:B------:R-:W-:Y:S01]  /*d9f20*/  IMAD.MOV.U32 R110, RZ, RZ, R106 ;  /* 0x000000ffff6e7224 */ /* 0x000fe200078e006a */
[----:B------:R-:W-:Y:S01]  /*d9f30*/  MOV R112, R108 ;  /* 0x0000006c00707202 */ /* 0x000fe20000000f00 */
[----:B------:R1:W-:Y:S01]  /*d9f40*/  STL.64 [R1+0x2f0], R14 ;  /* 0x0002f00e01007387 */ /* 0x0003e20000100a00 */
[----:B------:R-:W-:-:S03]  /*d9f50*/  MOV R108, R104 ;  /* 0x00000068006c7202 */ /* 0x000fc60000000f00 */
[----:B------:R4:W-:Y:S01]  /*d9f60*/  STL.64 [R1+0x2e8], R12 ;  /* 0x0002e80c01007387 */ /* 0x0009e20000100a00 */
[----:B------:R-:W-:Y:S01]  /*d9f70*/  IMAD.MOV.U32 R77, RZ, RZ, R72 ;  /* 0x000000ffff4d7224 */ /* 0x000fe200078e0048 */
[-C--:B------:R-:W-:Y:S01]  /*d9f80*/  LEA R10, P6, R8, R3.reuse, 0x2 ;  /* 0x00000003080a7211 */ /* 0x080fe200078c10ff */
[----:B------:R-:W-:Y:S01]  /*d9f90*/  IMAD.MOV.U32 R132, RZ, RZ, R118 ;  /* 0x000000ffff847224 */ /* 0x000fe200078e0076 */
[CC--:B-1----:R-:W-:Y:S02]  /*d9fa0*/  LEA R14, P1, R6.reuse, R3.reuse, 0x2 ;  /* 0x00000003060e7211 */ /* 0x0c2fe400078210ff */
[C---:B----4-:R-:W-:Y:S02]  /*d9fb0*/  LEA R12, P5, R7.reuse, R3, 0x2 ;  /* 0x00000003070c7211 */ /* 0x050fe400078a10ff */
[-C--:B------:R-:W-:Y:S01]  /*d9fc0*/  LEA.HI.X.SX32 R15, R6, R2.reuse, 0x2, P1 ;  /* 0x00000002060f7211 */ /* 0x080fe200008f16ff */
[----:B------:R-:W-:Y:S01]  /*d9fd0*/  IMAD.MOV.U32 R88, RZ, RZ, R77 ;  /* 0x000000ffff587224 */ /* 0x000fe200078e004d */
[-C--:B------:R-:W-:Y:S01]  /*d9fe0*/  LEA.HI.X.SX32 R13, R7, R2.reuse, 0x2, P5 ;  /* 0x00000002070d7211 */ /* 0x080fe200028f16ff */
[----:B------:R-:W-:Y:S01]  /*d9ff0*/  IMAD.MOV.U32 R118, RZ, RZ, R114 ;  /* 0x000000ffff767224 */ /* 0x000fe200078e0072 */
[----:B------:R-:W-:Y:S01]  /*da000*/  LEA.HI.X.SX32 R11, R8, R2, 0x2, P6 ;  /* 0x00000002080b7211 */ /* 0x000fe200030f16ff */
[----:B------:R-:W-:Y:S01]  /*da010*/  IMAD.MOV.U32 R114, RZ, RZ, R110 ;  /* 0x000000ffff727224 */ /* 0x000fe200078e006e */
[----:B------:R-:W-:-:S02]  /*da020*/  MOV R134, R116 ;  /* 0x0000007400867202 */ /* 0x000fc40000000f00 */
[----:B------:R-:W-:Y:S02]  /*da030*/  MOV R116, R112 ;  /* 0x0000007000747202 */ /* 0x000fe40000000f00 */
[----:B------:R-:W-:Y:S01]  /*da040*/  MOV R112, R108 ;  /* 0x0000006c00707202 */ /* 0x000fe20000000f00 */
[----:B--2---:R-:W-:Y:S01]  /*da050*/  IMAD.MOV.U32 R102, RZ, RZ, R100 ;  /* 0x000000ffff667224 */ /* 0x004fe200078e0064 */
[----:B---3--:R-:W-:-:S03]  /*da060*/  MOV R100, R92 ;  /* 0x0000005c00647202 */ /* 0x008fc60000000f00 */
[----:B------:R-:W-:Y:S02]  /*da070*/  IMAD.MOV.U32 R106, RZ, RZ, R102 ;  /* 0x000000ffff6a7224 */ /* 0x000fe400078e0066 */
[----:B------:R-:W-:Y:S01]  /*da080*/  IMAD.MOV.U32 R102, RZ, RZ, R4 ;  /* 0x000000ffff667224 */ /* 0x000fe200078e0004 */
[----:B------:R-:W-:Y:S01]  /*da090*/  MOV R104, R100 ;  /* 0x0000006400687202 */ /* 0x000fe20000000f00 */
[----:B------:R-:W2:Y:S01]  /*da0a0*/  LDL.LU R4, [R1+0x4754] ;  /* 0x0047540001047983 */ /* 0x000ea20000300800 */
[----:B------:R-:W-:-:S03]  /*da0b0*/  MOV R100, R0 ;  /* 0x0000000000647202 */ /* 0x000fc60000000f00 */
[----:B------:R-:W3:Y:S01]  /*da0c0*/  LDL.LU R0, [R1+0x4750] ;  /* 0x0047500001007983 */ /* 0x000ee20000300800 */
[----:B------:R-:W-:Y:S02]  /*da0d0*/  IMAD.MOV.U32 R110, RZ, RZ, R106 ;  /* 0x000000ffff6e7224 */ /* 0x000fe400078e006a */
[----:B------:R-:W-:Y:S01]  /*da0e0*/  IMAD.MOV.U32 R106, RZ, RZ, R102 ;  /* 0x000000ffff6a7224 */ /* 0x000fe200078e0066 */
[----:B------:R-:W-:Y:S01]  /*da0f0*/  STL.64 [R1+0x2e0], R14 ;  /* 0x0002e00e01007387 */ /* 0x000fe20000100a00 */
[----:B------:R-:W-:Y:S01]  /*da100*/  IMAD.MOV.U32 R102, RZ, RZ, R88 ;  /* 0x000000ffff667224 */ /* 0x000fe200078e0058 */
[----:B------:R-:W-:Y:S02]  /*da110*/  MOV R108, R104 ;  /* 0x00000068006c7202 */ /* 0x000fe40000000f00 */
[----:B------:R-:W-:Y:S01]  /*da120*/  STL.64 [R1+0x2d8], R12 ;  /* 0x0002d80c01007387 */ /* 0x000fe20000100a00 */
[----:B------:R-:W-:Y:S02]  /*da130*/  MOV R88, R70 ;  /* 0x0000004600587202 */ /* 0x000fe40000000f00 */
[----:B------:R-:W-:Y:S01]  /*da140*/  MOV R104, R100 ;  /* 0x0000006400687202 */ /* 0x000fe20000000f00 */
[----:B------:R3:W-:Y:S04]  /*da150*/  STL.64 [R1+0x2d0], R10 ;  /* 0x0002d00a01007387 */ /* 0x0007e80000100a00 */
[----:B------:R-:W4:Y:S04]  /*da160*/  LDL.LU R70, [R1+0x88] ;  /* 0x0000880001467983 */ /* 0x000f280000300800 */
[----:B------:R-:W4:Y:S01]  /*da170*/  LDL.LU R100, [R1+0x58] ;  /* 0x0000580001647983 */ /* 0x000f220000300800 */
[----:B------:R-:W-:Y:S01]  /*da180*/  MOV R55, R31 ;  /* 0x0000001f00377202 */ /* 0x000fe20000000f00 */
[----:B------:R-:W-:Y:S01]  /*da190*/  IMAD.MOV.U32 R43, RZ, RZ, R22 ;  /* 0x000000ffff2b7224 */ /* 0x000fe200078e0016 */
[----:B------:R-:W-:Y:S01]  /*da1a0*/  LEA R6, P6, R5, R3, 0x2 ;  /* 0x0000000305067211 */ /* 0x000fe200078c10ff */
[----:B------:R-:W-:-:S02]  /*da1b0*/  IMAD.MOV.U32 R57, RZ, RZ, R34 ;  /* 0x000000ffff397224 */ /* 0x000fc400078e0022 */
[----:B------:R-:W-:Y:S02]  /*da1c0*/  IMAD.MOV.U32 R79, RZ, RZ, R55 ;  /* 0x000000ffff4f7224 */ /* 0x000fe400078e0037 */
[----:B------:R-:W-:Y:S01]  /*da1d0*/  IMAD.MOV.U32 R67, RZ, RZ, R43 ;  /* 0x000000ffff437224 */ /* 0x000fe200078e002b */
[----:B------:R-:W-:Y:S02]  /*da1e0*/  LEA.HI.X.SX32 R7, R5, R2, 0x2, P6 ;  /* 0x0000000205077211 */ /* 0x000fe400030f16ff */
[----:B------:R-:W-:Y:S01]  /*da1f0*/  MOV R82, R79 ;  /* 0x0000004f00527202 */ /* 0x000fe20000000f00 */
[----:B------:R-:W-:Y:S01]  /*da200*/  IMAD.MOV.U32 R138, RZ, RZ, R114 ;  /* 0x000000ffff8a7224 */ /* 0x000fe200078e0072 */
[----:B------:R-:W-:Y:S02]  /*da210*/  MOV R60, R57 ;  /* 0x00000039003c7202 */ /* 0x000fe40000000f00 */
        /* <DEDUP_REMOVED lines=12> */
[-C--:B--2---:R-:W-:Y:S02]  /*da2e0*/  LEA R8, P5, R4, R3.reuse, 0x2 ;  /* 0x0000000304087211 */ /* 0x084fe400078a10ff */
[----:B---3--:R-:W-:Y:S02]  /*da2f0*/  LEA R10, P1, R0, R3, 0x2 ;  /* 0x00000003000a7211 */ /* 0x008fe400078210ff */
[-C--:B------:R-:W-:Y:S02]  /*da300*/  LEA.HI.X.SX32 R9, R4, R2.reuse, 0x2, P5 ;  /* 0x0000000204097211 */ /* 0x080fe400028f16ff */
[----:B------:R-:W-:-:S05]  /*da310*/  LEA.HI.X.SX32 R11, R0, R2, 0x2, P1 ;  /* 0x00000002000b7211 */ /* 0x000fca00008f16ff */
[----:B------:R-:W-:Y:S04]  /*da320*/  STL.64 [R1+0x2c8], R10 ;  /* 0x0002c80a01007387 */ /* 0x000fe80000100a00 */
[----:B------:R1:W-:Y:S04]  /*da330*/  STL.64 [R1+0x2c0], R8 ;  /* 0x0002c00801007387 */ /* 0x0003e80000100a00 */
[----:B------:R2:W-:Y:S01]  /*da340*/  STL.64 [R1+0x2b8], R6 ;  /* 0x0002b80601007387 */ /* 0x0005e20000100a00 */
[----:B----4-:R-:W-:-:S03]  /*da350*/  MOV R106, R100 ;  /* 0x00000064006a7202 */ /* 0x010fc60000000f00 */
[----:B------:R-:W3:Y:S04]  /*da360*/  LDL.LU R82, [R1+0x90] ;  /* 0x0000900001527983 */ /* 0x000ee80000300800 */
[----:B------:R-:W4:Y:S04]  /*da370*/  LDL.LU R60, [R1+0x8] ;  /* 0x00000800013c7983 */ /* 0x000f280000300800 */
[----:B------:R-:W3:Y:S01]  /*da380*/  LDL.LU R100, [R1+0x64] ;  /* 0x0000640001647983 */ /* 0x000ee20000300800 */
[----:B------:R-:W-:-:S04]  /*da390*/  IMAD.MOV.U32 R59, RZ, RZ, R35 ;  /* 0x000000ffff3b7224 */ /* 0x000fc800078e0023 */
[----:B------:R-:W-:Y:S02]  /*da3a0*/  IMAD.MOV.U32 R62, RZ, RZ, R59 ;  /* 0x000000ffff3e7224 */ /* 0x000fe400078e003b */
[----:B------:R-:W-:Y:S01]  /*da3b0*/  IMAD.MOV.U32 R47, RZ, RZ, R23 ;  /* 0x000000ffff2f7224 */ /* 0x000fe200078e0017 */
[-C--:B-1----:R-:W-:Y:S02]  /*da3c0*/  LEA R8, P1, R138, R3.reuse, 0x2 ;  /* 0x000000038a087211 */ /* 0x082fe400078210ff */
[----:B------:R-:W-:Y:S02]  /*da3d0*/  MOV R83, R62 ;  /* 0x0000003e00537202 */ /* 0x000fe40000000f00 */
[-C--:B--2---:R-:W-:Y:S02]  /*da3e0*/  LEA R6, P5, R122, R3.reuse, 0x2 ;  /* 0x000000037a067211 */ /* 0x084fe400078a10ff */
[----:B------:R-:W-:Y:S01]  /*da3f0*/  LEA R4, P6, R120, R3, 0x2 ;  /* 0x0000000378047211 */ /* 0x000fe200078c10ff */
[----:B------:R-:W-:Y:S01]  /*da400*/  IMAD.MOV.U32 R95, RZ, RZ, R83 ;  /* 0x000000ffff5f7224 */ /* 0x000fe200078e0053 */
[----:B------:R-:W-:-:S02]  /*da410*/  MOV R71, R47 ;  /* 0x0000002f00477202 */ /* 0x000fc40000000f00 */
[-C--:B------:R-:W-:Y:S02]  /*da420*/  LEA.HI.X.SX32 R9, R138, R2.reuse, 0x2, P1 ;  /* 0x000000028a097211 */ /* 0x080fe400008f16ff */
[-C--:B------:R-:W-:Y:S01]  /*da430*/  LEA.HI.X.SX32 R7, R122, R2.reuse, 0x2, P5 ;  /* 0x000000027a077211 */ /* 0x080fe200028f16ff */
[----:B------:R-:W-:Y:S01]  /*da440*/  IMAD.MOV.U32 R96, RZ, RZ, R95 ;  /* 0x000000ffff607224 */ /* 0x000fe200078e005f */
[----:B------:R-:W-:Y:S01]  /*da450*/  LEA.HI.X.SX32 R5, R120, R2, 0x2, P6 ;  /* 0x0000000278057211 */ /* 0x000fe200030f16ff */
        /* <DEDUP_REMOVED lines=14> */
[----:B------:R-:W-:Y:S01]  /*da540*/  MOV R112, R106 ;  /* 0x0000006a00707202 */ /* 0x000fe20000000f00 */
[----:B------:R-:W4:Y:S01]  /*da550*/  LDL.LU R98, [R1+0x9c] ;  /* 0x00009c0001627983 */ /* 0x000f220000300800 */
[----:B------:R-:W-:-:S03]  /*da560*/  MOV R96, R84 ;  /* 0x0000005400607202 */ /* 0x000fc60000000f00 */
[----:B------:R-:W4:Y:S01]  /*da570*/  LDL.LU R84, [R1+0x1154] ;  /* 0x0011540001547983 */ /* 0x000f220000300800 */
[----:B---3--:R-:W-:-:S03]  /*da580*/  IMAD.MOV.U32 R106, RZ, RZ, R100 ;  /* 0x000000ffff6a7224 */ /* 0x008fc600078e0064 */
[----:B------:R-:W3:Y:S01]  /*da590*/  LDL.LU R100, [R1+0x74] ;  /* 0x0000740001647983 */ /* 0x000ee20000300800 */
[-C--:B-1----:R-:W-:Y:S02]  /*da5a0*/  LEA R8, P1, R138, R3.reuse, 0x2 ;  /* 0x000000038a087211 */ /* 0x082fe400078210ff */
[CC--:B--2---:R-:W-:Y:S02]  /*da5b0*/  LEA R6, P5, R137.reuse, R3.reuse, 0x2 ;  /* 0x0000000389067211 */ /* 0x0c4fe400078a10ff */
[----:B------:R-:W-:Y:S02]  /*da5c0*/  LEA R4, P6, R136, R3, 0x2 ;  /* 0x0000000388047211 */ /* 0x000fe400078c10ff */
[----:B------:R-:W-:Y:S02]  /*da5d0*/  MOV R75, R74 ;  /* 0x0000004a004b7202 */ /* 0x000fe40000000f00 */
[----:B------:R-:W-:Y:S02]  /*da5e0*/  MOV R85, R76 ;  /* 0x0000004c00557202 */ /* 0x000fe40000000f00 */
[-C--:B------:R-:W-:Y:S01]  /*da5f0*/  LEA.HI.X.SX32 R9, R138, R2.reuse, 0x2, P1 ;  /* 0x000000028a097211 */ /* 0x080fe200008f16ff */
[----:B------:R-:W-:Y:S01]  /*da600*/  IMAD.MOV.U32 R92, RZ, RZ, R127 ;  /* 0x000000ffff5c7224 */ /* 0x000fe200078e007f */
[----:B------:R-:W-:-:S02]  /*da610*/  LEA.HI.X.SX32 R7, R137, R2, 0x2, P5 ;  /* 0x0000000289077211 */ /* 0x000fc400028f16ff */
[----:B------:R-:W-:Y:S01]  /*da620*/  LEA.HI.X.SX32 R5, R136, R2, 0x2, P6 ;  /* 0x0000000288057211 */ /* 0x000fe200030f16ff */
[----:B------:R-:W-:Y:S01]  /*da630*/  IMAD.MOV.U32 R138, RZ, RZ, R114 ;  /* 0x000000ffff8a7224 */ /* 0x000fe200078e0072 */
[----:B------:R-:W-:Y:S02]  /*da640*/  MOV R86, R75 ;  /* 0x0000004b00567202 */ /* 0x000fe40000000f00 */
        /* <DEDUP_REMOVED lines=13> */
[----:B------:R-:W-:Y:S01]  /*da720*/  IMAD.MOV.U32 R112, RZ, RZ, R106 ;  /* 0x000000ffff707224 */ /* 0x000fe200078e006a */
[----:B------:R-:W4:Y:S01]  /*da730*/  LDL.LU R92, [R1+0xa4] ;  /* 0x0000a400015c7983 */ /* 0x000f220000300800 */
[----:B------:R-:W-:-:S03]  /*da740*/  IMAD.MOV.U32 R90, RZ, RZ, R86 ;  /* 0x000000ffff5a7224 */ /* 0x000fc600078e0056 */
[----:B------:R-:W4:Y:S01]  /*da750*/  LDL.LU R86, [R1+0xe0] ;  /* 0x0000e00001567983 */ /* 0x000f220000300800 */
[----:B---3--:R-:W-:-:S03]  /*da760*/  MOV R106, R100 ;  /* 0x00000064006a7202 */ /* 0x008fc60000000f00 */
[----:B------:R-:W3:Y:S01]  /*da770*/  LDL.LU R100, [R1+0x80] ;  /* 0x0000800001647983 */ /* 0x000ee20000300800 */
[----:B------:R-:W-:Y:S01]  /*da780*/  IMAD.MOV.U32 R39, RZ, RZ, R26 ;  /* 0x000000ffff277224 */ /* 0x000fe200078e001a */
[-C--:B-1----:R-:W-:Y:S02]  /*da790*/  LEA R8, P1, R138, R3.reuse, 0x2 ;  /* 0x000000038a087211 */ /* 0x082fe400078210ff */
[----:B--2---:R-:W-:Y:S02]  /*da7a0*/  LEA R6, P5, R134, R3, 0x2 ;  /* 0x0000000386067211 */ /* 0x004fe400078a10ff */
[----:B------:R-:W-:Y:S02]  /*da7b0*/  MOV R63, R39 ;  /* 0x00000027003f7202 */ /* 0x000fe40000000f00 */
[----:B------:R-:W-:Y:S02]  /*da7c0*/  LEA R4, P6, R132, R3, 0x2 ;  /* 0x0000000384047211 */ /* 0x000fe400078c10ff */
[----:B------:R-:W-:-:S02]  /*da7d0*/  MOV R53, R29 ;  /* 0x0000001d00357202 */ /* 0x000fc40000000f00 */
[-C--:B------:R-:W-:Y:S02]  /*da7e0*/  LEA.HI.X.SX32 R9, R138, R2.reuse, 0x2, P1 ;  /* 0x000000028a097211 */ /* 0x080fe400008f16ff */
[-C--:B------:R-:W-:Y:S01]  /*da7f0*/  LEA.HI.X.SX32 R7, R134, R2.reuse, 0x2, P5 ;  /* 0x0000000286077211 */ /* 0x080fe200028f16ff */
[----:B------:R-:W-:Y:S01]  /*da800*/  IMAD.MOV.U32 R134, RZ, RZ, R116 ;  /* 0x000000ffff867224 */ /* 0x000fe200078e0074 */
[----:B------:R-:W-:Y:S02]  /*da810*/  MOV R78, R63 ;  /* 0x0000003f004e7202 */ /* 0x000fe40000000f00 */
        /* <DEDUP_REMOVED lines=15> */
[----:B------:R-:W-:Y:S01]  /*da910*/  IMAD.MOV.U32 R88, RZ, RZ, R70 ;  /* 0x000000ffff587224 */ /* 0x000fe200078e0046 */
[----:B------:R-:W-:Y:S01]  /*da920*/  MOV R78, R72 ;  /* 0x00000048004e7202 */ /* 0x000fe20000000f00 */
[----:B------:R-:W4:Y:S04]  /*da930*/  LDL.LU R70, [R1+0xc] ;  /* 0x00000c0001467983 */ /* 0x000f280000300800 */
[----:B------:R-:W4:Y:S01]  /*da940*/  LDL.LU R72, [R1+0xc4] ;  /* 0x0000c40001487983 */ /* 0x000f220000300800 */
[----:B---3--:R-:W-:-:S03]  /*da950*/  IMAD.MOV.U32 R106, RZ, RZ, R100 ;  /* 0x000000ffff6a7224 */ /* 0x008fc600078e0064 */
[----:B------:R-:W3:Y:S01]  /*da960*/  LDL.LU R100, [R1+0x8c] ;  /* 0x00008c0001647983 */ /* 0x000ee20000300800 */
[-C--:B-1----:R-:W-:Y:S02]  /*da970*/  LEA R8, P1, R138, R3.reuse, 0x2 ;  /* 0x000000038a087211 */ /* 0x082fe400078210ff */
[-C--:B--2---:R-:W-:Y:S02]  /*da980*/  LEA R6, P5, R130, R3.reuse, 0x2 ;  /* 0x0000000382067211 */ /* 0x084fe400078a10ff */
[----:B------:R-:W-:Y:S02]  /*da990*/  LEA R4, P6, R128, R3, 0x2 ;  /* 0x0000000380047211 */ /* 0x000fe400078c10ff */
[-C--:B------:R-:W-:Y:S02]  /*da9a0*/  LEA.HI.X.SX32 R9, R138, R2.reuse, 0x2, P1 ;  /* 0x000000028a097211 */ /* 0x080fe400008f16ff */
[-C--:B------:R-:W-:Y:S02]  /*da9b0*/  LEA.HI.X.SX32 R7, R130, R2.reuse, 0x2, P5 ;  /* 0x0000000282077211 */ /* 0x080fe400028f16ff */
[----:B------:R-:W-:Y:S01]  /*da9c0*/  LEA.HI.X.SX32 R5, R128, R2, 0x2, P6 ;  /* 0x0000000280057211 */ /* 0x000fe200030f16ff */
        /* <DEDUP_REMOVED lines=14> */
[----:B----4-:R-:W-:Y:S01]  /*daab0*/  IMAD.MOV.U32 R82, RZ, RZ, R60 ;  /* 0x000000ffff527224 */ /* 0x010fe200078e003c */
[----:B------:R-:W-:Y:S01]  /*daac0*/  MOV R112, R106 ;  /* 0x0000006a00707202 */ /* 0x000fe20000000f00 */
[----:B------:R-:W4:Y:S04]  /*daad0*/  LDL.LU R66, [R1+0x1148] ;  /* 0x0011480001427983 */ /* 0x000f280000300800 */
[----:B------:R-:W4:Y:S01]  /*daae0*/  LDL.LU R60, [R1+0x1150] ;  /* 0x00115000013c7983 */ /* 0x000f220000300800 */
[----:B---3--:R-:W-:-:S03]  /*daaf0*/  IMAD.MOV.U32 R106, RZ, RZ, R100 ;  /* 0x000000ffff6a7224 */ /* 0x008fc600078e0064 */
[----:B------:R-:W3:Y:S01]  /*dab00*/  LDL.LU R100, [R1+0x98] ;  /* 0x0000980001647983 */ /* 0x000ee20000300800 */
[----:B------:R-:W-:Y:S01]  /*dab10*/  IMAD.MOV.U32 R57, RZ, RZ, R33 ;  /* 0x000000ffff397224 */ /* 0x000fe200078e0021 */
[-C--:B-1----:R-:W-:Y:S02]  /*dab20*/  LEA R8, P1, R138, R3.reuse, 0x2 ;  /* 0x000000038a087211 */ /* 0x082fe400078210ff */
[-C--:B--2---:R-:W-:Y:S01]  /*dab30*/  LEA R6, P5, R122, R3.reuse, 0x2 ;  /* 0x000000037a067211 */ /* 0x084fe200078a10ff */
[----:B------:R-:W-:Y:S01]  /*dab40*/  IMAD.MOV.U32 R81, RZ, RZ, R57 ;  /* 0x000000ffff517224 */ /* 0x000fe200078e0039 */
[----:B------:R-:W-:Y:S02]  /*dab50*/  LEA R4, P6, R120, R3, 0x2 ;  /* 0x0000000378047211 */ /* 0x000fe400078c10ff */
[-C--:B------:R-:W-:Y:S01]  /*dab60*/  LEA.HI.X.SX32 R9, R138, R2.reuse, 0x2, P1 ;  /* 0x000000028a097211 */ /* 0x080fe200008f16ff */
[----:B------:R-:W-:Y:S01]  /*dab70*/  IMAD.MOV.U32 R94, RZ, RZ, R81 ;  /* 0x000000ffff5e7224 */ /* 0x000fe200078e0051 */
[----:B------:R-:W-:-:S02]  /*dab80*/  LEA.HI.X.SX32 R7, R122, R2, 0x2, P5 ;  /* 0x000000027a077211 */ /* 0x000fc400028f16ff */
[----:B------:R-:W-:Y:S02]  /*dab90*/  LEA.HI.X.SX32 R5, R120, R2, 0x2, P6 ;  /* 0x0000000278057211 */ /* 0x000fe400030f16ff */
[----:B------:R-:W-:Y:S01]  /*daba0*/  MOV R122, R118 ;  /* 0x00000076007a7202 */ /* 0x000fe20000000f00 */
[----:B------:R-:W-:Y:S01]  /*dabb0*/  IMAD.MOV.U32 R118, RZ, RZ, R112 ;  /* 0x000000ffff767224 */ /* 0x000fe200078e0070 */
[----:B------:R1:W-:Y:S01]  /*dabc0*/  STL.64 [R1+0x250], R8 ;  /* 0x0002500801007387 */ /* 0x0003e20000100a00 */
[----:B------:R-:W-:Y:S01]  /*dabd0*/  IMAD.MOV.U32 R120, RZ, RZ, R116 ;  /* 0x000000ffff787224 */ /* 0x000fe200078e0074 */
[----:B------:R-:W-:Y:S02]  /*dabe0*/  MOV R112, R106 ;  /* 0x0000006a00707202 */ /* 0x000fe40000000f00 */
        /* <DEDUP_REMOVED lines=9> */
[----:B---3--:R-:W-:Y:S01]  /*dac80*/  IMAD.MOV.U32 R106, RZ, RZ, R100 ;  /* 0x000000ffff6a7224 */ /* 0x008fe200078e0064 */
[----:B------:R-:W-:-:S02]  /*dac90*/  MOV R100, R94 ;  /* 0x0000005e00647202 */ /* 0x000fc40000000f00 */
[----:B------:R-:W3:Y:S04]  /*daca0*/  LDL.LU R94, [R1+0xfc] ;  /* 0x0000fc00015e7983 */ /* 0x000ee80000300800 */
[----:B------:R-:W3:Y:S04]  /*dacb0*/  LDL.LU R98, [R1+0xac] ;  /* 0x0000ac0001627983 */ /* 0x000ee80000300800 */
[----:B------:R-:W4:Y:S01]  /*dacc0*/  LDL.LU R96, [R1+0xa8] ;  /* 0x0000a80001607983 */ /* 0x000f220000300800 */
[-C--:B-1----:R-:W-:Y:S02]  /*dacd0*/  LEA R8, P1, R138, R3.reuse, 0x2 ;  /* 0x000000038a087211 */ /* 0x082fe400078210ff */
[----:B--2---:R-:W-:-:S02]  /*dace0*/  LEA R6, P5, R137, R3, 0x2 ;  /* 0x0000000389067211 */ /* 0x004fc400078a10ff */
[----:B------:R-:W-:Y:S02]  /*dacf0*/  LEA R4, P6, R136, R3, 0x2 ;  /* 0x0000000388047211 */ /* 0x000fe400078c10ff */
[-C--:B------:R-:W-:Y:S02]  /*dad00*/  LEA.HI.X.SX32 R9, R138, R2.reuse, 0x2, P1 ;  /* 0x000000028a097211 */ /* 0x080fe400008f16ff */
[-C--:B------:R-:W-:Y:S02]  /*dad10*/  LEA.HI.X.SX32 R7, R137, R2.reuse, 0x2, P5 ;  /* 0x0000000289077211 */ /* 0x080fe400028f16ff */
[----:B------:R-:W-:Y:S01]  /*dad20*/  LEA.HI.X.SX32 R5, R136, R2, 0x2, P6 ;  /* 0x0000000288057211 */ /* 0x000fe200030f16ff */
[----:B------:R-:W-:Y:S01]  /*dad30*/  IMAD.MOV.U32 R138, RZ, RZ, R118 ;  /* 0x000000ffff8a7224 */ /* 0x000fe200078e0076 */
[----:B------:R1:W-:Y:S01]  /*dad40*/  STL.64 [R1+0x238], R8 ;  /* 0x0002380801007387 */ /* 0x0003e20000100a00 */
[----:B------:R-:W-:Y:S01]  /*dad50*/  IMAD.MOV.U32 R136, RZ, RZ, R114 ;  /* 0x000000ffff887224 */ /* 0x000fe200078e0072 */
[----:B------:R-:W-:Y:S01]  /*dad60*/  MOV R140, R116 ;  /* 0x00000074008c7202 */ /* 0x000fe20000000f00 */
[----:B------:R-:W-:Y:S01]  /*dad70*/  IMAD.MOV.U32 R116, RZ, RZ, R110 ;  /* 0x000000ffff747224 */ /* 0x000fe200078e006e */
[----:B------:R-:W-:Y:S01]  /*dad80*/  MOV R118, R112 ;  /* 0x0000007000767202 */ /* 0x000fe20000000f00 */
[----:B------:R-:W-:Y:S01]  /*dad90*/  STL.64 [R1+0x230], R6 ;  /* 0x0002300601007387 */ /* 0x000fe20000100a00 */
[----:B------:R-:W-:Y:S01]  /*dada0*/  MOV R114, R108 ;  /* 0x0000006c00727202 */ /* 0x000fe20000000f00 */
[----:B------:R-:W-:Y:S01]  /*dadb0*/  IMAD.MOV.U32 R112, RZ, RZ, R106 ;  /* 0x000000ffff707224 */ /* 0x000fe200078e006a */
[----:B------:R-:W-:Y:S01]  /*dadc0*/  MOV R110, R104 ;  /* 0x00000068006e7202 */ /* 0x000fe20000000f00 */
[----:B------:R-:W-:Y:S01]  /*dadd0*/  IMAD.MOV.U32 R108, RZ, RZ, R102 ;  /* 0x000000ffff6c7224 */ /* 0x000fe200078e0066 */
[----:B------:R2:W-:Y:S01]  /*dade0*/  STL.64 [R1+0x228], R4 ;  /* 0x0002280401007387 */ /* 0x0005e20000100a00 */
[----:B------:R-:W-:Y:S01]  /*dadf0*/  MOV R102, R100 ;  /* 0x0000006400667202 */ /* 0x000fe20000000f00 */
[----:B------:R-:W-:-:S02]  /*dae00*/  IMAD.MOV.U32 R104, RZ, RZ, R92 ;  /* 0x000000ffff687224 */ /* 0x000fc400078e005c */
[----:B---3--:R-:W-:Y:S01]  /*dae10*/  IMAD.MOV.U32 R100, RZ, RZ, R98 ;  /* 0x000000ffff647224 */ /* 0x008fe200078e0062 */
[----:B------:R-:W-:Y:S02]  /*dae20*/  MOV R98, R90 ;  /* 0x0000005a00627202 */ /* 0x000fe40000000f00 */
[----:B----4-:R-:W-:Y:S02]  /*dae30*/  MOV R106, R96 ;  /* 0x00000060006a7202 */ /* 0x010fe40000000f00 */
[----:B------:R-:W3:Y:S04]  /*dae40*/  LDL.LU R96, [R1+0xec] ;  /* 0x0000ec0001607983 */ /* 0x000ee80000300800 */
[----:B------:R-:W4:Y:S04]  /*dae50*/  LDL.LU R92, [R1+0xb0] ;  /* 0x0000b000015c7983 */ /* 0x000f280000300800 */
[----:B------:R-:W4:Y:S01]  /*dae60*/  LDL.LU R90, [R1+0xb4] ;  /* 0x0000b400015a7983 */ /* 0x000f220000300800 */
[----:B-1----:R-:W-:-:S02]  /*dae70*/  LEA R8, P1, R136, R3, 0x2 ;  /* 0x0000000388087211 */ /* 0x002fc400078210ff */
[-C--:B--2---:R-:W-:Y:S02]  /*dae80*/  LEA R4, P6, R132, R3.reuse, 0x2 ;  /* 0x0000000384047211 */ /* 0x084fe400078c10ff */
[----:B------:R-:W-:Y:S02]  /*dae90*/  LEA R6, P5, R134, R3, 0x2 ;  /* 0x0000000386067211 */ /* 0x000fe400078a10ff */
[-C--:B------:R-:W-:Y:S02]  /*daea0*/  LEA.HI.X.SX32 R9, R136, R2.reuse, 0x2, P1 ;  /* 0x0000000288097211 */ /* 0x080fe400008f16ff */
[-C--:B------:R-:W-:Y:S01]  /*daeb0*/  LEA.HI.X.SX32 R5, R132, R2.reuse, 0x2, P6 ;  /* 0x0000000284057211 */ /* 0x080fe200030f16ff */
[----:B------:R-:W-:Y:S01]  /*daec0*/  IMAD.MOV.U32 R132, RZ, RZ, R114 ;  /* 0x000000ffff847224 */ /* 0x000fe200078e0072 */
[----:B------:R-:W-:Y:S01]  /*daed0*/  LEA.HI.X.SX32 R7, R134, R2, 0x2, P5 ;  /* 0x0000000286077211 */ /* 0x000fe200028f16ff */
[----:B------:R1:W-:Y:S01]  /*daee0*/  STL.64 [R1+0x220], R8 ;  /* 0x0002200801007387 */ /* 0x0003e20000100a00 */
[----:B------:R-:W-:Y:S01]  /*daef0*/  MOV R137, R116 ;  /* 0x0000007400897202 */ /* 0x000fe20000000f00 */
[----:B------:R-:W-:Y:S01]  /*daf00*/  IMAD.MOV.U32 R116, RZ, RZ, R110 ;  /* 0x000000ffff747224 */ /* 0x000fe200078e006e */
[----:B------:R-:W-:Y:S01]  /*daf10*/  MOV R114, R108 ;  /* 0x0000006c00727202 */ /* 0x000fe20000000f00 */
[----:B------:R2:W-:Y:S01]  /*daf20*/  STL.64 [R1+0x218], R6 ;  /* 0x0002180601007387 */ /* 0x0005e20000100a00 */
[----:B------:R-:W-:Y:S01]  /*daf30*/  MOV R110, R104 ;  /* 0x00000068006e7202 */ /* 0x000fe20000000f00 */
[----:B------:R-:W-:-:S02]  /*daf40*/  IMAD.MOV.U32 R108, RZ, RZ, R98 ;  /* 0x000000ffff6c7224 */ /* 0x000fc400078e0062 */
[----:B------:R2:W-:Y:S01]  /*daf50*/  STL.64 [R1+0x210], R4 ;  /* 0x0002100401007387 */ /* 0x0005e20000100a00 */
[----:B------:R-:W-:Y:S01]  /*daf60*/  IMAD.MOV.U32 R136, RZ, RZ, R118 ;  /* 0x000000ffff887224 */ /* 0x000fe200078e0076 */
[-C--:B-1----:R-:W-:Y:S02]  /*daf70*/  LEA R8, P1, R132, R3.reuse, 0x2 ;  /* 0x0000000384087211 */ /* 0x082fe400078210ff */
[----:B------:R-:W-:Y:S02]  /*daf80*/  MOV R118, R112 ;  /* 0x0000007000767202 */ /* 0x000fe40000000f00 */
[-C--:B--2---:R-:W-:Y:S01]  /*daf90*/  LEA R6, P5, R130, R3.reuse, 0x2 ;  /* 0x0000000382067211 */ /* 0x084fe200078a10ff */
[----:B------:R-:W-:Y:S01]  /*dafa0*/  IMAD.MOV.U32 R112, RZ, RZ, R106 ;  /* 0x000000ffff707224 */ /* 0x000fe200078e006a */
[----:B------:R-:W-:Y:S02]  /*dafb0*/  LEA.HI.X.SX32 R9, R132, R2, 0x2, P1 ;  /* 0x0000000284097211 */ /* 0x000fe400008f16ff */
[----:B------:R-:W-:-:S02]  /*dafc0*/  LEA R4, P6, R128, R3, 0x2 ;  /* 0x0000000380047211 */ /* 0x000fc400078c10ff */
[-C--:B------:R-:W-:Y:S02]  /*dafd0*/  LEA.HI.X.SX32 R7, R130, R2.reuse, 0x2, P5 ;  /* 0x0000000282077211 */ /* 0x080fe400028f16ff */
[----:B------:R-:W-:Y:S01]  /*dafe0*/  LEA.HI.X.SX32 R5, R128, R2, 0x2, P6 ;  /* 0x0000000280057211 */ /* 0x000fe200030f16ff */
[----:B------:R-:W-:Y:S01]  /*daff0*/  IMAD.MOV.U32 R134, RZ, RZ, R116 ;  /* 0x000000ffff867224 */ /* 0x000fe200078e0074 */
[----:B------:R-:W-:Y:S02]  /*db000*/  MOV R116, R110 ;  /* 0x0000006e00747202 */ /* 0x000fe40000000f00 */
[----:B---3--:R-:W-:Y:S01]  /*db010*/  MOV R98, R96 ;  /* 0x0000006000627202 */ /* 0x008fe20000000f00 */
[----:B------:R-:W-:Y:S01]  /*db020*/  IMAD.MOV.U32 R96, RZ, RZ, R88 ;  /* 0x000000ffff607224 */ /* 0x000fe200078e0058 */
[----:B------:R-:W-:Y:S01]  /*db030*/  MOV R88, R78 ;  /* 0x0000004e00587202 */ /* 0x000fe20000000f00 */
[----:B----4-:R-:W-:Y:S01]  /*db040*/  IMAD.MOV.U32 R106, RZ, RZ, R92 ;  /* 0x000000ffff6a7224 */ /* 0x010fe200078e005c */
[----:B------:R-:W-:Y:S01]  /*db050*/  MOV R104, R90 ;  /* 0x0000005a00687202 */ /* 0x000fe20000000f00 */
[----:B------:R-:W-:-:S02]  /*db060*/  IMAD.MOV.U32 R90, RZ, RZ, R72 ;  /* 0x000000ffff5a7224 */ /* 0x000fc400078e0048 */
[----:B------:R-:W2:Y:S04]  /*db070*/  LDL.LU R72, [R1+0x115c] ;  /* 0x00115c0001487983 */ /* 0x000ea80000300800 */
[----:B------:R-:W3:Y:S04]  /*db080*/  LDL.LU R78, [R1+0xf4] ;  /* 0x0000f400014e7983 */ /* 0x000ee80000300800 */
[----:B------:R-:W4:Y:S01]  /*db090*/  LDL.LU R92, [R1+0x94] ;  /* 0x00009400015c7983 */ /* 0x000f220000300800 */
[----:B------:R-:W-:-:S03]  /*db0a0*/  IMAD.MOV.U32 R110, RZ, RZ, R104 ;  /* 0x000000ffff6e7224 */ /* 0x000fc600078e0068 */
[----:B------:R1:W-:Y:S04]  /*db0b0*/  STL.64 [R1+0x208], R8 ;  /* 0x0002080801007387 */ /* 0x0003e80000100a00 */
[----:B------:R1:W-:Y:S04]  /*db0c0*/  STL.64 [R1+0x200], R6 ;  /* 0x0002000601007387 */ /* 0x0003e80000100a00 */
[----:B------:R1:W-:Y:S04]  /*db0d0*/  STL.64 [R1+0x1f8], R4 ;  /* 0x0001f80401007387 */ /* 0x0003e80000100a00 */
[----:B------:R-:W2:Y:S01]  /*db0e0*/  LDL.LU R104, [R1+0xa0] ;  /* 0x0000a00001687983 */ /* 0x000ea20000300800 */
[----:B------:R-:W-:Y:S01]  /*db0f0*/  IADD3 R124, PT, PT, R126, UR12, RZ ;  /* 0x0000000c7e7c7c10 */ /* 0x000fe2000fffe0ff */
[----:B------:R-:W-:Y:S01]  /*db100*/  IMAD.MOV.U32 R37, RZ, RZ, R30 ;  /* 0x000000ffff257224 */ /* 0x000fe200078e001e */
[----:B------:R-:W-:Y:S01]  /*db110*/  MOV R128, R114 ;  /* 0x0000007200807202 */ /* 0x000fe20000000f00 */
[----:B------:R-:W-:Y:S01]  /*db120*/  IMAD.MOV.U32 R51, RZ, RZ, R27 ;  /* 0x000000ffff337224 */ /* 0x000fe200078e001b */
[----:B------:R-:W-:Y:S01]  /*db130*/  MOV R132, R118 ;  /* 0x0000007600847202 */ /* 0x000fe20000000f00 */
[----:B------:R-:W-:Y:S01]  /*db140*/  VIADD R48, R124, UR11 ;  /* 0x0000000b7c307c36 */ /* 0x000fe20008000000 */
[-C--:B-1----:R-:W-:Y:S01]  /*db150*/  LEA R8, P1, R128, R3.reuse, 0x2 ;  /* 0x0000000380087211 */ /* 0x082fe200078210ff */
[----:B------:R-:W-:Y:S01]  /*db160*/  IMAD.MOV.U32 R118, RZ, RZ, R112 ;  /* 0x000000ffff767224 */ /* 0x000fe200078e0070 */
[----:B------:R-:W-:Y:S01]  /*db170*/  LEA R6, P5, R120, R3, 0x2 ;  /* 0x0000000378067211 */ /* 0x000fe200078a10ff */
[----:B------:R-:W-:Y:S01]  /*db180*/  VIADD R126, R48, UR10 ;  /* 0x0000000a307e7c36 */ /* 0x000fe20008000000 */
[----:B------:R-:W-:Y:S01]  /*db190*/  MOV R112, R106 ;  /* 0x0000006a00707202 */ /* 0x000fe20000000f00 */
[----:B------:R-:W-:Y:S01]  /*db1a0*/  IMAD.MOV.U32 R114, RZ, RZ, R108 ;  /* 0x000000ffff727224 */ /* 0x000fe200078e006c */
[----:B------:R-:W-:Y:S01]  /*db1b0*/  MOV R108, R96 ;  /* 0x00000060006c7202 */ /* 0x000fe20000000f00 */
[----:B------:R-:W-:Y:S01]  /*db1c0*/  IMAD.MOV.U32 R96, RZ, RZ, R64 ;  /* 0x000000ffff607224 */ /* 0x000fe200078e0040 */
[----:B------:R-:W-:Y:S01]  /*db1d0*/  LEA.HI.X.SX32 R9, R128, R2, 0x2, P1 ;  /* 0x0000000280097211 */ /* 0x000fe200008f16ff */
[----:B------:R-:W1:Y:S01]  /*db1e0*/  LDCU UR12, c[0x0][0x3b8] ;  /* 0x00007700ff0c77ac */ /* 0x000e620008000800 */
[----:B------:R-:W-:Y:S01]  /*db1f0*/  MOV R64, R60 ;  /* 0x0000003c00407202 */ /* 0x000fe20000000f00 */
[----:B------:R-:W-:Y:S01]  /*db200*/  IMAD.MOV.U32 R60, RZ, RZ, R126 ;  /* 0x000000ffff3c7224 */ /* 0x000fe200078e007e */
[----:B------:R-:W-:Y:S01]  /*db210*/  LEA.HI.X.SX32 R7, R120, R2, 0x2, P5 ;  /* 0x0000000278077211 */ /* 0x000fe200028f16ff */
[----:B------:R-:W-:Y:S01]  /*db220*/  IMAD.MOV.U32 R120, RZ, RZ, R116 ;  /* 0x000000ffff787224 */ /* 0x000fe200078e0074 */
[----:B------:R-:W-:-:S02]  /*db230*/  IADD3 R56, PT, PT, R126, UR9, RZ ;  /* 0x000000097e387c10 */ /* 0x000fc4000fffe0ff */
[----:B------:R-:W-:Y:S01]  /*db240*/  LEA R4, P6, R122, R3, 0x2 ;  /* 0x000000037a047211 */ /* 0x000fe200078c10ff */
[----:B------:R-:W3:Y:S01]  /*db250*/  LDL.LU R126, [R1+0x474c] ;  /* 0x00474c00017e7983 */ /* 0x000ee20000300800 */
[----:B------:R-:W-:Y:S01]  /*db260*/  MOV R130, R118 ;  /* 0x0000007600827202 */ /* 0x000fe20000000f00 */
[----:B------:R-:W-:Y:S01]  /*db270*/  IMAD.MOV.U32 R116, RZ, RZ, R112 ;  /* 0x000000ffff747224 */ /* 0x000fe200078e0070 */
[----:B------:R-:W-:Y:S01]  /*db280*/  MOV R118, R114 ;  /* 0x0000007200767202 */ /* 0x000fe20000000f00 */
[----:B------:R-:W-:Y:S01]  /*db290*/  IMAD.MOV.U32 R112, RZ, RZ, R108 ;  /* 0x000000ffff707224 */ /* 0x000fe200078e006c */
[----:B------:R-:W-:Y:S02]  /*db2a0*/  MOV R114, R110 ;  /* 0x0000006e00727202 */ /* 0x000fe40000000f00 */
[----:B------:R-:W-:Y:S01]  /*db2b0*/  MOV R61, R37 ;  /* 0x00000025003d7202 */ /* 0x000fe20000000f00 */
[----:B------:R-:W-:Y:S01]  /*db2c0*/  IMAD.MOV.U32 R74, RZ, RZ, R51 ;  /* 0x000000ffff4a7224 */ /* 0x000fe200078e0033 */
[----:B------:R-:W-:Y:S01]  /*db2d0*/  MOV R35, R28 ;  /* 0x0000001c00237202 */ /* 0x000fe20000000f00 */
[----:B------:R-:W1:Y:S01]  /*db2e0*/  LDCU UR11, c[0x0][0x3b8] ;  /* 0x00007700ff0b77ac */ /* 0x000e620008000800 */
[----:B------:R-:W1:Y:S01]  /*db2f0*/  LDCU UR10, c[0x0][0x3b8] ;  /* 0x00007700ff0a77ac */ /* 0x000e620008000800 */
[----:B------:R-:W1:Y:S01]  /*db300*/  LDCU UR9, c[0x0][0x3b8] ;  /* 0x00007700ff0977ac */ /* 0x000e620008000800 */
[----:B----4-:R-:W-:Y:S01]  /*db310*/  IMAD.MOV.U32 R106, RZ, RZ, R92 ;  /* 0x000000ffff6a7224 */ /* 0x010fe200078e005c */
[----:B------:R-:W-:-:S02]  /*db320*/  MOV R92, R80 ;  /* 0x00000050005c7202 */ /* 0x000fc40000000f00 */
[----:B------:R-:W4:Y:S02]  /*db330*/  LDL.LU R80, [R1+0x104] ;  /* 0x0001040001507983 */ /* 0x000f240000300800 */
[----:B------:R-:W-:Y:S02]  /*db340*/  MOV R110, R106 ;  /* 0x0000006a006e7202 */ /* 0x000fe40000000f00 */
[----:B------:R1:W-:Y:S01]  /*db350*/  STL.64 [R1+0x1f0], R8 ;  /* 0x0001f00801007387 */ /* 0x0003e20000100a00 */
[----:B------:R-:W-:-:S03]  /*db360*/  MOV R106, R102 ;  /* 0x00000066006a7202 */ /* 0x000fc60000000f00 */
[----:B------:R-:W-:Y:S04]  /*db370*/  STL.64 [R1+0x1e8], R6 ;  /* 0x0001e80601007387 */ /* 0x000fe80000100a00 */
[----:B------:R-:W3:Y:S01]  /*db380*/  LDL.LU R102, [R1+0xc0] ;  /* 0x0000c00001667983 */ /* 0x000ee20000300800 */
[----:B--2---:R-:W-:Y:S02]  /*db390*/  IMAD.MOV.U32 R108, RZ, RZ, R104 ;  /* 0x000000ffff6c7224 */ /* 0x004fe400078e0068 */
[----:B------:R-:W-:Y:S02]  /*db3a0*/  IMAD.MOV.U32 R104, RZ, RZ, R100 ;  /* 0x000000ffff687224 */ /* 0x000fe400078e0064 */
[----:B------:R-:W2:Y:S01]  /*db3b0*/  LDL.LU R100, [R1+0xb8] ;  /* 0x0000b80001647983 */ /* 0x000ea20000300800 */
[----:B------:R-:W-:-:S02]  /*db3c0*/  LEA.HI.X.SX32 R5, R122, R2, 0x2, P6 ;  /* 0x000000027a057211 */ /* 0x000fc400030f16ff */
[----:B------:R-:W-:Y:S01]  /*db3d0*/  MOV R122, R118 ;  /* 0x00000076007a7202 */ /* 0x000fe20000000f00 */
[----:B------:R-:W-:Y:S01]  /*db3e0*/  IMAD.MOV.U32 R118, RZ, RZ, R116 ;  /* 0x000000ffff767224 */ /* 0x000fe200078e0074 */
[----:B------:R-:W-:Y:S01]  /*db3f0*/  MOV R116, R114 ;  /* 0x0000007200747202 */ /* 0x000fe20000000f00 */
[----:B------:R-:W-:Y:S01]  /*db400*/  IMAD.MOV.U32 R114, RZ, RZ, R112 ;  /* 0x000000ffff727224 */ /* 0x000fe200078e0070 */
[----:B------:R-:W-:Y:S01]  /*db410*/  MOV R112, R110 ;  /* 0x0000006e00707202 */ /* 0x000fe20000000f00 */
[----:B------:R-:W-:Y:S01]  /*db420*/  IMAD.MOV.U32 R110, RZ, RZ, R108 ;  /* 0x000000ffff6e7224 */ /* 0x000fe200078e006c */
[C---:B-1----:R-:W-:Y:S02]  /*db430*/  LEA R8, P1, R122.reuse, R3, 0x2 ;  /* 0x000000037a087211 */ /* 0x042fe400078210ff */
[----:B------:R-:W-:Y:S01]  /*db440*/  MOV R108, R106 ;  /* 0x0000006a006c7202 */ /* 0x000fe20000000f00 */
[----:B------:R-:W-:Y:S01]  /*db450*/  IMAD.MOV.U32 R106, RZ, RZ, R104 ;  /* 0x000000ffff6a7224 */ /* 0x000fe200078e0068 */
[----:B------:R-:W-:Y:S01]  /*db460*/  LEA.HI.X.SX32 R9, R122, R2, 0x2, P1 ;  /* 0x000000027a097211 */ /* 0x000fe200008f16ff */
[----:B------:R-:W-:Y:S01]  /*db470*/  IMAD.MOV.U32 R76, RZ, RZ, R61 ;  /* 0x000000ffff4c7224 */ /* 0x000fe200078e003d */
[----:B------:R-:W-:Y:S01]  /*db480*/  MOV R128, R116 ;  /* 0x0000007400807202 */ /* 0x000fe20000000f00 */
[----:B------:R-:W-:Y:S01]  /*db490*/  IMAD.MOV.U32 R122, RZ, RZ, R118 ;  /* 0x000000ffff7a7224 */ /* 0x000fe200078e0076 */
[----:B------:R-:W-:Y:S01]  /*db4a0*/  MOV R116, R112 ;  /* 0x0000007000747202 */ /* 0x000fe20000000f00 */
[----:B------:R-:W-:Y:S01]  /*db4b0*/  IMAD.MOV.U32 R118, RZ, RZ, R114 ;  /* 0x000000ffff767224 */ /* 0x000fe200078e0072 */
[----:B------:R-:W-:Y:S01]  /*db4c0*/  MOV R112, R108 ;  /* 0x0000006c00707202 */ /* 0x000fe20000000f00 */
[----:B------:R-:W-:Y:S01]  /*db4d0*/  IMAD.MOV.U32 R114, RZ, RZ, R110 ;  /* 0x000000ffff727224 */ /* 0x000fe200078e006e */
[----:B------:R1:W-:Y:S01]  /*db4e0*/  STL.64 [R1+0x1e0], R4 ;  /* 0x0001e00401007387 */ /* 0x0003e20000100a00 */
[----:B------:R-:W-:Y:S01]  /*db4f0*/  IMAD.MOV.U32 R110, RZ, RZ, R106 ;  /* 0x000000ffff6e7224 */ /* 0x000fe200078e006a */
[----:B---3--:R-:W-:Y:S01]  /*db500*/  MOV R104, R102 ;  /* 0x0000006600687202 */ /* 0x008fe20000000f00 */
[----:B--2---:R-:W-:-:S03]  /*db510*/  IMAD.MOV.U32 R102, RZ, RZ, R100 ;  /* 0x000000ffff667224 */ /* 0x004fc600078e0064 */
[----:B------:R-:W-:Y:S01]  /*db520*/  MOV R108, R104 ;  /* 0x00000068006c7202 */ /* 0x000fe20000000f00 */
[----:B------:R-:W2:Y:S01]  /*db530*/  LDL.LU R100, [R1+0xf8] ;  /* 0x0000f80001647983 */ /* 0x000ea20000300800 */
[----:B------:R-:W-:Y:S01]  /*db540*/  MOV R104, R98 ;  /* 0x0000006200687202 */ /* 0x000fe20000000f00 */
[----:B------:R-:W-:Y:S01]  /*db550*/  IMAD.MOV.U32 R106, RZ, RZ, R102 ;  /* 0x000000ffff6a7224 */ /* 0x000fe200078e0066 */
[----:B------:R-:W-:Y:S01]  /*db560*/  MOV R98, R76 ;  /* 0x0000004c00627202 */ /* 0x000fe20000000f00 */
[----:B------:R3:W-:Y:S01]  /*db570*/  STL.64 [R1+0x1d8], R8 ;  /* 0x0001d80801007387 */ /* 0x0007e20000100a00 */
[----:B------:R-:W-:Y:S02]  /*db580*/  IMAD.MOV.U32 R102, RZ, RZ, R86 ;  /* 0x000000ffff667224 */ /* 0x000fe400078e0056 */
[----:B------:R-:W-:Y:S01]  /*db590*/  IMAD.MOV.U32 R86, RZ, RZ, R74 ;  /* 0x000000ffff567224 */ /* 0x000fe200078e004a */
[----:B------:R-:W2:Y:S04]  /*db5a0*/  LDL.LU R76, [R1+0x1140] ;  /* 0x00114000014c7983 */ /* 0x000ea80000300800 */
[----:B------:R-:W2:Y:S01]  /*db5b0*/  LDL.LU R74, [R1] ;  /* 0x00000000014a7983 */ /* 0x000ea20000300800 */
[----:B-1----:R-:W-:-:S02]  /*db5c0*/  LEA R4, P6, R138, R3, 0x2 ;  /* 0x000000038a047211 */ /* 0x002fc400078c10ff */
[-C--:B------:R-:W-:Y:S02]  /*db5d0*/  LEA R6, P5, R140, R3.reuse, 0x2 ;  /* 0x000000038c067211 */ /* 0x080fe400078a10ff */
[-C--:B------:R-:W-:Y:S01]  /*db5e0*/  LEA.HI.X.SX32 R5, R138, R2.reuse, 0x2, P6 ;  /* 0x000000028a057211 */ /* 0x080fe200030f16ff */
[----:B------:R-:W-:Y:S01]  /*db5f0*/  IMAD.MOV.U32 R138, RZ, RZ, R118 ;  /* 0x000000ffff8a7224 */ /* 0x000fe200078e0076 */
[----:B------:R-:W-:Y:S02]  /*db600*/  LEA.HI.X.SX32 R7, R140, R2, 0x2, P5 ;  /* 0x000000028c077211 */ /* 0x000fe400028f16ff */
[----:B------:R-:W-:Y:S01]  /*db610*/  MOV R118, R116 ;  /* 0x0000007400767202 */ /* 0x000fe20000000f00 */
[----:B------:R-:W-:Y:S01]  /*db620*/  IMAD.MOV.U32 R116, RZ, RZ, R114 ;  /* 0x000000ffff747224 */ /* 0x000fe200078e0072 */
[----:B------:R-:W-:Y:S01]  /*db630*/  MOV R114, R112 ;  /* 0x0000007000727202 */ /* 0x000fe20000000f00 */
[----:B------:R1:W-:Y:S01]  /*db640*/  STL.64 [R1+0x1d0], R6 ;  /* 0x0001d00601007387 */ /* 0x0003e20000100a00 */
[C---:B---3--:R-:W-:Y:S01]  /*db650*/  LEA R8, P1, R138.reuse, R3, 0x2 ;  /* 0x000000038a087211 */ /* 0x048fe200078210ff */
[----:B------:R-:W-:Y:S01]  /*db660*/  IMAD.MOV.U32 R112, RZ, RZ, R110 ;  /* 0x000000ffff707224 */ /* 0x000fe200078e006e */
[----:B------:R-:W-:Y:S01]  /*db670*/  MOV R110, R108 ;  /* 0x0000006c006e7202 */ /* 0x000fe20000000f00 */
[----:B------:R3:W-:Y:S01]  /*db680*/  STL.64 [R1+0x1c8], R4 ;  /* 0x0001c80401007387 */ /* 0x0007e20000100a00 */
[----:B------:R-:W-:Y:S01]  /*db690*/  IMAD.MOV.U32 R108, RZ, RZ, R106 ;  /* 0x000000ffff6c7224 */ /* 0x000fe200078e006a */
[----:B------:R-:W-:Y:S01]  /*db6a0*/  MOV R106, R102 ;  /* 0x00000066006a7202 */ /* 0x000fe20000000f00 */
[----:B------:R-:W-:Y:S01]  /*db6b0*/  IMAD.MOV.U32 R102, RZ, RZ, R98 ;  /* 0x000000ffff667224 */ /* 0x000fe200078e0062 */
[----:B------:R-:W-:-:S02]  /*db6c0*/  LEA.HI.X.SX32 R9, R138, R2, 0x2, P1 ;  /* 0x000000028a097211 */ /* 0x000fc400008f16ff */
[CC--:B-1----:R-:W-:Y:S02]  /*db6d0*/  LEA R6, P5, R137.reuse, R3.reuse, 0x2 ;  /* 0x0000000389067211 */ /* 0x0c2fe400078a10ff */
[C---:B---3--:R-:W-:Y:S02]  /*db6e0*/  LEA R4, P6, R136.reuse, R3, 0x2 ;  /* 0x0000000388047211 */ /* 0x048fe400078c10ff */
[----:B------:R-:W-:Y:S02]  /*db6f0*/  LEA.HI.X.SX32 R7, R137, R2, 0x2, P5 ;  /* 0x0000000289077211 */ /* 0x000fe400028f16ff */
[----:B------:R-:W-:Y:S02]  /*db700*/  MOV R98, R86 ;  /* 0x0000005600627202 */ /* 0x000fe40000000f00 */
[----:B------:R-:W-:Y:S02]  /*db710*/  LEA.HI.X.SX32 R5, R136, R2, 0x2, P6 ;  /* 0x0000000288057211 */ /* 0x000fe400030f16ff */
        /* <DEDUP_REMOVED lines=10> */
[----:B------:R-:W-:-:S05]  /*db7c0*/  MOV R59, R35 ;  /* 0x00000023003b7202 */ /* 0x000fca0000000f00 */
[----:B------:R-:W-:Y:S02]  /*db7d0*/  IMAD.MOV.U32 R62, RZ, RZ, R59 ;  /* 0x000000ffff3e7224 */ /* 0x000fe400078e003b */
[----:B------:R-:W-:Y:S01]  /*db7e0*/  VIADD R46, R56, UR77 ;  /* 0x0000004d382e7c36 */ /* 0x000fe20008000000 */
[----:B------:R-:W1:Y:S04]  /*db7f0*/  LDCU UR77, c[0x0][0x3b8] ;  /* 0x00007700ff4d77ac */ /* 0x000e680008000800 */
[----:B------:R-:W-:Y:S01]  /*db800*/  IADD3 R58, PT, PT, R46, UR14, RZ ;  /* 0x0000000e2e3a7c10 */ /* 0x000fe2000fffe0ff */
[----:B------:R-:W3:Y:S04]  /*db810*/  LDCU UR14, c[0x0][0x3b8] ;  /* 0x00007700ff0e77ac */ /* 0x000ee80008000800 */
[----:B------:R-:W-:Y:S01]  /*db820*/  VIADD R52, R58, UR75 ;  /* 0x0000004b3a347c36 */ /* 0x000fe20008000000 */
[----:B------:R-:W1:Y:S04]  /*db830*/  LDCU UR75, c[0x0][0x3b8] ;  /* 0x00007700ff4b77ac */ /* 0x000e680008000800 */
[----:B------:R-:W-:Y:S01]  /*db840*/  IADD3 R42, PT, PT, R52, UR74, RZ ;  /* 0x0000004a342a7c10 */ /* 0x000fe2000fffe0ff */
[----:B------:R-:W1:Y:S04]  /*db850*/  LDCU UR74, c[0x0][0x3b8] ;  /* 0x00007700ff4a77ac */ /* 0x000e680008000800 */
[----:B------:R-:W-:Y:S01]  /*db860*/  VIADD R54, R42, UR73 ;  /* 0x000000492a367c36 */ /* 0x000fe20008000000 */
[----:B------:R-:W1:Y:S04]  /*db870*/  LDCU UR73, c[0x0][0x3b8] ;  /* 0x00007700ff4977ac */ /* 0x000e680008000800 */
[----:B------:R-:W-:Y:S01]  /*db880*/  IADD3 R44, PT, PT, R54, UR72, RZ ;  /* 0x00000048362c7c10 */ /* 0x000fe2000fffe0ff */
[----:B------:R-:W1:Y:S03]  /*db890*/  LDCU UR72, c[0x0][0x3b8] ;  /* 0x00007700ff4877ac */ /* 0x000e660008000800 */
[----:B------:R-:W-:Y:S01]  /*db8a0*/  IADD3 R40, PT, PT, R44, UR71, RZ ;  /* 0x000000472c287c10 */ /* 0x000fe2000fffe0ff */
[----:B------:R-:W1:Y:S03]  /*db8b0*/  LDCU UR71, c[0x0][0x3b8] ;  /* 0x00007700ff4777ac */ /* 0x000e660008000800 */
[----:B------:R-:W-:Y:S01]  /*db8c0*/  IADD3 R50, PT, PT, R40, UR70, RZ ;  /* 0x0000004628327c10 */ /* 0x000fe2000fffe0ff */
[----:B------:R-:W1:Y:S04]  /*db8d0*/  LDCU UR70, c[0x0][0x3b8] ;  /* 0x00007700ff4677ac */ /* 0x000e680008000800 */
[----:B------:R-:W-:Y:S01]  /*db8e0*/  VIADD R38, R50, UR69 ;  /* 0x0000004532267c36 */ /* 0x000fe20008000000 */
[----:B------:R-:W1:Y:S03]  /*db8f0*/  LDCU UR69, c[0x0][0x3b8] ;  /* 0x00007700ff4577ac */ /* 0x000e660008000800 */
[----:B------:R-:W-:Y:S01]  /*db900*/  VIADD R32, R38, UR68 ;  /* 0x0000004426207c36 */ /* 0x000fe20008000000 */
[----:B------:R-:W1:Y:S04]  /*db910*/  LDCU UR68, c[0x0][0x3b8] ;  /* 0x00007700ff4477ac */ /* 0x000e680008000800 */
[----:B------:R-:W-:Y:S01]  /*db920*/  IADD3 R36, PT, PT, R32, UR67, RZ ;  /* 0x0000004320247c10 */ /* 0x000fe2000fffe0ff */
[----:B------:R-:W1:Y:S03]  /*db930*/  LDCU UR67, c[0x0][0x3b8] ;  /* 0x00007700ff4377ac */ /* 0x000e660008000800 */
[----:B------:R-:W-:Y:S01]  /*db940*/  IADD3 R34, PT, PT, R36, UR66, RZ ;  /* 0x0000004224227c10 */ /* 0x000fe2000fffe0ff */
[----:B------:R-:W1:Y:S04]  /*db950*/  LDCU UR66, c[0x0][0x3b8] ;  /* 0x00007700ff4277ac */ /* 0x000e680008000800 */
[----:B------:R-:W-:Y:S01]  /*db960*/  VIADD R28, R34, UR65 ;  /* 0x00000041221c7c36 */ /* 0x000fe20008000000 */
[----:B------:R-:W1:Y:S04]  /*db970*/  LDCU UR65, c[0x0][0x3b8] ;  /* 0x00007700ff4177ac */ /* 0x000e680008000800 */
[----:B------:R-:W-:Y:S01]  /*db980*/  IADD3 R30, PT, PT, R28, UR64, RZ ;  /* 0x000000401c1e7c10 */ /* 0x000fe2000fffe0ff */
[----:B------:R-:W1:Y:S03]  /*db990*/  LDCU UR64, c[0x0][0x3b8] ;  /* 0x00007700ff4077ac */ /* 0x000e660008000800 */
[----:B------:R-:W-:Y:S01]  /*db9a0*/  IADD3 R26, PT, PT, R30, UR63, RZ ;  /* 0x0000003f1e1a7c10 */ /* 0x000fe2000fffe0ff */
[----:B------:R-:W1:Y:S01]  /*db9b0*/  LDCU UR63, c[0x0][0x3b8] ;  /* 0x00007700ff3f77ac */ /* 0x000e620008000800 */
[----:B--2---:R-:W-:-:S02]  /*db9c0*/  IMAD.MOV.U32 R86, RZ, RZ, R74 ;  /* 0x000000ffff567224 */ /* 0x004fc400078e004a */
[----:B------:R-:W2:Y:S04]  /*db9d0*/  LDL.LU R74, [R1+0x1180] ;  /* 0x00118000014a7983 */ /* 0x000ea80000300800 */
[----:B------:R1:W-:Y:S04]  /*db9e0*/  STL.64 [R1+0x1c0], R8 ;  /* 0x0001c00801007387 */ /* 0x0003e80000100a00 */
[----:B------:R3:W-:Y:S04]  /*db9f0*/  STL.64 [R1+0x1b8], R6 ;  /* 0x0001b80601007387 */ /* 0x0007e80000100a00 */
[----:B------:R4:W-:Y:S01]  /*dba00*/  STL.64 [R1+0x1b0], R4 ;  /* 0x0001b00401007387 */ /* 0x0009e20000100a00 */
[----:B-1----:R-:W-:-:S03]  /*dba10*/  LEA R8, P1, R136, R3, 0x2 ;  /* 0x0000000388087211 */ /* 0x002fc600078210ff */
[----:B------:R-:W2:Y:S01]  /*dba20*/  LDL.LU R78, [R1+0x1160] ;  /* 0x00116000014e7983 */ /* 0x000ea20000300800 */
[-C--:B---3--:R-:W-:Y:S02]  /*dba30*/  LEA R6, P5, R134, R3.reuse, 0x2 ;  /* 0x0000000386067211 */ /* 0x088fe400078a10ff */
[----:B----4-:R-:W-:Y:S02]  /*dba40*/  LEA R4, P6, R132, R3, 0x2 ;  /* 0x0000000384047211 */ /* 0x010fe400078c10ff */
[-C--:B------:R-:W-:Y:S02]  /*dba50*/  LEA.HI.X.SX32 R9, R136, R2.reuse, 0x2, P1 ;  /* 0x0000000288097211 */ /* 0x080fe400008f16ff */
[-C--:B------:R-:W-:Y:S02]  /*dba60*/  LEA.HI.X.SX32 R5, R132, R2.reuse, 0x2, P6 ;  /* 0x0000000284057211 */ /* 0x080fe400030f16ff */
[----:B------:R-:W-:Y:S02]  /*dba70*/  LEA.HI.X.SX32 R7, R134, R2, 0x2, P5 ;  /* 0x0000000286077211 */ /* 0x000fe400028f16ff */
        /* <DEDUP_REMOVED lines=13> */
[-C--:B-1----:R-:W-:Y:S02]  /*dbb50*/  LEA R8, P1, R132, R3.reuse, 0x2 ;  /* 0x0000000384087211 */ /* 0x082fe400078210ff */
[-C--:B---3--:R-:W-:Y:S02]  /*dbb60*/  LEA R6, P5, R130, R3.reuse, 0x2 ;  /* 0x0000000382067211 */ /* 0x088fe400078a10ff */
[-C--:B------:R-:W-:Y:S02]  /*dbb70*/  LEA.HI.X.SX32 R9, R132, R2.reuse, 0x2, P1 ;  /* 0x0000000284097211 */ /* 0x080fe400008f16ff */
[----:B----4-:R-:W-:Y:S02]  /*dbb80*/  LEA R4, P6, R120, R3, 0x2 ;  /* 0x0000000378047211 */ /* 0x010fe400078c10ff */
[----:B------:R-:W-:Y:S01]  /*dbb90*/  LEA.HI.X.SX32 R7, R130, R2, 0x2, P5 ;  /* 0x0000000282077211 */ /* 0x000fe200028f16ff */
[----:B------:R-:W-:Y:S01]  /*dbba0*/  IMAD.MOV.U32 R130, RZ, RZ, R118 ;  /* 0x000000ffff827224 */ /* 0x000fe200078e0076 */
[----:B------:R-:W-:Y:S01]  /*dbbb0*/  MOV R92, R82 ;  /* 0x00000052005c7202 */ /* 0x000fe20000000f00 */
[----:B------:R-:W-:Y:S01]  /*dbbc0*/  IMAD.MOV.U32 R82, RZ, RZ, R64 ;  /* 0x000000ffff527224 */ /* 0x000fe200078e0040 */
[----:B------:R-:W-:-:S02]  /*dbbd0*/  LEA.HI.X.SX32 R5, R120, R2, 0x2, P6 ;  /* 0x0000000278057211 */ /* 0x000fc400030f16ff */
[----:B------:R-:W-:Y:S01]  /*dbbe0*/  MOV R118, R114 ;  /* 0x0000007200767202 */ /* 0x000fe20000000f00 */
[----:B------:R-:W-:Y:S01]  /*dbbf0*/  IMAD.MOV.U32 R114, RZ, RZ, R106 ;  /* 0x000000ffff727224 */ /* 0x000fe200078e006a */
[----:B------:R-:W-:Y:S02]  /*dbc00*/  MOV R64, R126 ;  /* 0x0000007e00407202 */ /* 0x000fe40000000f00 */
[----:B------:R-:W3:Y:S01]  /*dbc10*/  LDL.LU R126, [R1+0x4748] ;  /* 0x00474800017e7983 */ /* 0x000ee20000300800 */
[----:B------:R-:W-:Y:S01]  /*dbc20*/  MOV R106, R96 ;  /* 0x00000060006a7202 */ /* 0x000fe20000000f00 */
[----:B------:R-:W-:Y:S01]  /*dbc30*/  IMAD.MOV.U32 R96, RZ, RZ, R80 ;  /* 0x000000ffff607224 */ /* 0x000fe200078e0050 */
[----:B------:R-:W-:Y:S01]  /*dbc40*/  MOV R80, R62 ;  /* 0x0000003e00507202 */ /* 0x000fe20000000f00 */
[----:B------:R1:W-:Y:S01]  /*dbc50*/  STL.64 [R1+0x190], R8 ;  /* 0x0001900801007387 */ /* 0x0003e20000100a00 */
[----:B------:R-:W-:Y:S01]  /*dbc60*/  IMAD.MOV.U32 R120, RZ, RZ, R112 ;  /* 0x000000ffff787224 */ /* 0x000fe200078e0070 */
[----:B------:R-:W-:Y:S01]  /*dbc70*/  MOV R112, R108 ;  /* 0x0000006c00707202 */ /* 0x000fe20000000f00 */
[----:B------:R-:W-:Y:S01]  /*dbc80*/  IMAD.MOV.U32 R62, RZ, RZ, R124 ;  /* 0x000000ffff3e7224 */ /* 0x000fe200078e007c */
[----:B------:R4:W-:Y:S04]  /*dbc90*/  STL.64 [R1+0x188], R6 ;  /* 0x0001880601007387 */ /* 0x0009e80000100a00 */
[----:B------:R4:W-:Y:S04]  /*dbca0*/  STL.64 [R1+0x180], R4 ;  /* 0x0001800401007387 */ /* 0x0009e80000100a00 */
[----:B------:R-:W2:Y:S04]  /*dbcb0*/  LDL.LU R124, [R1+0x4744] ;  /* 0x00474400017c7983 */ /* 0x000ea80000300800 */
[----:B------:R-:W2:Y:S01]  /*dbcc0*/  LDL.LU R108, [R1+0xe8] ;  /* 0x0000e800016c7983 */ /* 0x000ea20000300800 */
[----:B------:R-:W-:Y:S01]  /*dbcd0*/  VIADD R24, R26, UR62 ;  /* 0x0000003e1a187c36 */ /* 0x000fe20008000000 */
[----:B-1----:R-:W-:Y:S01]  /*dbce0*/  LEA R8, P1, R130, R3, 0x2 ;  /* 0x0000000382087211 */ /* 0x002fe200078210ff */
[----:B------:R-:W1:Y:S03]  /*dbcf0*/  LDCU UR62, c[0x0][0x3b8] ;  /* 0x00007700ff3e77ac */ /* 0x000e660008000800 */
[----:B------:R-:W-:Y:S01]  /*dbd00*/  IADD3 R22, PT, PT, R24, UR61, RZ ;  /* 0x0000003d18167c10 */ /* 0x000fe2000fffe0ff */
[----:B------:R-:W1:Y:S03]  /*dbd10*/  LDCU UR61, c[0x0][0x3b8] ;  /* 0x00007700ff3d77ac */ /* 0x000e660008000800 */
[----:B------:R-:W-:Y:S01]  /*dbd20*/  IADD3 R21, PT, PT, R22, UR60, RZ ;  /* 0x0000003c16157c10 */ /* 0x000fe2000fffe0ff */
[----:B------:R-:W1:Y:S03]  /*dbd30*/  LDCU UR60, c[0x0][0x3b8] ;  /* 0x00007700ff3c77ac */ /* 0x000e660008000800 */
[----:B------:R-:W-:Y:S01]  /*dbd40*/  IADD3 R23, PT, PT, R21, UR59, RZ ;  /* 0x0000003b15177c10 */ /* 0x000fe2000fffe0ff */
[----:B------:R-:W1:Y:S04]  /*dbd50*/  LDCU UR59, c[0x0][0x3b8] ;  /* 0x00007700ff3b77ac */ /* 0x000e680008000800 */
[----:B------:R-:W-:Y:S01]  /*dbd60*/  VIADD R25, R23, UR58 ;  /* 0x0000003a17197c36 */ /* 0x000fe20008000000 */
[----:B------:R-:W-:Y:S01]  /*dbd70*/  LEA.HI.X.SX32 R9, R130, R2, 0x2, P1 ;  /* 0x0000000282097211 */ /* 0x000fe200008f16ff */
[----:B------:R-:W1:Y:S03]  /*dbd80*/  LDCU UR58, c[0x0][0x3b8] ;  /* 0x00007700ff3a77ac */ /* 0x000e660008000800 */
[----:B------:R-:W-:-:S02]  /*dbd90*/  IADD3 R27, PT, PT, R25, UR57, RZ ;  /* 0x00000039191b7c10 */ /* 0x000fc4000fffe0ff */
[-C--:B----4-:R-:W-:Y:S02]  /*dbda0*/  LEA R6, P5, R128, R3.reuse, 0x2 ;  /* 0x0000000380067211 */ /* 0x090fe400078a10ff */
[----:B------:R-:W-:Y:S01]  /*dbdb0*/  LEA R4, P6, R122, R3, 0x2 ;  /* 0x000000037a047211 */ /* 0x000fe200078c10ff */
[----:B------:R-:W-:Y:S01]  /*dbdc0*/  VIADD R29, R27, UR56 ;  /* 0x000000381b1d7c36 */ /* 0x000fe20008000000 */
[----:B------:R4:W-:Y:S01]  /*dbdd0*/  STL.64 [R1+0x178], R8 ;  /* 0x0001780801007387 */ /* 0x0009e20000100a00 */
[-C--:B------:R-:W-:Y:S01]  /*dbde0*/  LEA.HI.X.SX32 R7, R128, R2.reuse, 0x2, P5 ;  /* 0x0000000280077211 */ /* 0x080fe200028f16ff */
[----:B------:R-:W1:Y:S01]  /*dbdf0*/  LDCU UR57, c[0x0][0x3b8] ;  /* 0x00007700ff3977ac */ /* 0x000e620008000800 */
[----:B------:R-:W-:Y:S01]  /*dbe00*/  VIADD R31, R29, UR55 ;  /* 0x000000371d1f7c36 */ /* 0x000fe20008000000 */
[----:B------:R-:W-:Y:S02]  /*dbe10*/  LEA.HI.X.SX32 R5, R122, R2, 0x2, P6 ;  /* 0x000000027a057211 */ /* 0x000fe400030f16ff */
[----:B------:R1:W-:Y:S01]  /*dbe20*/  STL.64 [R1+0x170], R6 ;  /* 0x0001700601007387 */ /* 0x0003e20000100a00 */
[----:B------:R-:W2:Y:S01]  /*dbe30*/  LDCU UR56, c[0x0][0x3b8] ;  /* 0x00007700ff3877ac */ /* 0x000ea20008000800 */
[----:B------:R-:W-:-:S02]  /*dbe40*/  IADD3 R33, PT, PT, R31, UR54, RZ ;  /* 0x000000361f217c10 */ /* 0x000fc4000fffe0ff */
[----:B----4-:R-:W-:-:S03]  /*dbe50*/  LEA R8, P1, R120, R3, 0x2 ;  /* 0x0000000378087211 */ /* 0x010fc600078210ff */
[----:B------:R-:W-:Y:S01]  /*dbe60*/  VIADD R35, R33, UR53 ;  /* 0x0000003521237c36 */ /* 0x000fe20008000000 */
[----:B------:R4:W-:Y:S01]  /*dbe70*/  STL.64 [R1+0x168], R4 ;  /* 0x0001680401007387 */ /* 0x0009e20000100a00 */
[----:B------:R-:W2:Y:S02]  /*dbe80*/  LDCU UR55, c[0x0][0x3b8] ;  /* 0x00007700ff3777ac */ /* 0x000ea40008000800 */
[----:B------:R-:W-:Y:S01]  /*dbe90*/  VIADD R37, R35, UR52 ;  /* 0x0000003423257c36 */ /* 0x000fe20008000000 */
[----:B------:R-:W-:Y:S01]  /*dbea0*/  LEA.HI.X.SX32 R9, R120, R2, 0x2, P1 ;  /* 0x0000000278097211 */ /* 0x000fe200008f16ff */
[----:B------:R-:W2:Y:S02]  /*dbeb0*/  LDCU UR54, c[0x0][0x3b8] ;  /* 0x00007700ff3677ac */ /* 0x000ea40008000800 */
[----:B------:R-:W-:Y:S01]  /*dbec0*/  VIADD R39, R37, UR51 ;  /* 0x0000003325277c36 */ /* 0x000fe20008000000 */
[-C--:B-1----:R-:W-:Y:S01]  /*dbed0*/  LEA R6, P5, R118, R3.reuse, 0x2 ;  /* 0x0000000376067211 */ /* 0x082fe200078a10ff */
[----:B------:R1:W-:Y:S01]  /*dbee0*/  STL.64 [R1+0x160], R8 ;  /* 0x0001600801007387 */ /* 0x0003e20000100a00 */
[----:B------:R-:W2:Y:S01]  /*dbef0*/  LDCU UR53, c[0x0][0x3b8] ;  /* 0x00007700ff3577ac */ /* 0x000ea20008000800 */
[----:B------:R-:W-:Y:S01]  /*dbf00*/  VIADD R41, R39, UR50 ;  /* 0x0000003227297c36 */ /* 0x000fe20008000000 */
[----:B----4-:R-:W-:-:S02]  /*dbf10*/  LEA R4, P6, R116, R3, 0x2 ;  /* 0x0000000374047211 */ /* 0x010fc400078c10ff */
[-C--:B------:R-:W-:Y:S01]  /*dbf20*/  LEA.HI.X.SX32 R7, R118, R2.reuse, 0x2, P5 ;  /* 0x0000000276077211 */ /* 0x080fe200028f16ff */
[----:B------:R-:W4:Y:S01]  /*dbf30*/  LDCU UR52, c[0x0][0x3b8] ;  /* 0x00007700ff3477ac */ /* 0x000f220008000800 */
[----:B------:R-:W-:Y:S02]  /*dbf40*/  IADD3 R43, PT, PT, R41, UR49, RZ ;  /* 0x00000031292b7c10 */ /* 0x000fe4000fffe0ff */
[-C--:B------:R-:W-:Y:S01]  /*dbf50*/  LEA.HI.X.SX32 R5, R116, R2.reuse, 0x2, P6 ;  /* 0x0000000274057211 */ /* 0x080fe200030f16ff */
[----:B------:R-:W2:Y:S01]  /*dbf60*/  LDCU UR51, c[0x0][0x3b8] ;  /* 0x00007700ff3377ac */ /* 0x000ea20008000800 */
[----:B------:R-:W-:Y:S02]  /*dbf70*/  IADD3 R45, PT, PT, R43, UR48, RZ ;  /* 0x000000302b2d7c10 */ /* 0x000fe4000fffe0ff */
[C---:B-1----:R-:W-:Y:S01]  /*dbf80*/  LEA R8, P1, R114.reuse, R3, 0x2 ;  /* 0x0000000372087211 */ /* 0x042fe200078210ff */
[----:B------:R1:W-:Y:S01]  /*dbf90*/  STL.64 [R1+0x158], R6 ;  /* 0x0001580601007387 */ /* 0x0003e20000100a00 */
[----:B------:R-:W2:Y:S01]  /*dbfa0*/  LDCU UR50, c[0x0][0x3b8] ;  /* 0x00007700ff3277ac */ /* 0x000ea20008000800 */
[----:B------:R-:W-:Y:S01]  /*dbfb0*/  VIADD R47, R45, UR47 ;  /* 0x0000002f2d2f7c36 */ /* 0x000fe20008000000 */
[----:B------:R-:W-:Y:S01]  /*dbfc0*/  LEA.HI.X.SX32 R9, R114, R2, 0x2, P1 ;  /* 0x0000000272097211 */ /* 0x000fe200008f16ff */
[----:B------:R4:W-:Y:S01]  /*dbfd0*/  STL.64 [R1+0x150], R4 ;  /* 0x0001500401007387 */ /* 0x0009e20000100a00 */
[----:B------:R-:W2:Y:S02]  /*dbfe0*/  LDCU UR49, c[0x0][0x3b8] ;  /* 0x00007700ff3177ac */ /* 0x000ea40008000800 */
[----:B------:R-:W-:Y:S01]  /*dbff0*/  IADD3 R49, PT, PT, R47, UR46, RZ ;  /* 0x0000002e2f317c10 */ /* 0x000fe2000fffe0ff */
[----:B------:R-:W-:Y:S01]  /*dc000*/  STL.64 [R1+0x148], R8 ;  /* 0x0001480801007387 */ /* 0x000fe20000100a00 */
[----:B------:R-:W2:Y:S02]  /*dc010*/  LDCU UR48, c[0x0][0x3b8] ;  /* 0x00007700ff3077ac */ /* 0x000ea40008000800 */
[----:B------:R-:W-:-:S02]  /*dc020*/  IADD3 R51, PT, PT, R49, UR45, RZ ;  /* 0x0000002d31337c10 */ /* 0x000fc4000fffe0ff */
[-C--:B-1----:R-:W-:Y:S01]  /*dc030*/  LEA R6, P5, R112, R3.reuse, 0x2 ;  /* 0x0000000370067211 */ /* 0x082fe200078a10ff */
[----:B------:R-:W1:Y:S02]  /*dc040*/  LDCU UR47, c[0x0][0x3b8] ;  /* 0x00007700ff2f77ac */ /* 0x000e640008000800 */
[----:B------:R-:W-:Y:S01]  /*dc050*/  VIADD R53, R51, UR44 ;  /* 0x0000002c33357c36 */ /* 0x000fe20008000000 */
[----:B----4-:R-:W-:Y:S01]  /*dc060*/  LEA R4, P6, R110, R3, 0x2 ;  /* 0x000000036e047211 */ /* 0x010fe200078c10ff */
[----:B------:R-:W4:Y:S03]  /*dc070*/  LDCU UR46, c[0x0][0x3b8] ;  /* 0x00007700ff2e77ac */ /* 0x000f260008000800 */
[----:B------:R-:W-:Y:S01]  /*dc080*/  IADD3 R55, PT, PT, R53, UR43, RZ ;  /* 0x0000002b35377c10 */ /* 0x000fe2000fffe0ff */
        /* <DEDUP_REMOVED lines=8> */
[-C--:B------:R-:W-:Y:S01]  /*dc110*/  LEA.HI.X.SX32 R7, R112, R2.reuse, 0x2, P5 ;  /* 0x0000000270077211 */ /* 0x080fe200028f16ff */
[----:B------:R-:W1:Y:S02]  /*dc120*/  LDCU UR41, c[0x0][0x3b8] ;  /* 0x00007700ff2977ac */ /* 0x000e640008000800 */
[----:B------:R-:W-:Y:S01]  /*dc130*/  VIADD R65, R63, UR38 ;  /* 0x000000263f417c36 */ /* 0x000fe20008000000 */
[----:B------:R-:W-:Y:S01]  /*dc140*/  LEA.HI.X.SX32 R5, R110, R2, 0x2, P6 ;  /* 0x000000026e057211 */ /* 0x000fe200030f16ff */
[----:B------:R4:W-:Y:S01]  /*dc150*/  STL.64 [R1+0x140], R6 ;  /* 0x0001400601007387 */ /* 0x0009e20000100a00 */
[----:B------:R-:W1:Y:S01]  /*dc160*/  LDCU UR40, c[0x0][0x3b8] ;  /* 0x00007700ff2877ac */ /* 0x000e620008000800 */
[----:B------:R-:W-:-:S02]  /*dc170*/  VIADD R67, R65, UR37 ;  /* 0x0000002541437c36 */ /* 0x000fc40008000000 */
[----:B------:R1:W-:Y:S01]  /*dc180*/  STL.64 [R1+0x138], R4 ;  /* 0x0001380401007387 */ /* 0x0003e20000100a00 */
[----:B------:R-:W2:Y:S01]  /*dc190*/  LDCU UR39, c[0x0][0x3b8] ;  /* 0x00007700ff2777ac */ /* 0x000ea20008000800 */
[----:B------:R-:W-:Y:S01]  /*dc1a0*/  VIADD R69, R67, UR36 ;  /* 0x0000002443457c36 */ /* 0x000fe20008000000 */
[----:B------:R-:W2:Y:S03]  /*dc1b0*/  LDCU UR38, c[0x0][0x3b8] ;  /* 0x00007700ff2677ac */ /* 0x000ea60008000800 */
[----:B------:R-:W-:Y:S01]  /*dc1c0*/  VIADD R71, R69, UR35 ;  /* 0x0000002345477c36 */ /* 0x000fe20008000000 */
[----:B----4-:R-:W-:Y:S01]  /*dc1d0*/  LEA R6, P5, R106, R3, 0x2 ;  /* 0x000000036a067211 */ /* 0x010fe200078a10ff */
[----:B------:R-:W4:Y:S03]  /*dc1e0*/  LDCU UR37, c[0x0][0x3b8] ;  /* 0x00007700ff2577ac */ /* 0x000f260008000800 */
[----:B------:R-:W-:-:S02]  /*dc1f0*/  IADD3 R73, PT, PT, R71, UR34, RZ ;  /* 0x0000002247497c10 */ /* 0x000fc4000fffe0ff */
[-C--:B-1----:R-:W-:Y:S01]  /*dc200*/  LEA R4, P6, R104, R3.reuse, 0x2 ;  /* 0x0000000368047211 */ /* 0x082fe200078c10ff */
[----:B------:R-:W1:Y:S02]  /*dc210*/  LDCU UR36, c[0x0][0x3b8] ;  /* 0x00007700ff2477ac */ /* 0x000e640008000800 */
[----:B------:R-:W-:Y:S01]  /*dc220*/  VIADD R75, R73, UR33 ;  /* 0x00000021494b7c36 */ /* 0x000fe20008000000 */
[-C--:B------:R-:W-:Y:S01]  /*dc230*/  LEA.HI.X.SX32 R7, R106, R2.reuse, 0x2, P5 ;  /* 0x000000026a077211 */ /* 0x080fe200028f16ff */
[----:B------:R-:W1:Y:S03]  /*dc240*/  LDCU UR35, c[0x0][0x3b8] ;  /* 0x00007700ff2377ac */ /* 0x000e660008000800 */
[----:B------:R-:W-:Y:S01]  /*dc250*/  IADD3 R77, PT, PT, R75, UR32, RZ ;  /* 0x000000204b4d7c10 */ /* 0x000fe2000fffe0ff */
[----:B------:R-:W1:Y:S04]  /*dc260*/  LDCU UR34, c[0x0][0x3b8] ;  /* 0x00007700ff2277ac */ /* 0x000e680008000800 */
[----:B------:R-:W-:Y:S01]  /*dc270*/  VIADD R79, R77, UR31 ;  /* 0x0000001f4d4f7c36 */ /* 0x000fe20008000000 */
[-C--:B------:R-:W-:Y:S01]  /*dc280*/  LEA.HI.X.SX32 R5, R104, R2.reuse, 0x2, P6 ;  /* 0x0000000268057211 */ /* 0x080fe200030f16ff */
[----:B------:R-:W1:Y:S03]  /*dc290*/  LDCU UR33, c[0x0][0x3b8] ;  /* 0x00007700ff2177ac */ /* 0x000e660008000800 */
        /* <DEDUP_REMOVED lines=31> */
[----:B------:R-:W1:Y:S03]  /*dc490*/  LDCU UR17, c[0x0][0x3b8] ;  /* 0x00007700ff1177ac */ /* 0x000e660008000800 */
[----:B------:R-:W-:Y:S01]  /*dc4a0*/  VIADD R113, R111, UR76 ;  /* 0x0000004c6f717c36 */ /* 0x000fe20008000000 */
[----:B------:R-:W1:Y:S04]  /*dc4b0*/  LDCU UR16, c[0x0][0x3b8] ;  /* 0x00007700ff1077ac */ /* 0x000e680008000800 */
[----:B------:R-:W-:Y:S01]  /*dc4c0*/  IADD3 R115, PT, PT, R113, UR5, RZ ;  /* 0x0000000571737c10 */ /* 0x000fe2000fffe0ff */
[----:B------:R-:W1:Y:S01]  /*dc4d0*/  LDCU UR15, c[0x0][0x3b8] ;  /* 0x00007700ff0f77ac */ /* 0x000e620008000800 */
[C---:B--2---:R-:W-:Y:S01]  /*dc4e0*/  LEA R8, P1, R108.reuse, R3, 0x2 ;  /* 0x000000036c087211 */ /* 0x044fe200078210ff */
[----:B------:R-:W2:Y:S03]  /*dc4f0*/  LDCU UR5, c[0x0][0x39c] ;  /* 0x00007380ff0577ac */ /* 0x000ea60008000800 */
[----:B------:R-:W-:-:S05]  /*dc500*/  LEA.HI.X.SX32 R9, R108, R2, 0x2, P1 ;  /* 0x000000026c097211 */ /* 0x000fca00008f16ff */
[----:B------:R1:W-:Y:S04]  /*dc510*/  STL.64 [R1+0x130], R8 ;  /* 0x0001300801007387 */ /* 0x0003e80000100a00 */
[----:B------:R2:W-:Y:S01]  /*dc520*/  STL.64 [R1+0x128], R6 ;  /* 0x0001280601007387 */ /* 0x0005e20000100a00 */
[----:B-1----:R-:W-:-:S03]  /*dc530*/  LEA R8, P1, R102, R3, 0x2 ;  /* 0x0000000366087211 */ /* 0x002fc600078210ff */
[----:B------:R1:W-:Y:S01]  /*dc540*/  STL.64 [R1+0x120], R4 ;  /* 0x0001200401007387 */ /* 0x0003e20000100a00 */
[----:B------:R-:W-:Y:S02]  /*dc550*/  LEA.HI.X.SX32 R9, R102, R2, 0x2, P1 ;  /* 0x0000000266097211 */ /* 0x000fe400008f16ff */
[----:B--2---:R-:W-:-:S03]  /*dc560*/  LEA R6, P5, R100, R3, 0x2 ;  /* 0x0000000364067211 */ /* 0x004fc600078a10ff */
[----:B------:R2:W-:Y:S01]  /*dc570*/  STL.64 [R1+0x118], R8 ;  /* 0x0001180801007387 */ /* 0x0005e20000100a00 */
[----:B------:R-:W-:Y:S02]  /*dc580*/  LEA.HI.X.SX32 R7, R100, R2, 0x2, P5 ;  /* 0x0000000264077211 */ /* 0x000fe400028f16ff */
[----:B-1----:R-:W-:-:S04]  /*dc590*/  LEA R4, P6, R98, R3, 0x2 ;  /* 0x0000000362047211 */ /* 0x002fc800078c10ff */
[-C--:B------:R-:W-:Y:S02]  /*dc5a0*/  LEA.HI.X.SX32 R5, R98, R2.reuse, 0x2, P6 ;  /* 0x0000000262057211 */ /* 0x080fe400030f16ff */
[CC--:B--2---:R-:W-:Y:S01]  /*dc5b0*/  LEA R8, P1, R96.reuse, R3.reuse, 0x2 ;  /* 0x0000000360087211 */ /* 0x0c4fe200078210ff */
[----:B------:R1:W-:Y:S03]  /*dc5c0*/  STL.64 [R1+0x110], R6 ;  /* 0x0001100601007387 */ /* 0x0003e60000100a00 */
[----:B------:R-:W-:Y:S01]  /*dc5d0*/  LEA.HI.X.SX32 R9, R96, R2, 0x2, P1 ;  /* 0x0000000260097211 */ /* 0x000fe200008f16ff */
[----:B------:R2:W-:Y:S04]  /*dc5e0*/  STL.64 [R1+0x108], R4 ;  /* 0x0001080401007387 */ /* 0x0005e80000100a00 */
[----:B------:R3:W-:Y:S01]  /*dc5f0*/  STL.64 [R1+0x100], R8 ;  /* 0x0001000801007387 */ /* 0x0007e20000100a00 */
[----:B-1----:R-:W-:-:S02]  /*dc600*/  LEA R6, P5, R94, R3, 0x2 ;  /* 0x000000035e067211 */ /* 0x002fc400078a10ff */
[-C--:B--2---:R-:W-:Y:S02]  /*dc610*/  LEA R4, P6, R92, R3.reuse, 0x2 ;  /* 0x000000035c047211 */ /* 0x084fe400078c10ff */
[-C--:B------:R-:W-:Y:S02]  /*dc620*/  LEA.HI.X.SX32 R7, R94, R2.reuse, 0x2, P5 ;  /* 0x000000025e077211 */ /* 0x080fe400028f16ff */
[-C--:B------:R-:W-:Y:S02]  /*dc630*/  LEA.HI.X.SX32 R5, R92, R2.reuse, 0x2, P6 ;  /* 0x000000025c057211 */ /* 0x080fe400030f16ff */
[CC--:B---3--:R-:W-:Y:S01]  /*dc640*/  LEA R8, P1, R90.reuse, R3.reuse, 0x2 ;  /* 0x000000035a087211 */ /* 0x0c8fe200078210ff */
        /* <DEDUP_REMOVED lines=38> */
[----:B------:R2:W-:Y:S01]  /*dc8b0*/  STL.64 [R1+0x90], R4 ;  /* 0x0000900401007387 */ /* 0x0005e20000100a00 */
[----:B------:R-:W-:Y:S01]  /*dc8c0*/  VIADD R117, R115, UR4 ;  /* 0x0000000473757c36 */ /* 0x000fe20008000000 */
[----:B------:R-:W3:Y:S02]  /*dc8d0*/  LDCU UR4, c[0x0][0x39c] ;  /* 0x00007380ff0477ac */ /* 0x000ee40008000800 */
[----:B------:R4:W-:Y:S01]  /*dc8e0*/  STL.64 [R1+0x88], R8 ;  /* 0x0000880801007387 */ /* 0x0009e20000100a00 */
[----:B-1----:R-:W-:-:S02]  /*dc8f0*/  LEA R6, P5, R66, R3, 0x2 ;  /* 0x0000000342067211 */ /* 0x002fc400078a10ff */
[-C--:B--2---:R-:W-:Y:S02]  /*dc900*/  LEA R4, P6, R126, R3.reuse, 0x2 ;  /* 0x000000037e047211 */ /* 0x084fe400078c10ff */
[-C--:B------:R-:W-:Y:S02]  /*dc910*/  LEA.HI.X.SX32 R7, R66, R2.reuse, 0x2, P5 ;  /* 0x0000000242077211 */ /* 0x080fe400028f16ff */
[-C--:B------:R-:W-:Y:S02]  /*dc920*/  LEA.HI.X.SX32 R5, R126, R2.reuse, 0x2, P6 ;  /* 0x000000027e057211 */ /* 0x080fe400030f16ff */
[C---:B----4-:R-:W-:Y:S01]  /*dc930*/  LEA R8, P1, R64.reuse, R3, 0x2 ;  /* 0x0000000340087211 */ /* 0x050fe200078210ff */
[----:B------:R1:W-:Y:S01]  /*dc940*/  STL.64 [R1+0x80], R6 ;  /* 0x0000800601007387 */ /* 0x0003e20000100a00 */
[----:B------:R-:W-:Y:S02]  /*dc950*/  IADD3 R119, PT, PT, R117, UR13, RZ ;  /* 0x0000000d75777c10 */ /* 0x000fe4000fffe0ff */
[----:B------:R-:W-:Y:S01]  /*dc960*/  LEA.HI.X.SX32 R9, R64, R2, 0x2, P1 ;  /* 0x0000000240097211 */ /* 0x000fe200008f16ff */
[----:B------:R2:W-:Y:S02]  /*dc970*/  STL.64 [R1+0x78], R4 ;  /* 0x0000780401007387 */ /* 0x0005e40000100a00 */
[----:B------:R-:W-:-:S02]  /*dc980*/  VIADD R121, R119, UR12 ;  /* 0x0000000c77797c36 */ /* 0x000fc40008000000 */
[----:B------:R4:W-:Y:S01]  /*dc990*/  STL.64 [R1+0x70], R8 ;  /* 0x0000700801007387 */ /* 0x0009e20000100a00 */
[-C--:B-1----:R-:W-:Y:S02]  /*dc9a0*/  LEA R6, P5, R62, R3.reuse, 0x2 ;  /* 0x000000033e067211 */ /* 0x082fe400078a10ff */
[-C--:B--2---:R-:W-:Y:S02]  /*dc9b0*/  LEA R4, P6, R48, R3.reuse, 0x2 ;  /* 0x0000000330047211 */ /* 0x084fe400078c10ff */
[-C--:B------:R-:W-:Y:S02]  /*dc9c0*/  LEA.HI.X.SX32 R7, R62, R2.reuse, 0x2, P5 ;  /* 0x000000023e077211 */ /* 0x080fe400028f16ff */
[----:B------:R-:W-:Y:S02]  /*dc9d0*/  LEA.HI.X.SX32 R5, R48, R2, 0x2, P6 ;  /* 0x0000000230057211 */ /* 0x000fe400030f16ff */
[----:B----4-:R-:W-:Y:S01]  /*dc9e0*/  LEA R8, P1, R60, R3, 0x2 ;  /* 0x000000033c087211 */ /* 0x010fe200078210ff */
[----:B------:R1:W-:Y:S01]  /*dc9f0*/  STL.64 [R1+0x68], R6 ;  /* 0x0000680601007387 */ /* 0x0003e20000100a00 */
[----:B------:R-:W-:-:S02]  /*dca00*/  IADD3 R123, PT, PT, R121, UR11, RZ ;  /* 0x0000000b797b7c10 */ /* 0x000fc4000fffe0ff */
[----:B------:R-:W-:Y:S01]  /*dca10*/  LEA.HI.X.SX32 R9, R60, R2, 0x2, P1 ;  /* 0x000000023c097211 */ /* 0x000fe200008f16ff */
[----:B------:R2:W-:Y:S01]  /*dca20*/  STL.64 [R1+0x60], R4 ;  /* 0x0000600401007387 */ /* 0x0005e20000100a00 */
[----:B------:R-:W-:-:S03]  /*dca30*/  IADD3 R125, PT, PT, R123, UR10, RZ ;  /* 0x0000000a7b7d7c10 */ /* 0x000fc6000fffe0ff */
[----:B------:R4:W-:Y:S01]  /*dca40*/  STL.64 [R1+0x58], R8 ;  /* 0x0000580801007387 */ /* 0x0009e20000100a00 */
[-C--:B-1----:R-:W-:Y:S02]  /*dca50*/  LEA R6, P5, R56, R3.reuse, 0x2 ;  /* 0x0000000338067211 */ /* 0x082fe400078a10ff */
[-C--:B--2---:R-:W-:Y:S02]  /*dca60*/  LEA R4, P6, R46, R3.reuse, 0x2 ;  /* 0x000000032e047211 */ /* 0x084fe400078c10ff */
[-C--:B------:R-:W-:Y:S02]  /*dca70*/  LEA.HI.X.SX32 R7, R56, R2.reuse, 0x2, P5 ;  /* 0x0000000238077211 */ /* 0x080fe400028f16ff */
[-C--:B------:R-:W-:Y:S02]  /*dca80*/  LEA.HI.X.SX32 R5, R46, R2.reuse, 0x2, P6 ;  /* 0x000000022e057211 */ /* 0x080fe400030f16ff */
[C---:B----4-:R-:W-:Y:S02]  /*dca90*/  LEA R8, P1, R58.reuse, R3, 0x2 ;  /* 0x000000033a087211 */ /* 0x050fe400078210ff */
[----:B------:R-:W-:Y:S01]  /*dcaa0*/  IADD3 R127, PT, PT, R125, UR9, RZ ;  /* 0x000000097d7f7c10 */ /* 0x000fe2000fffe0ff */
[----:B------:R1:W-:Y:S01]  /*dcab0*/  STL.64 [R1+0x50], R6 ;  /* 0x0000500601007387 */ /* 0x0003e20000100a00 */
[----:B------:R-:W-:-:S03]  /*dcac0*/  LEA.HI.X.SX32 R9, R58, R2, 0x2, P1 ;  /* 0x000000023a097211 */ /* 0x000fc600008f16ff */
[----:B------:R2:W-:Y:S01]  /*dcad0*/  STL.64 [R1+0x48], R4 ;  /* 0x0000480401007387 */ /* 0x0005e20000100a00 */
[----:B------:R-:W-:-:S03]  /*dcae0*/  VIADD R129, R127, UR77 ;  /* 0x0000004d7f817c36 */ /* 0x000fc60008000000 */
        /* <DEDUP_REMOVED lines=12> */
[----:B-1----:R-:W-:-:S03]  /*dcbb0*/  LEA R6, P5, R44, R3, 0x2 ;  /* 0x000000032c067211 */ /* 0x002fc600078a10ff */
[----:B------:R-:W3:Y:S01]  /*dcbc0*/  LDL.LU R16, [R1+0x3f20] ;  /* 0x003f200001107983 */ /* 0x000ee20000300800 */
[----:B--2---:R-:W-:Y:S02]  /*dcbd0*/  LEA R4, P6, R40, R3, 0x2 ;  /* 0x0000000328047211 */ /* 0x004fe400078c10ff */
[-C--:B------:R-:W-:Y:S02]  /*dcbe0*/  LEA.HI.X.SX32 R7, R44, R2.reuse, 0x2, P5 ;  /* 0x000000022c077211 */ /* 0x080fe400028f16ff */
[----:B------:R-:W-:Y:S02]  /*dcbf0*/  LEA.HI.X.SX32 R5, R40, R2, 0x2, P6 ;  /* 0x0000000228057211 */ /* 0x000fe400030f16ff */
[----:B------:R-:W-:Y:S01]  /*dcc00*/  IADD3 R135, PT, PT, R133, UR74, RZ ;  /* 0x0000004a85877c10 */ /* 0x000fe2000fffe0ff */
[----:B------:R1:W-:Y:S03]  /*dcc10*/  STL.64 [R1+0x20], R6 ;  /* 0x0000200601007387 */ /* 0x0003e60000100a00 */
[----:B------:R-:W-:Y:S01]  /*dcc20*/  IADD3 R0, PT, PT, R135, UR73, RZ ;  /* 0x0000004987007c10 */ /* 0x000fe2000fffe0ff */
[----:B------:R2:W-:Y:S04]  /*dcc30*/  STL.64 [R1+0x18], R4 ;  /* 0x0000180401007387 */ /* 0x0005e80000100a00 */
[----:B------:R-:W3:Y:S01]  /*dcc40*/  LDL.LU R20, [R1+0x3f1c] ;  /* 0x003f1c0001147983 */ /* 0x000ee20000300800 */
[----:B------:R-:W-:-:S04]  /*dcc50*/  VIADD R139, R0, UR72 ;  /* 0x00000048008b7c36 */ /* 0x000fc80008000000 */
[----:B------:R-:W-:-:S05]  /*dcc60*/  VIADD R141, R139, UR71 ;  /* 0x000000478b8d7c36 */ /* 0x000fca0008000000 */
[----:B------:R-:W-:-:S04]  /*dcc70*/  IADD3 R143, PT, PT, R141, UR70, RZ ;  /* 0x000000468d8f7c10 */ /* 0x000fc8000fffe0ff */
[----:B------:R-:W-:-:S05]  /*dcc80*/  IADD3 R145, PT, PT, R143, UR69, RZ ;  /* 0x000000458f917c10 */ /* 0x000fca000fffe0ff */
[----:B------:R-:W-:-:S05]  /*dcc90*/  VIADD R147, R145, UR68 ;  /* 0x0000004491937c36 */ /* 0x000fca0008000000 */
[----:B------:R-:W-:-:S05]  /*dcca0*/  IADD3 R149, PT, PT, R147, UR67, RZ ;  /* 0x0000004393957c10 */ /* 0x000fca000fffe0ff */
[----:B------:R-:W-:-:S05]  /*dccb0*/  VIADD R151, R149, UR66 ;  /* 0x0000004295977c36 */ /* 0x000fca0008000000 */
[----:B------:R-:W-:-:S05]  /*dccc0*/  IADD3 R153, PT, PT, R151, UR65, RZ ;  /* 0x0000004197997c10 */ /* 0x000fca000fffe0ff */
[----:B------:R-:W-:-:S04]  /*dccd0*/  VIADD R155, R153, UR64 ;  /* 0x00000040999b7c36 */ /* 0x000fc80008000000 */
[----:B------:R-:W-:-:S05]  /*dcce0*/  VIADD R157, R155, UR63 ;  /* 0x0000003f9b9d7c36 */ /* 0x000fca0008000000 */
[----:B------:R-:W-:-:S05]  /*dccf0*/  IADD3 R159, PT, PT, R157, UR62, RZ ;  /* 0x0000003e9d9f7c10 */ /* 0x000fca000fffe0ff */
[----:B------:R-:W-:-:S05]  /*dcd00*/  VIADD R161, R159, UR61 ;  /* 0x0000003d9fa17c36 */ /* 0x000fca0008000000 */
[----:B------:R-:W-:-:S04]  /*dcd10*/  IADD3 R163, PT, PT, R161, UR60, RZ ;  /* 0x0000003ca1a37c10 */ /* 0x000fc8000fffe0ff */
[----:B------:R-:W-:-:S05]  /*dcd20*/  IADD3 R165, PT, PT, R163, UR59, RZ ;  /* 0x0000003ba3a57c10 */ /* 0x000fca000fffe0ff */
[----:B------:R-:W-:-:S05]  /*dcd30*/  VIADD R167, R165, UR58 ;  /* 0x0000003aa5a77c36 */ /* 0x000fca0008000000 */
[----:B------:R-:W-:-:S05]  /*dcd40*/  IADD3 R169, PT, PT, R167, UR57, RZ ;  /* 0x00000039a7a97c10 */ /* 0x000fca000fffe0ff */
[----:B------:R-:W-:-:S05]  /*dcd50*/  VIADD R171, R169, UR56 ;  /* 0x00000038a9ab7c36 */ /* 0x000fca0008000000 */
[----:B------:R-:W-:-:S04]  /*dcd60*/  IADD3 R173, PT, PT, R171, UR55, RZ ;  /* 0x00000037abad7c10 */ /* 0x000fc8000fffe0ff */
[----:B------:R-:W-:-:S04]  /*dcd70*/  IADD3 R175, PT, PT, R173, UR54, RZ ;  /* 0x00000036adaf7c10 */ /* 0x000fc8000fffe0ff */
[----:B------:R-:W-:-:S05]  /*dcd80*/  IADD3 R177, PT, PT, R175, UR53, RZ ;  /* 0x00000035afb17c10 */ /* 0x000fca000fffe0ff */
[----:B------:R-:W-:-:S05]  /*dcd90*/  VIADD R179, R177, UR52 ;  /* 0x00000034b1b37c36 */ /* 0x000fca0008000000 */
[----:B------:R-:W-:-:S05]  /*dcda0*/  IADD3 R181, PT, PT, R179, UR51, RZ ;  /* 0x00000033b3b57c10 */ /* 0x000fca000fffe0ff */
        /* <DEDUP_REMOVED lines=31> */
[----:B------:R-:W-:Y:S02]  /*dcfa0*/  IADD3 R245, PT, PT, R243, UR19, RZ ;  /* 0x00000013f3f57c10 */ /* 0x000fe4000fffe0ff */
[----:B----4-:R-:W-:-:S03]  /*dcfb0*/  LEA R8, P1, R50, R3, 0x2 ;  /* 0x0000000332087211 */ /* 0x010fc600078210ff */
[----:B------:R-:W-:Y:S01]  /*dcfc0*/  VIADD R247, R245, UR18 ;  /* 0x00000012f5f77c36 */ /* 0x000fe20008000000 */
[-C--:B-1----:R-:W-:Y:S02]  /*dcfd0*/  LEA R6, P5, R38, R3.reuse, 0x2 ;  /* 0x0000000326067211 */ /* 0x082fe400078a10ff */
[-C--:B--2---:R-:W-:Y:S02]  /*dcfe0*/  LEA R4, P6, R32, R3.reuse, 0x2 ;  /* 0x0000000320047211 */ /* 0x084fe400078c10ff */
[----:B------:R-:W-:Y:S02]  /*dcff0*/  IADD3 R249, PT, PT, R247, UR17, RZ ;  /* 0x00000011f7f97c10 */ /* 0x000fe4000fffe0ff */
[-C--:B------:R-:W-:Y:S02]  /*dd000*/  LEA.HI.X.SX32 R9, R50, R2.reuse, 0x2, P1 ;  /* 0x0000000232097211 */ /* 0x080fe400008f16ff */
[-C--:B------:R-:W-:Y:S01]  /*dd010*/  LEA.HI.X.SX32 R7, R38, R2.reuse, 0x2, P5 ;  /* 0x0000000226077211 */ /* 0x080fe200028f16ff */
[----:B------:R-:W-:Y:S01]  /*dd020*/  VIADD R251, R249, UR16 ;  /* 0x00000010f9fb7c36 */ /* 0x000fe20008000000 */
[----:B------:R-:W-:Y:S01]  /*dd030*/  LEA.HI.X.SX32 R5, R32, R2, 0x2, P6 ;  /* 0x0000000220057211 */ /* 0x000fe200030f16ff */
[----:B------:R-:W-:Y:S04]  /*dd040*/  STL.64 [R1+0x10], R8 ;  /* 0x0000100801007387 */ /* 0x000fe80000100a00 */
[----:B------:R1:W-:Y:S04]  /*dd050*/  STL.64 [R1+0x8], R6 ;  /* 0x0000080601007387 */ /* 0x0003e80000100a00 */
[----:B------:R2:W-:Y:S01]  /*dd060*/  STL.64 [R1], R4 ;  /* 0x0000000401007387 */ /* 0x0005e20000100a00 */
[----:B------:R-:W-:-:S02]  /*dd070*/  LEA R10, P6, R28, R3, 0x2 ;  /* 0x000000031c0a7211 */ /* 0x000fc400078c10ff */
[CC--:B-1----:R-:W-:Y:S02]  /*dd080*/  LEA R6, P1, R36.reuse, R3.reuse, 0x2 ;  /* 0x0000000324067211 */ /* 0x0c2fe400078210ff */
[----:B--2---:R-:W-:Y:S02]  /*dd090*/  IADD3 R5, PT, PT, R251, UR15, RZ ;  /* 0x0000000ffb057c10 */ /* 0x004fe4000fffe0ff */
[-C--:B------:R-:W-:Y:S02]  /*dd0a0*/  LEA.HI.X.SX32 R7, R36, R2.reuse, 0x2, P1 ;  /* 0x0000000224077211 */ /* 0x080fe400008f16ff */
[-C--:B------:R-:W-:Y:S02]  /*dd0b0*/  LEA R4, P1, R5, R3.reuse, 0x2 ;  /* 0x0000000305047211 */ /* 0x080fe400078210ff */
[----:B------:R-:W-:Y:S02]  /*dd0c0*/  LEA R8, P5, R34, R3, 0x2 ;  /* 0x0000000322087211 */ /* 0x000fe400078a10ff */
[----:B------:R-:W-:-:S02]  /*dd0d0*/  LEA.HI.X.SX32 R11, R28, R2, 0x2, P6 ;  /* 0x000000021c0b7211 */ /* 0x000fc400030f16ff */
[-C--:B------:R-:W-:Y:S02]  /*dd0e0*/  LEA R12, P6, R30, R3.reuse, 0x2 ;  /* 0x000000031e0c7211 */ /* 0x080fe400078c10ff */
[-C--:B------:R-:W-:Y:S02]  /*dd0f0*/  LEA.HI.X.SX32 R5, R5, R2.reuse, 0x2, P1 ;  /* 0x0000000205057211 */ /* 0x080fe400008f16ff */
[----:B------:R-:W-:Y:S02]  /*dd100*/  LEA R14, P1, R26, R3, 0x2 ;  /* 0x000000031a0e7211 */ /* 0x000fe400078210ff */
[-C--:B------:R-:W-:Y:S02]  /*dd110*/  LEA.HI.X.SX32 R9, R34, R2.reuse, 0x2, P5 ;  /* 0x0000000222097211 */ /* 0x080fe400028f16ff */
[----:B---3--:R-:W-:Y:S02]  /*dd120*/  ISETP.LT.AND P5, PT, R16, UR8, !P0 ;  /* 0x0000000810007c0c */ /* 0x008fe4000c7a1270 */
[----:B------:R-:W-:-:S02]  /*dd130*/  LEA.HI.X.SX32 R13, R30, R2, 0x2, P6 ;  /* 0x000000021e0d7211 */ /* 0x000fc400030f16ff */
[-C--:B------:R-:W-:Y:S02]  /*dd140*/  LEA R16, P6, R24, R3.reuse, 0x2 ;  /* 0x0000000318107211 */ /* 0x080fe400078c10ff */
[-C--:B------:R-:W-:Y:S02]  /*dd150*/  LEA.HI.X.SX32 R15, R26, R2.reuse, 0x2, P1 ;  /* 0x000000021a0f7211 */ /* 0x080fe400008f16ff */
[----:B------:R-:W-:Y:S02]  /*dd160*/  LEA R18, P1, R22, R3, 0x2 ;  /* 0x0000000316127211 */ /* 0x000fe400078210ff */
[-C--:B------:R-:W-:Y:S02]  /*dd170*/  LEA.HI.X.SX32 R17, R24, R2.reuse, 0x2, P6 ;  /* 0x0000000218117211 */ /* 0x080fe400030f16ff */
[----:B------:R-:W-:Y:S02]  /*dd180*/  ISETP.LT.AND P6, PT, R20, UR8, !P0 ;  /* 0x0000000814007c0c */ /* 0x000fe4000c7c1270 */
[----:B------:R-:W-:-:S02]  /*dd190*/  LEA.HI.X.SX32 R19, R22, R2, 0x2, P1 ;  /* 0x0000000216137211 */ /* 0x000fc400008f16ff */
[----:B------:R-:W-:-:S04]  /*dd1a0*/  LEA R20, P1, R21, R3, 0x2 ;  /* 0x0000000315147211 */ /* 0x000fc800078210ff */
[----:B------:R-:W-:Y:S02]  /*dd1b0*/  LEA.HI.X.SX32 R21, R21, R2, 0x2, P1 ;  /* 0x0000000215157211 */ /* 0x000fe400008f16ff */
        /* <DEDUP_REMOVED lines=115> */
[-C--:B------:R-:W-:Y:S02]  /*dd8f0*/  LEA.HI.X.SX32 R137, R0, R2.reuse, 0x2, P1 ;  /* 0x0000000200897211 */ /* 0x080fe400008f16ff */
[CC--:B------:R-:W-:Y:S01]  /*dd900*/  LEA R138, P1, R139.reuse, R3.reuse, 0x2 ;  /* 0x000000038b8a7211 */ /* 0x0c0fe200078210ff */
[----:B------:R-:W-:Y:S03]  /*dd910*/  STL [R1+0x46ec], R6 ;  /* 0x0046ec0601007387 */ /* 0x000fe60000100800 */
[----:B------:R-:W-:Y:S01]  /*dd920*/  LEA.HI.X.SX32 R139, R139, R2, 0x2, P1 ;  /* 0x000000028b8b7211 */ /* 0x000fe200008f16ff */
[----:B------:R-:W-:Y:S01]  /*dd930*/  STL [R1+0x46e8], R7 ;  /* 0x0046e80701007387 */ /* 0x000fe20000100800 */
[----:B------:R-:W-:-:S03]  /*dd940*/  LEA R140, P1, R141, R3, 0x2 ;  /* 0x000000038d8c7211 */ /* 0x000fc600078210ff */
[----:B------:R-:W-:Y:S01]  /*dd950*/  STL [R1+0x46e4], R8 ;  /* 0x0046e40801007387 */ /* 0x000fe20000100800 */
[----:B------:R-:W-:-:S03]  /*dd960*/  LEA.HI.X.SX32 R141, R141, R2, 0x2, P1 ;  /* 0x000000028d8d7211 */ /* 0x000fc600008f16ff */
[----:B------:R-:W-:Y:S01]  /*dd970*/  STL [R1+0x46e0], R9 ;  /* 0x0046e00901007387 */ /* 0x000fe20000100800 */
[----:B------:R-:W-:-:S03]  /*dd980*/  LEA R142, P1, R143, R3, 0x2 ;  /* 0x000000038f8e7211 */ /* 0x000fc600078210ff */
[----:B------:R-:W-:Y:S04]  /*dd990*/  STL.64 [R1+0x46f0], R10 ;  /* 0x0046f00a01007387 */ /* 0x000fe80000100a00 */
[----:B------:R-:W-:Y:S04]  /*dd9a0*/  STL [R1+0x46f8], R4 ;  /* 0x0046f80401007387 */ /* 0x000fe80000100800 */
[----:B------:R-:W-:Y:S04]  /*dd9b0*/  STL [R1+0x46dc], R5 ;  /* 0x0046dc0501007387 */ /* 0x000fe80000100800 */
[----:B------:R-:W-:Y:S01]  /*dd9c0*/  STL [R1+0x4710], R12 ;  /* 0x0047100c01007387 */ /* 0x000fe20000100800 */
[----:B------:R-:W-:-:S03]  /*dd9d0*/  LEA.HI.X.SX32 R143, R143, R2, 0x2, P1 ;  /* 0x000000028f8f7211 */ /* 0x000fc600008f16ff */
[----:B------:R1:W-:Y:S01]  /*dd9e0*/  STL [R1+0x46fc], R13 ;  /* 0x0046fc0d01007387 */ /* 0x0003e20000100800 */
[----:B------:R-:W-:-:S03]  /*dd9f0*/  LEA R144, P1, R145, R3, 0x2 ;  /* 0x0000000391907211 */ /* 0x000fc600078210ff */
[----:B------:R-:W-:Y:S04]  /*dda00*/  STL.64 [R1+0x4700], R14 ;  /* 0x0047000e01007387 */ /* 0x000fe80000100a00 */
[----:B------:R2:W-:Y:S04]  /*dda10*/  STL.64 [R1+0x4708], R16 ;  /* 0x0047081001007387 */ /* 0x0005e80000100a00 */
[----:B-1----:R-:W3:Y:S01]  /*dda20*/  LDL.LU R13, [R1+0x46d8] ;  /* 0x0046d800010d7983 */ /* 0x002ee20000300800 */
[-C--:B------:R-:W-:Y:S02]  /*dda30*/  LEA.HI.X.SX32 R145, R145, R2.reuse, 0x2, P1 ;  /* 0x0000000291917211 */ /* 0x080fe400008f16ff */
[CC--:B------:R-:W-:Y:S01]  /*dda40*/  LEA R146, P1, R147.reuse, R3.reuse, 0x2 ;  /* 0x0000000393927211 */ /* 0x0c0fe200078210ff */
[----:B------:R-:W4:Y:S03]  /*dda50*/  LDL.LU.64 R4, [R1+0x1190] ;  /* 0x0011900001047983 */ /* 0x000f260000300a00 */
[----:B------:R-:W-:Y:S01]  /*dda60*/  LEA.HI.X.SX32 R147, R147, R2, 0x2, P1 ;  /* 0x0000000293937211 */ /* 0x000fe200008f16ff */
[----:B------:R-:W4:Y:S01]  /*dda70*/  LDL.LU R6, [R1+0x1030] ;  /* 0x0010300001067983 */ /* 0x000f220000300800 */
[----:B------:R-:W-:-:S03]  /*dda80*/  LEA R148, P1, R149, R3, 0x2 ;  /* 0x0000000395947211 */ /* 0x000fc600078210ff */
[----:B------:R-:W3:Y:S01]  /*dda90*/  LDL.LU R12, [R1+0x46d4] ;  /* 0x0046d400010c7983 */ /* 0x000ee20000300800 */
[-C--:B------:R-:W-:Y:S02]  /*ddaa0*/  LEA.HI.X.SX32 R149, R149, R2.reuse, 0x2, P1 ;  /* 0x0000000295957211 */ /* 0x080fe400008f16ff */
[CC--:B------:R-:W-:Y:S01]  /*ddab0*/  LEA R150, P1, R151.reuse, R3.reuse, 0x2 ;  /* 0x0000000397967211 */ /* 0x0c0fe200078210ff */
[----:B--2---:R-:W2:Y:S03]  /*ddac0*/  LDL.LU.64 R16, [R1+0x1188] ;  /* 0x0011880001107983 */ /* 0x004ea60000300a00 */
[----:B------:R-:W-:Y:S01]  /*ddad0*/  LEA.HI.X.SX32 R151, R151, R2, 0x2, P1 ;  /* 0x0000000297977211 */ /* 0x000fe200008f16ff */
[----:B------:R-:W2:Y:S01]  /*ddae0*/  LDL.LU R10, [R1+0x1020] ;  /* 0x00102000010a7983 */ /* 0x000ea20000300800 */
[----:B------:R-:W-:-:S03]  /*ddaf0*/  LEA R152, P1, R153, R3, 0x2 ;  /* 0x0000000399987211 */ /* 0x000fc600078210ff */
[----:B------:R-:W2:Y:S01]  /*ddb00*/  LDL.LU R11, [R1+0x46d0] ;  /* 0x0046d000010b7983 */ /* 0x000ea20000300800 */
[-C--:B------:R-:W-:Y:S02]  /*ddb10*/  LEA.HI.X.SX32 R153, R153, R2.reuse, 0x2, P1 ;  /* 0x0000000299997211 */ /* 0x080fe400008f16ff */
[CC--:B------:R-:W-:Y:S01]  /*ddb20*/  LEA R154, P1, R155.reuse, R3.reuse, 0x2 ;  /* 0x000000039b9a7211 */ /* 0x0c0fe200078210ff */
[----:B------:R-:W2:Y:S03]  /*ddb30*/  LDL.LU.64 R14, [R1+0x1178] ;  /* 0x00117800010e7983 */ /* 0x000ea60000300a00 */
[----:B------:R-:W-:Y:S01]  /*ddb40*/  LEA.HI.X.SX32 R155, R155, R2, 0x2, P1 ;  /* 0x000000029b9b7211 */ /* 0x000fe200008f16ff */
[----:B------:R-:W2:Y:S01]  /*ddb50*/  LDL.LU R7, [R1+0x1034] ;  /* 0x0010340001077983 */ /* 0x000ea20000300800 */
[----:B------:R-:W-:-:S03]  /*ddb60*/  LEA R156, P1, R157, R3, 0x2 ;  /* 0x000000039d9c7211 */ /* 0x000fc600078210ff */
[----:B------:R-:W2:Y:S01]  /*ddb70*/  LDL.LU.64 R8, [R1+0x1170] ;  /* 0x0011700001087983 */ /* 0x000ea20000300a00 */
[-C--:B------:R-:W-:Y:S02]  /*ddb80*/  LEA.HI.X.SX32 R157, R157, R2.reuse, 0x2, P1 ;  /* 0x000000029d9d7211 */ /* 0x080fe400008f16ff */
[CC--:B------:R-:W-:Y:S01]  /*ddb90*/  LEA R158, P1, R159.reuse, R3.reuse, 0x2 ;  /* 0x000000039f9e7211 */ /* 0x0c0fe200078210ff */
[----:B------:R-:W2:Y:S03]  /*ddba0*/  LDL.LU R252, [R1+0x1024] ;  /* 0x0010240001fc7983 */ /* 0x000ea60000300800 */
        /* <DEDUP_REMOVED lines=88> */
[----:B------:R1:W-:Y:S03]  /*de130*/  STL.64 [R1+0x4718], R18 ;  /* 0x0047181201007387 */ /* 0x0003e60000100a00 */
[----:B------:R-:W-:Y:S02]  /*de140*/  LEA.HI.X.SX32 R247, R247, R2, 0x2, P1 ;  /* 0x00000002f7f77211 */ /* 0x000fe400008f16ff */
[----:B------:R-:W-:-:S04]  /*de150*/  LEA R248, P1, R249, R3, 0x2 ;  /* 0x00000003f9f87211 */ /* 0x000fc800078210ff */
[----:B------:R-:W-:Y:S01]  /*de160*/  LEA.HI.X.SX32 R249, R249, R2, 0x2, P1 ;  /* 0x00000002f9f97211 */ /* 0x000fe200008f16ff */
[----:B-1----:R-:W2:Y:S01]  /*de170*/  LDL.LU R19, [R1+0x1038] ;  /* 0x0010380001137983 */ /* 0x002ea20000300800 */
[----:B------:R-:W-:-:S03]  /*de180*/  LEA R250, P1, R251, R3, 0x2 ;  /* 0x00000003fbfa7211 */ /* 0x000fc600078210ff */
[----:B------:R-:W-:Y:S04]  /*de190*/  STL [R1+0x4720], R21 ;  /* 0x0047201501007387 */ /* 0x000fe80000100800 */
[----:B------:R-:W-:Y:S01]  /*de1a0*/  STL [R1+0x4740], R20 ;  /* 0x0047401401007387 */ /* 0x000fe20000100800 */
[----:B------:R-:W-:-:S03]  /*de1b0*/  LEA.HI.X.SX32 R251, R251, R2, 0x2, P1 ;  /* 0x00000002fbfb7211 */ /* 0x000fc600008f16ff */
[----:B------:R-:W-:Y:S04]  /*de1c0*/  STL.64 [R1+0x4728], R22 ;  /* 0x0047281601007387 */ /* 0x000fe80000100a00 */
[----:B------:R1:W-:Y:S04]  /*de1d0*/  STL.64 [R1+0x4730], R24 ;  /* 0x0047301801007387 */ /* 0x0003e80000100a00 */
[----:B-1----:R-:W2:Y:S04]  /*de1e0*/  LDL.LU.64 R24, [R1+0x1168] ;  /* 0x0011680001187983 */ /* 0x002ea80000300a00 */
[----:B------:R-:W-:Y:S04]  /*de1f0*/  STL.64 [R1+0x4738], R26 ;  /* 0x0047381a01007387 */ /* 0x000fe80000100a00 */
[----:B------:R-:W2:Y:S01]  /*de200*/  LDL.LU R2, [R1+0x46cc] ;  /* 0x0046cc0001027983 */ /* 0x000ea20000300800 */
[----:B---3--:R-:W-:Y:S01]  /*de210*/  ISETP.LT.AND P1, PT, R13, UR4, !P0 ;  /* 0x000000040d007c0c */ /* 0x008fe2000c721270 */
[----:B------:R-:W1:Y:S02]  /*de220*/  LDCU UR4, c[0x0][0x39c] ;  /* 0x00007380ff0477ac */ /* 0x000e640008000800 */
[----:B------:R-:W3:Y:S04]  /*de230*/  LDL.LU.64 R22, [R1+0x1138] ;  /* 0x0011380001167983 */ /* 0x000ee80000300a00 */
[----:B------:R-:W3:Y:S06]  /*de240*/  LDL.LU R13, [R1+0x1028] ;  /* 0x00102800010d7983 */ /* 0x000eec0000300800 */
[----:B----4-:R4:W-:Y:S04]  /*de250*/  @P1 STG.E desc[UR6][R4.64], R6 ;  /* 0x0000000604001986 */ /* 0x0109e8000c101906 */
[----:B----4-:R-:W4:Y:S04]  /*de260*/  LDL.LU.64 R4, [R1+0x1130] ;  /* 0x0011300001047983 */ /* 0x010f280000300a00 */
[----:B------:R-:W4:Y:S04]  /*de270*/  LDL.LU R6, [R1+0x103c] ;  /* 0x00103c0001067983 */ /* 0x000f280000300800 */
[----:B------:R-:W3:Y:S01]  /*de280*/  LDL.LU R0, [R1+0x46c8] ;  /* 0x0046c80001007983 */ /* 0x000ee20000300800 */
[----:B------:R-:W-:Y:S01]  /*de290*/  ISETP.LT.AND P1, PT, R12, UR5, !P0 ;  /* 0x000000050c007c0c */ /* 0x000fe2000c721270 */
[----:B------:R-:W1:-:S12]  /*de2a0*/  LDCU UR5, c[0x0][0x39c] ;  /* 0x00007380ff0577ac */ /* 0x000e580008000800 */
[----:B--2---:R2:W-:Y:S04]  /*de2b0*/  @P1 STG.E desc[UR6][R16.64], R10 ;  /* 0x0000000a10001986 */ /* 0x0045e8000c101906 */
[----:B--2---:R-:W2:Y:S04]  /*de2c0*/  LDL.LU.64 R16, [R1+0x1128] ;  /* 0x0011280001107983 */ /* 0x004ea80000300a00 */
[----:B------:R-:W2:Y:S04]  /*de2d0*/  LDL.LU R10, [R1+0x102c] ;  /* 0x00102c00010a7983 */ /* 0x000ea80000300800 */
[----:B------:R-:W2:Y:S01]  /*de2e0*/  LDL.LU R12, [R1+0x46c4] ;  /* 0x0046c400010c7983 */ /* 0x000ea20000300800 */
[----:B-1----:R-:W-:Y:S01]  /*de2f0*/  ISETP.LT.AND P1, PT, R11, UR4, !P0 ;  /* 0x000000040b007c0c */ /* 0x002fe2000c721270 */
[----:B------:R-:W3:-:S12]  /*de300*/  LDCU UR4, c[0x0][0x39c] ;  /* 0x00007380ff0477ac */ /* 0x000ed80008000800 */
[----:B------:R1:W-:Y:S04]  /*de310*/  @P1 STG.E desc[UR6][R14.64], R7 ;  /* 0x000000070e001986 */ /* 0x0003e8000c101906 */
[----:B-1----:R-:W4:Y:S04]  /*de320*/  LDL.LU.64 R14, [R1+0x1120] ;  /* 0x00112000010e7983 */ /* 0x002f280000300a00 */
[----:B------:R-:W4:Y:S01]  /*de330*/  LDL.LU R7, [R1+0x1000] ;  /* 0x0010000001077983 */ /* 0x000f220000300800 */
[----:B------:R-:W-:Y:S01]  /*de340*/  ISETP.LT.AND P1, PT, R2, UR5, !P0 ;  /* 0x0000000502007c0c */ /* 0x000fe2000c721270 */
[----:B------:R-:W2:Y:S02]  /*de350*/  LDCU UR5, c[0x0][0x39c] ;  /* 0x00007380ff0577ac */ /* 0x000ea40008000800 */
[----:B------:R-:W4:Y:S04]  /*de360*/  LDL.LU R2, [R1+0x46c0] ;  /* 0x0046c00001027983 */ /* 0x000f280000300800 */
[----:B------:R-:W4:Y:S04]  /*de370*/  LDL.LU R3, [R1+0x46bc] ;  /* 0x0046bc0001037983 */ /* 0x000f280000300800 */
[----:B------:R-:W4:Y:S04]  /*de380*/  LDL.LU.64 R20, [R1+0x1118] ;  /* 0x0011180001147983 */ /* 0x000f280000300a00 */
[----:B------:R1:W-:Y:S04]  /*de390*/  @P1 STG.E desc[UR6][R8.64], R252 ;  /* 0x000000fc08001986 */ /* 0x0003e8000c101906 */
[----:B------:R-:W4:Y:S04]  /*de3a0*/  LDL.LU R11, [R1+0xfe0] ;  /* 0x000fe000010b7983 */ /* 0x000f280000300800 */
[----:B-1----:R-:W4:Y:S04]  /*de3b0*/  LDL.LU.64 R8, [R1+0x1110] ;  /* 0x0011100001087983 */ /* 0x002f280000300a00 */
[----:B------:R-:W4:Y:S01]  /*de3c0*/  LDL.LU R252, [R1+0x1004] ;  /* 0x0010040001fc7983 */ /* 0x000f220000300800 */
[----:B---3--:R-:W-:Y:S01]  /*de3d0*/  ISETP.LT.AND P1, PT, R0, UR4, !P0 ;  /* 0x0000000400007c0c */ /* 0x008fe2000c721270 */
[----:B------:R-:W4:Y:S02]  /*de3e0*/  LDCU UR4, c[0x0][0x39c] ;  /* 0x00007380ff0477ac */ /* 0x000f240008000800 */
[----:B------:R-:W3:Y:S10]  /*de3f0*/  LDL.LU R0, [R1+0x46b8] ;  /* 0x0046b80001007983 */ /* 0x000ef40000300800 */
[----:B------:R1:W-:Y:S04]  /*de400*/  @P1 STG.E desc[UR6][R24.64], R19 ;  /* 0x0000001318001986 */ /* 0x0003e8000c101906 */
[----:B-1----:R-:W3:Y:S01]  /*de410*/  LDL.LU.64 R18, [R1+0x1108] ;  /* 0x0011080001127983 */ /* 0x002ee20000300a00 */
[----:B--2---:R-:W-:Y:S01]  /*de420*/  ISETP.LT.AND P1, PT, R12, UR5, !P0 ;  /* 0x000000050c007c0c */ /* 0x004fe2000c721270 */
[----:B------:R-:W1:Y:S02]  /*de430*/  LDCU UR5, c[0x0][0x39c] ;  /* 0x00007380ff0577ac */ /* 0x000e640008000800 */
[----:B------:R-:W2:Y:S10]  /*de440*/  LDL.LU R12, [R1+0xfe4] ;  /* 0x000fe400010c7983 */ /* 0x000eb40000300800 */
[----:B------:R1:W-:Y:S04]  /*de450*/  @P1 STG.E desc[UR6][R22.64], R13 ;  /* 0x0000000d16001986 */ /* 0x0003e8000c101906 */
[----:B-1----:R-:W2:Y:S01]  /*de460*/  LDL.LU R13, [R1+0x46b4] ;  /* 0x0046b400010d7983 */ /* 0x002ea20000300800 */
[----:B----4-:R-:W-:Y:S01]  /*de470*/  ISETP.LT.AND P1, PT, R2, UR4, !P0 ;  /* 0x0000000402007c0c */ /* 0x010fe2000c721270 */
[----:B------:R-:W3:Y:S02]  /*de480*/  LDCU UR4, c[0x0][0x39c] ;  /* 0x00007380ff0477ac */ /* 0x000ee40008000800 */
[----:B------:R-:W4:Y:S10]  /*de490*/  LDL.LU R2, [R1+0x46b0] ;  /* 0x0046b00001027983 */ /* 0x000f340000300800 */
[----:B------:R1:W-:Y:S01]  /*de4a0*/  @P1 STG.E desc[UR6][R4.64], R6 ;  /* 0x0000000604001986 */ /* 0x0003e2000c101906 */
[----:B------:R-:W-:Y:S01]  /*de4b0*/  ISETP.LT.AND P1, PT, R3, UR5, !P0 ;  /* 0x0000000503007c0c */ /* 0x000fe2000c721270 */
[----:B------:R-:W2:Y:S02]  /*de4c0*/  LDCU UR5, c[0x0][0x39c] ;  /* 0x00007380ff0577ac */ /* 0x000ea40008000800 */
[----:B-1----:R-:W4:Y:S04]  /*de4d0*/  LDL.LU.64 R4, [R1+0x1100] ;  /* 0x0011000001047983 */ /* 0x002f280000300a00 */
[----:B------:R-:W4:Y:S04]  /*de4e0*/  LDL.LU R6, [R1+0x1008] ;  /* 0x0010080001067983 */ /* 0x000f280000300800 */
[----:B------:R-:W4:Y:S04]  /*de4f0*/  LDL.LU R3, [R1+0x46ac] ;  /* 0x0046ac0001037983 */ /* 0x000f280000300800 */
[----:B------:R1:W-:Y:S01]  /*de500*/  @P1 STG.E desc[UR6][R16.64], R10 ;  /* 0x0000000a10001986 */ /* 0x0003e2000c101906 */
[----:B---3--:R-:W-:Y:S01]  /*de510*/  ISETP.LT.AND P1, PT, R0, UR4, !P0 ;  /* 0x0000000400007c0c */ /* 0x008fe2000c721270 */
[----:B------:R-:W4:Y:S02]  /*de520*/  LDCU UR4, c[0x0][0x39c] ;  /* 0x00007380ff0477ac */ /* 0x000f240008000800 */
[----:B-1----:R-:W3:Y:S04]  /*de530*/  LDL.LU.64 R16, [R1+0x10f8] ;  /* 0x0010f80001107983 */ /* 0x002ee80000300a00 */
[----:B------:R-:W3:Y:S04]  /*de540*/  LDL.LU R10, [R1+0xfe8] ;  /* 0x000fe800010a7983 */ /* 0x000ee80000300800 */
[----:B------:R-:W3:Y:S04]  /*de550*/  LDL.LU R0, [R1+0x46a8] ;  /* 0x0046a80001007983 */ /* 0x000ee80000300800 */
[----:B------:R1:W-:Y:S04]  /*de560*/  @P1 STG.E desc[UR6][R14.64], R7 ;  /* 0x000000070e001986 */ /* 0x0003e8000c101906 */
[----:B-1----:R-:W3:Y:S04]  /*de570*/  LDL.LU.64 R14, [R1+0x10f0] ;  /* 0x0010f000010e7983 */ /* 0x002ee80000300a00 */
[----:B------:R-:W3:Y:S01]  /*de580*/  LDL.LU R7, [R1+0x100c] ;  /* 0x00100c0001077983 */ /* 0x000ee20000300800 */
[----:B--2---:R-:W-:Y:S01]  /*de590*/  ISETP.LT.AND P1, PT, R13, UR5, !P0 ;  /* 0x000000050d007c0c */ /* 0x004fe2000c721270 */
[----:B------:R-:W1:-:S12]  /*de5a0*/  LDCU UR5, c[0x0][0x39c] ;  /* 0x00007380ff0577ac */ /* 0x000e580008000800 */
[----:B------:R2:W-:Y:S01]  /*de5b0*/  @P1 STG.E desc[UR6][R20.64], R11 ;  /* 0x0000000b14001986 */ /* 0x0005e2000c101906 */
[----:B----4-:R-:W-:Y:S01]  /*de5c0*/  ISETP.LT.AND P1, PT, R2, UR4, !P0 ;  /* 0x0000000402007c0c */ /* 0x010fe2000c721270 */
[----:B------:R-:W3:Y:S02]  /*de5d0*/  LDCU UR4, c[0x0][0x39c] ;  /* 0x00007380ff0477ac */ /* 0x000ee40008000800 */
[----:B------:R-:W4:Y:S04]  /*de5e0*/  LDL.LU R2, [R1+0x46a4] ;  /* 0x0046a40001027983 */ /* 0x000f280000300800 */
[----:B------:R-:W4:Y:S04]  /*de5f0*/  LDL.LU.64 R26, [R1+0x10e8] ;  /* 0x0010e800011a7983 */ /* 0x000f280000300a00 */
[----:B--2---:R-:W2:Y:S04]  /*de600*/  LDL.LU R11, [R1+0xfec] ;  /* 0x000fec00010b7983 */ /* 0x004ea80000300800 */
[----:B------:R1:W-:Y:S04]  /*de610*/  @P1 STG.E desc[UR6][R8.64], R252 ;  /* 0x000000fc08001986 */ /* 0x0003e8000c101906 */
[----:B-1----:R-:W2:Y:S04]  /*de620*/  LDL.LU.64 R8, [R1+0x10e0] ;  /* 0x0010e00001087983 */ /* 0x002ea80000300a00 */
[----:B------:R-:W2:Y:S01]  /*de630*/  LDL.LU R252, [R1+0xff0] ;  /* 0x000ff00001fc7983 */ /* 0x000ea20000300800 */
[----:B------:R-:W-:Y:S01]  /*de640*/  ISETP.LT.AND P1, PT, R3, UR5, !P0 ;  /* 0x0000000503007c0c */ /* 0x000fe2000c721270 */
[----:B------:R-:W4:Y:S02]  /*de650*/  LDCU UR5, c[0x0][0x39c] ;  /* 0x00007380ff0577ac */ /* 0x000f240008000800 */
[----:B------:R-:W2:Y:S10]  /*de660*/  LDL.LU R3, [R1+0x46a0] ;  /* 0x0046a00001037983 */ /* 0x000eb40000300800 */
[----:B------:R1:W-:Y:S01]  /*de670*/  @P1 STG.E desc[UR6][R18.64], R12 ;  /* 0x0000000c12001986 */ /* 0x0003e2000c101906 */
[----:B---3--:R-:W-:Y:S01]  /*de680*/  ISETP.LT.AND P1, PT, R0, UR4, !P0 ;  /* 0x0000000400007c0c */ /* 0x008fe2000c721270 */
[----:B------:R-:W2:Y:S02]  /*de690*/  LDCU UR4, c[0x0][0x39c] ;  /* 0x00007380ff0477ac */ /* 0x000ea40008000800 */
[----:B------:R-:W3:Y:S04]  /*de6a0*/  LDL.LU R0, [R1+0x469c] ;  /* 0x00469c0001007983 */ /* 0x000ee80000300800 */
[----:B------:R-:W3:Y:S04]  /*de6b0*/  LDL.LU.64 R24, [R1+0x10d8] ;  /* 0x0010d80001187983 */ /* 0x000ee80000300a00 */
[----:B------:R-:W3:Y:S04]  /*de6c0*/  LDL.LU R23, [R1+0xfd0] ;  /* 0x000fd00001177983 */ /* 0x000ee80000300800 */
[----:B------:R1:W-:Y:S04]  /*de6d0*/  @P1 STG.E desc[UR6][R4.64], R6 ;  /* 0x0000000604001986 */ /* 0x0003e8000c101906 */
[----:B-1----:R-:W3:Y:S04]  /*de6e0*/  LDL.LU.64 R12, [R1+0x10d0] ;  /* 0x0010d000010c7983 */ /* 0x002ee80000300a00 */
[----:B------:R-:W3:Y:S04]  /*de6f0*/  LDL.LU R5, [R1+0xff4] ;  /* 0x000ff40001057983 */ /* 0x000ee80000300800 */
[----:B------:R-:W3:Y:S04]  /*de700*/  LDL.LU R6, [R1+0x4698] ;  /* 0x0046980001067983 */ /* 0x000ee80000300800 */
[----:B------:R-:W3:Y:S04]  /*de710*/  LDL.LU.64 R20, [R1+0x10c8] ;  /* 0x0010c80001147983 */ /* 0x000ee80000300a00 */
[----:B------:R-:W3:Y:S01]  /*de720*/  LDL.LU R19, [R1+0xfd4] ;  /* 0x000fd40001137983 */ /* 0x000ee20000300800 */
[----:B----4-:R-:W-:Y:S01]  /*de730*/  ISETP.LT.AND P1, PT, R2, UR5, !P0 ;  /* 0x0000000502007c0c */ /* 0x010fe2000c721270 */
[----:B------:R-:W3:Y:S02]  /*de740*/  LDCU UR5, c[0x0][0x39c] ;  /* 0x00007380ff0577ac */ /* 0x000ee40008000800 */
[----:B------:R-:W4:Y:S10]  /*de750*/  LDL.LU R2, [R1+0x4694] ;  /* 0x0046940001027983 */ /* 0x000f340000300800 */
[----:B------:R1:W-:Y:S04]  /*de760*/  @P1 STG.E desc[UR6][R16.64], R10 ;  /* 0x0000000a10001986 */ /* 0x0003e8000c101906 */
[----:B-1----:R-:W4:Y:S04]  /*de770*/  LDL.LU.64 R16, [R1+0x10c0] ;  /* 0x0010c00001107983 */ /* 0x002f280000300a00 */
[----:B------:R-:W4:Y:S01]  /*de780*/  LDL.LU R4, [R1+0xff8] ;  /* 0x000ff80001047983 */ /* 0x000f220000300800 */
[----:B--2---:R-:W-:Y:S01]  /*de790*/  ISETP.LT.AND P1, PT, R3, UR4, !P0 ;  /* 0x0000000403007c0c */ /* 0x004fe2000c721270 */
[----:B------:R-:W1:Y:S02]  /*de7a0*/  LDCU UR4, c[0x0][0x39c] ;  /* 0x00007380ff0477ac */ /* 0x000e640008000800 */
[----:B------:R-:W2:Y:S10]  /*de7b0*/  LDL.LU R3, [R1+0x4690] ;  /* 0x0046900001037983 */ /* 0x000eb40000300800 */
[----:B------:R1:W-:Y:S01]  /*de7c0*/  @P1 STG.E desc[UR6][R14.64], R7 ;  /* 0x000000070e001986 */ /* 0x0003e2000c101906 */
[----:B---3--:R-:W-:Y:S01]  /*de7d0*/  ISETP.LT.AND P1, PT, R0, UR5, !P0 ;  /* 0x0000000500007c0c */ /* 0x008fe2000c721270 */
[----:B------:R-:W4:Y:S02]  /*de7e0*/  LDCU UR5, c[0x0][0x39c] ;  /* 0x00007380ff0577ac */ /* 0x000f240008000800 */
[----:B------:R-:W3:Y:S04]  /*de7f0*/  LDL.LU R0, [R1+0x468c] ;  /* 0x00468c0001007983 */ /* 0x000ee80000300800 */
[----:B-1----:R-:W3:Y:S04]  /*de800*/  LDL.LU.64 R14, [R1+0x10b8] ;  /* 0x0010b800010e7983 */ /* 0x002ee80000300a00 */
[----:B------:R-:W3:Y:S04]  /*de810*/  LDL.LU R7, [R1+0xfd8] ;  /* 0x000fd80001077983 */ /* 0x000ee80000300800 */
[----:B------:R-:W-:Y:S01]  /*de820*/  @P1 STG.E desc[UR6][R26.64], R11 ;  /* 0x0000000b1a001986 */ /* 0x000fe2000c101906 */
[----:B------:R-:W-:Y:S01]  /*de830*/  ISETP.LT.AND P1, PT, R6, UR4, !P0 ;  /* 0x0000000406007c0c */ /* 0x000fe2000c721270 */
[----:B------:R-:W2:-:S12]  /*de840*/  LDCU UR4, c[0x0][0x39c] ;  /* 0x00007380ff0477ac */ /* 0x000e980008000800 */
        /* <DEDUP_REMOVED lines=9> */
[----:B------:R-:W-:Y:S01]  /*de8e0*/  @P1 STG.E desc[UR6][R24.64], R23 ;  /* 0x0000001718001986 */ /* 0x000fe2000c101906 */
[----:B--2---:R-:W-:Y:S01]  /*de8f0*/  ISETP.LT.AND P1, PT, R3, UR4, !P0 ;  /* 0x0000000403007c0c */ /* 0x004fe2000c721270 */
[----:B------:R-:W1:-:S12]  /*de900*/  LDCU UR4, c[0x0][0x39c] ;  /* 0x00007380ff0477ac */ /* 0x000e580008000800 */
[----:B------:R2:W-:Y:S04]  /*de910*/  @P1 STG.E desc[UR6][R12.64], R5 ;  /* 0x000000050c001986 */ /* 0x0005e8000c101906 */
[----:B--2---:R-:W2:Y:S04]  /*de920*/  LDL.LU.64 R12, [R1+0x10a0] ;  /* 0x0010a000010c7983 */ /* 0x004ea80000300a00 */
[----:B------:R-:W2:Y:S04]  /*de930*/  LDL.LU R5, [R1+0xfb0] ;  /* 0x000fb00001057983 */ /* 0x000ea80000300800 */
[----:B------:R-:W2:Y:S01]  /*de940*/  LDL.LU R3, [R1+0x4680] ;  /* 0x0046800001037983 */ /* 0x000ea20000300800 */
[----:B---3--:R-:W-:Y:S01]  /*de950*/  ISETP.LT.AND P1, PT, R0, UR5, !P0 ;  /* 0x0000000500007c0c */ /* 0x008fe2000c721270 */
[----:B------:R-:W4:Y:S02]  /*de960*/  LDCU UR5, c[0x0][0x39c] ;  /* 0x00007380ff0577ac */ /* 0x000f240008000800 */
[----:B------:R-:W3:Y:S04]  /*de970*/  LDL.LU R0, [R1+0x467c] ;  /* 0x00467c0001007983 */ /* 0x000ee80000300800 */
[----:B------:R-:W3:Y:S04]  /*de980*/  LDL.LU.64 R24, [R1+0x1098] ;  /* 0x0010980001187983 */ /* 0x000ee80000300a00 */
[----:B------:R-:W3:Y:S04]  /*de990*/  LDL.LU R23, [R1+0xf90] ;  /* 0x000f900001177983 */ /* 0x000ee80000300800 */
[----:B------:R-:W-:Y:S01]  /*de9a0*/  @P1 STG.E desc[UR6][R20.64], R19 ;  /* 0x0000001314001986 */ /* 0x000fe2000c101906 */
[----:B-1----:R-:W-:Y:S01]  /*de9b0*/  ISETP.LT.AND P1, PT, R18, UR4, !P0 ;  /* 0x0000000412007c0c */ /* 0x002fe2000c721270 */
[----:B------:R-:W2:-:S12]  /*de9c0*/  LDCU UR4, c[0x0][0x39c] ;  /* 0x00007380ff0477ac */ /* 0x000e980008000800 */
[----:B------:R1:W-:Y:S04]  /*de9d0*/  @P1 STG.E desc[UR6][R16.64], R4 ;  /* 0x0000000410001986 */ /* 0x0003e8000c101906 */
[----:B-1----:R-:W3:Y:S04]  /*de9e0*/  LDL.LU.64 R16, [R1+0x1090] ;  /* 0x0010900001107983 */ /* 0x002ee80000300a00 */
[----:B------:R-:W3:Y:S04]  /*de9f0*/  LDL.LU R4, [R1+0xfb4] ;  /* 0x000fb40001047983 */ /* 0x000ee80000300800 */
        /* <DEDUP_REMOVED lines=8> */
[----:B------:R-:W1:-:S12]  /*dea80*/  LDCU UR4, c[0x0][0x39c] ;  /* 0x00007380ff0477ac */ /* 0x000e580008000800 */
[----:B------:R2:W-:Y:S01]  /*dea90*/  @P1 STG.E desc[UR6][R8.64], R252 ;  /* 0x000000fc08001986 */ /* 0x0005e2000c101906 */
[----:B---3--:R-:W-:Y:S01]  /*deaa0*/  ISETP.LT.AND P1, PT, R0, UR5, !P0 ;  /* 0x0000000500007c0c */ /* 0x008fe2000c721270 */
[----:B------:R-:W4:Y:S02]  /*deab0*/  LDCU UR5, c[0x0][0x39c] ;  /* 0x00007380ff0577ac */ /* 0x000f240008000800 */
[----:B--2---:R-:W2:Y:S04]  /*deac0*/  LDL.LU.64 R8, [R1+0x1080] ;  /* 0x0010800001087983 */ /* 0x004ea80000300a00 */
[----:B------:R-:W2:Y:S04]  /*dead0*/  LDL.LU R252, [R1+0xfb8] ;  /* 0x000fb80001fc7983 */ /* 0x000ea80000300800 */
[----:B------:R-:W3:Y:S04]  /*deae0*/  LDL.LU R0, [R1+0x4670] ;  /* 0x0046700001007983 */ /* 0x000ee80000300800 */
[----:B------:R-:W2:Y:S04]  /*deaf0*/  LDL.LU R3, [R1+0x466c] ;  /* 0x00466c0001037983 */ /* 0x000ea80000300800 */
[----:B------:R-:W2:Y:S04]  /*deb00*/  LDL.LU.64 R20, [R1+0x1078] ;  /* 0x0010780001147983 */ /* 0x000ea80000300a00 */
[----:B------:R1:W-:Y:S04]  /*deb10*/  @P1 STG.E desc[UR6][R10.64], R6 ;  /* 0x000000060a001986 */ /* 0x0003e8000c101906 */
[----:B------:R-:W2:Y:S04]  /*deb20*/  LDL.LU R19, [R1+0xf98] ;  /* 0x000f980001137983 */ /* 0x000ea80000300800 */
[----:B-1----:R-:W2:Y:S04]  /*deb30*/  LDL.LU.64 R10, [R1+0x1070] ;  /* 0x00107000010a7983 */ /* 0x002ea80000300a00 */
[----:B------:R-:W2:Y:S01]  /*deb40*/  LDL.LU R6, [R1+0xfbc] ;  /* 0x000fbc0001067983 */ /* 0x000ea20000300800 */
[----:B------:R-:W-:Y:S01]  /*deb50*/  ISETP.LT.AND P1, PT, R18, UR4, !P0 ;  /* 0x0000000412007c0c */ /* 0x000fe2000c721270 */
[----:B------:R-:W3:Y:S02]  /*deb60*/  LDCU UR4, c[0x0][0x39c] ;  /* 0x00007380ff0477ac */ /* 0x000ee40008000800 */
[----:B------:R-:W2:Y:S10]  /*deb70*/  LDL.LU R18, [R1+0x4668] ;  /* 0x0046680001127983 */ /* 0x000eb40000300800 */
[----:B------:R1:W-:Y:S04]  /*deb80*/  @P1 STG.E desc[UR6][R12.64], R5 ;  /* 0x000000050c001986 */ /* 0x0003e8000c101906 */
[----:B-1----:R-:W2:Y:S04]  /*deb90*/  LDL.LU.64 R12, [R1+0x1068] ;  /* 0x00106800010c7983 */ /* 0x002ea80000300a00 */
[----:B------:R-:W2:Y:S01]  /*deba0*/  LDL.LU R5, [R1+0xf9c] ;  /* 0x000f9c0001057983 */ /* 0x000ea20000300800 */
[----:B----4-:R-:W-:Y:S01]  /*debb0*/  ISETP.LT.AND P1, PT, R2, UR5, !P0 ;  /* 0x0000000502007c0c */ /* 0x010fe2000c721270 */
[----:B------:R-:W2:Y:S02]  /*debc0*/  LDCU UR5, c[0x0][0x39c] ;  /* 0x00007380ff0577ac */ /* 0x000ea40008000800 */
[----:B------:R-:W4:Y:S10]  /*debd0*/  LDL.LU R2, [R1+0x4664] ;  /* 0x0046640001027983 */ /* 0x000f340000300800 */
[----:B------:R-:W-:Y:S01]  /*debe0*/  @P1 STG.E desc[UR6][R24.64], R23 ;  /* 0x0000001718001986 */ /* 0x000fe2000c101906 */
[----:B---3--:R-:W-:Y:S01]  /*debf0*/  ISETP.LT.AND P1, PT, R0, UR4, !P0 ;  /* 0x0000000400007c0c */ /* 0x008fe2000c721270 */
[----:B------:R-:W1:Y:S02]  /*dec00*/  LDCU UR4, c[0x0][0x39c] ;  /* 0x00007380ff0477ac */ /* 0x000e640008000800 */
[----:B------:R-:W3:Y:S10]  /*dec10*/  LDL.LU R0, [R1+0x4660] ;  /* 0x0046600001007983 */ /* 0x000ef40000300800 */
[----:B------:R1:W-:Y:S01]  /*dec20*/  @P1 STG.E desc[UR6][R16.64], R4 ;  /* 0x0000000410001986 */ /* 0x0003e2000c101906 */
[----:B--2---:R-:W-:Y:S01]  /*dec30*/  ISETP.LT.AND P1, PT, R3, UR5, !P0 ;  /* 0x0000000503007c0c */ /* 0x004fe2000c721270 */
[----:B------:R-:W4:Y:S02]  /*dec40*/  LDCU UR5, c[0x0][0x39c] ;  /* 0x00007380ff0577ac */ /* 0x000f240008000800 */
[----:B-1----:R-:W2:Y:S04]  /*dec50*/  LDL.LU.64 R16, [R1+0x1060] ;  /* 0x0010600001107983 */ /* 0x002ea80000300a00 */
[----:B------:R-:W2:Y:S06]  /*dec60*/  LDL.LU R4, [R1+0xfa0] ;  /* 0x000fa00001047983 */ /* 0x000eac0000300800 */
[----:B------:R1:W-:Y:S04]  /*dec70*/  @P1 STG.E desc[UR6][R14.64], R7 ;  /* 0x000000070e001986 */ /* 0x0003e8000c101906 */
[----:B------:R-:W2:Y:S04]  /*dec80*/  LDL.LU R3, [R1+0x465c] ;  /* 0x00465c0001037983 */ /* 0x000ea80000300800 */
[----:B-1----:R-:W2:Y:S04]  /*dec90*/  LDL.LU.64 R14, [R1+0x1058] ;  /* 0x00105800010e7983 */ /* 0x002ea80000300a00 */
[----:B------:R-:W2:Y:S01]  /*deca0*/  LDL.LU R7, [R1+0xf80] ;  /* 0x000f800001077983 */ /* 0x000ea20000300800 */
[----:B------:R-:W-:Y:S01]  /*decb0*/  ISETP.LT.AND P1, PT, R18, UR4, !P0 ;  /* 0x0000000412007c0c */ /* 0x000fe2000c721270 */
[----:B------:R-:W3:-:S12]  /*decc0*/  LDCU UR4, c[0x0][0x39c] ;  /* 0x00007380ff0477ac */ /* 0x000ed80008000800 */
[----:B------:R1:W-:Y:S01]  /*decd0*/  @P1 STG.E desc[UR6][R8.64], R252 ;  /* 0x000000fc08001986 */ /* 0x0003e2000c101906 */
[----:B----4-:R-:W-:Y:S01]  /*dece0*/  ISETP.LT.AND P1, PT, R2, UR5, !P0 ;  /* 0x0000000502007c0c */ /* 0x010fe2000c721270 */
[----:B------:R-:W2:Y:S02]  /*decf0*/  LDCU UR5, c[0x0][0x39c] ;  /* 0x00007380ff0577ac */ /* 0x000ea40008000800 */
[----:B------:R-:W4:Y:S04]  /*ded00*/  LDL.LU R2, [R1+0x4658] ;  /* 0x0046580001027983 */ /* 0x000f280000300800 */
[----:B-1----:R-:W4:Y:S04]  /*ded10*/  LDL.LU.64 R8, [R1+0x1050] ;  /* 0x0010500001087983 */ /* 0x002f280000300a00 */
[----:B------:R-:W4:Y:S04]  /*ded20*/  LDL.LU R252, [R1+0xfa4] ;  /* 0x000fa40001fc7983 */ /* 0x000f280000300800 */
[----:B------:R-:W-:Y:S01]  /*ded30*/  @P1 STG.E desc[UR6][R20.64], R19 ;  /* 0x0000001314001986 */ /* 0x000fe2000c101906 */
[----:B---3--:R-:W-:Y:S01]  /*ded40*/  ISETP.LT.AND P1, PT, R0, UR4, !P0 ;  /* 0x0000000400007c0c */ /* 0x008fe2000c721270 */
[----:B------:R-:W4:Y:S02]  /*ded50*/  LDCU UR4, c[0x0][0x39c] ;  /* 0x00007380ff0477ac */ /* 0x000f240008000800 */
[----:B------:R-:W3:Y:S10]  /*ded60*/  LDL.LU R0, [R1+0x4654] ;  /* 0x0046540001007983 */ /* 0x000ef40000300800 */
[----:B------:R1:W-:Y:S04]  /*ded70*/  @P1 STG.E desc[UR6][R10.64], R6 ;  /* 0x000000060a001986 */ /* 0x0003e8000c101906 */
[----:B-1----:R-:W3:Y:S04]  /*ded80*/  LDL.LU.64 R10, [R1+0x1048] ;  /* 0x00104800010a7983 */ /* 0x002ee80000300a00 */
[----:B------:R-:W3:Y:S04]  /*ded90*/  LDL.LU R6, [R1+0xf84] ;  /* 0x000f840001067983 */ /* 0x000ee80000300800 */
[----:B------:R-:W3:Y:S01]  /*deda0*/  LDL.LU R18, [R1+0x4650] ;  /* 0x0046500001127983 */ /* 0x000ee20000300800 */
[----:B--2---:R-:W-:Y:S01]  /*dedb0*/  ISETP.LT.AND P1, PT, R3, UR5, !P0 ;  /* 0x0000000503007c0c */ /* 0x004fe2000c721270 */
[----:B------:R-:W3:Y:S02]  /*dedc0*/  LDCU UR5, c[0x0][0x39c] ;  /* 0x00007380ff0577ac */ /* 0x000ee40008000800 */
[----:B------:R-:W2:Y:S04]  /*dedd0*/  LDL.LU.64 R24, [R1+0x1040] ;  /* 0x0010400001187983 */ /* 0x000ea80000300a00 */
[----:B------:R-:W2:Y:S06]  /*dede0*/  LDL.LU R23, [R1+0xfa8] ;  /* 0x000fa80001177983 */ /* 0x000eac0000300800 */
[----:B------:R1:W-:Y:S04]  /*dedf0*/  @P1 STG.E desc[UR6][R12.64], R5 ;  /* 0x000000050c001986 */ /* 0x0003e8000c101906 */
[----:B-1----:R-:W2:Y:S04]  /*dee00*/  LDL.LU.64 R12, [R1+0x1018] ;  /* 0x00101800010c7983 */ /* 0x002ea80000300a00 */
[----:B------:R-:W2:Y:S01]  /*dee10*/  LDL.LU R5, [R1+0xf88] ;  /* 0x000f880001057983 */ /* 0x000ea20000300800 */
[----:B----4-:R-:W-:Y:S01]  /*dee20*/  ISETP.LT.AND P1, PT, R2, UR4, !P0 ;  /* 0x0000000402007c0c */ /* 0x010fe2000c721270 */
[----:B------:R-:W1:Y:S02]  /*dee30*/  LDCU UR4, c[0x0][0x39c] ;  /* 0x00007380ff0477ac */ /* 0x000e640008000800 */
[----:B------:R-:W4:Y:S10]  /*dee40*/  LDL.LU R2, [R1+0x464c] ;  /* 0x00464c0001027983 */ /* 0x000f340000300800 */
[----:B------:R1:W-:Y:S04]  /*dee50*/  @P1 STG.E desc[UR6][R16.64], R4 ;  /* 0x0000000410001986 */ /* 0x0003e8000c101906 */
[----:B-1----:R-:W2:Y:S04]  /*dee60*/  LDL.LU.64 R16, [R1+0x1010] ;  /* 0x0010100001107983 */ /* 0x002ea80000300a00 */
[----:B------:R-:W2:Y:S01]  /*dee70*/  LDL.LU R4, [R1+0xfac] ;  /* 0x000fac0001047983 */ /* 0x000ea20000300800 */
[----:B---3--:R-:W-:Y:S01]  /*dee80*/  ISETP.LT.AND P1, PT, R0, UR5, !P0 ;  /* 0x0000000500007c0c */ /* 0x008fe2000c721270 */
[----:B------:R-:W4:Y:S02]  /*dee90*/  LDCU UR5, c[0x0][0x39c] ;  /* 0x00007380ff0577ac */ /* 0x000f240008000800 */
        /* <DEDUP_REMOVED lines=14> */
[----:B------:R-:W1:Y:S02]  /*def80*/  LDCU UR5, c[0x0][0x39c] ;  /* 0x00007380ff0577ac */ /* 0x000e640008000800 */
[----:B------:R-:W4:Y:S10]  /*def90*/  LDL.LU R2, [R1+0x463c] ;  /* 0x00463c0001027983 */ /* 0x000f340000300800 */
[----:B------:R1:W-:Y:S01]  /*defa0*/  @P1 STG.E desc[UR6][R10.64], R6 ;  /* 0x000000060a001986 */ /* 0x0003e2000c101906 */
[----:B---3--:R-:W-:Y:S01]  /*defb0*/  ISETP.LT.AND P1, PT, R0, UR4, !P0 ;  /* 0x0000000400007c0c */ /* 0x008fe2000c721270 */
[----:B------:R-:W3:Y:S02]  /*defc0*/  LDCU UR4, c[0x0][0x39c] ;  /* 0x00007380ff0477ac */ /* 0x000ee40008000800 */
[----:B------:R-:W4:Y:S04]  /*defd0*/  LDL.LU R0, [R1+0x4638] ;  /* 0x0046380001007983 */ /* 0x000f280000300800 */
[----:B-1----:R-:W4:Y:S04]  /*defe0*/  LDL.LU.64 R10, [R1+0xef0] ;  /* 0x000ef000010a7983 */ /* 0x002f280000300a00 */
[----:B------:R-:W4:Y:S04]  /*deff0*/  LDL.LU R6, [R1+0xf74] ;  /* 0x000f740001067983 */ /* 0x000f280000300800 */
[----:B--2---:R-:W-:Y:S01]  /*df000*/  @P1 STG.E desc[UR6][R24.64], R23 ;  /* 0x0000001718001986 */ /* 0x004fe2000c101906 */
[----:B------:R-:W-:Y:S01]  /*df010*/  ISETP.LT.AND P1, PT, R3, UR5, !P0 ;  /* 0x0000000503007c0c */ /* 0x000fe2000c721270 */
[----:B------:R-:W4:Y:S02]  /*df020*/  LDCU UR5, c[0x0][0x39c] ;  /* 0x00007380ff0577ac */ /* 0x000f240008000800 */
[----:B------:R-:W2:Y:S10]  /*df030*/  LDL.LU R3, [R1+0x4634] ;  /* 0x0046340001037983 */ /* 0x000eb40000300800 */
[----:B------:R1:W-:Y:S01]  /*df040*/  @P1 STG.E desc[UR6][R12.64], R5 ;  /* 0x000000050c001986 */ /* 0x0003e2000c101906 */
[----:B---3--:R-:W-:Y:S01]  /*df050*/  ISETP.LT.AND P1, PT, R18, UR4, !P0 ;  /* 0x0000000412007c0c */ /* 0x008fe2000c721270 */
[----:B------:R-:W3:Y:S02]  /*df060*/  LDCU UR4, c[0x0][0x39c] ;  /* 0x00007380ff0477ac */ /* 0x000ee40008000800 */
[----:B-1----:R-:W2:Y:S04]  /*df070*/  LDL.LU.64 R12, [R1+0xde8] ;  /* 0x000de800010c7983 */ /* 0x002ea80000300a00 */
[----:B------:R-:W2:Y:S06]  /*df080*/  LDL.LU R5, [R1+0xf54] ;  /* 0x000f540001057983 */ /* 0x000eac0000300800 */
        /* <DEDUP_REMOVED lines=10> */
[----:B------:R1:W-:Y:S01]  /*df130*/  @P1 STG.E desc[UR6][R14.64], R7 ;  /* 0x000000070e001986 */ /* 0x0003e2000c101906 */
[----:B--2---:R-:W-:Y:S01]  /*df140*/  ISETP.LT.AND P1, PT, R3, UR5, !P0 ;  /* 0x0000000503007c0c */ /* 0x004fe2000c721270 */
[----:B------:R-:W3:Y:S02]  /*df150*/  LDCU UR5, c[0x0][0x39c] ;  /* 0x00007380ff0577ac */ /* 0x000ee40008000800 */
[----:B-1----:R-:W2:Y:S04]  /*df160*/  LDL.LU.64 R14, [R1+0xdd8] ;  /* 0x000dd800010e7983 */ /* 0x002ea80000300a00 */
[----:B------:R-:W2:Y:S04]  /*df170*/  LDL.LU R7, [R1+0xf58] ;  /* 0x000f580001077983 */ /* 0x000ea80000300800 */
[----:B------:R-:W2:Y:S04]  /*df180*/  LDL.LU R18, [R1+0x4628] ;  /* 0x0046280001127983 */ /* 0x000ea80000300800 */
[----:B------:R-:W2:Y:S04]  /*df190*/  LDL.LU.64 R24, [R1+0xdd0] ;  /* 0x000dd00001187983 */ /* 0x000ea80000300a00 */
[----:B------:R1:W-:Y:S04]  /*df1a0*/  @P1 STG.E desc[UR6][R8.64], R252 ;  /* 0x000000fc08001986 */ /* 0x0003e8000c101906 */
[----:B------:R-:W2:Y:S04]  /*df1b0*/  LDL.LU R23, [R1+0xf7c] ;  /* 0x000f7c0001177983 */ /* 0x000ea80000300800 */
[----:B-1----:R-:W2:Y:S04]  /*df1c0*/  LDL.LU.64 R8, [R1+0xc58] ;  /* 0x000c580001087983 */ /* 0x002ea80000300a00 */
[----:B------:R-:W2:Y:S01]  /*df1d0*/  LDL.LU R252, [R1+0xf5c] ;  /* 0x000f5c0001fc7983 */ /* 0x000ea20000300800 */
[----:B----4-:R-:W-:Y:S01]  /*df1e0*/  ISETP.LT.AND P1, PT, R2, UR4, !P0 ;  /* 0x0000000402007c0c */ /* 0x010fe2000c721270 */
[----:B------:R-:W2:Y:S02]  /*df1f0*/  LDCU UR4, c[0x0][0x39c] ;  /* 0x00007380ff0477ac */ /* 0x000ea40008000800 */
[----:B------:R-:W4:Y:S10]  /*df200*/  LDL.LU R2, [R1+0x4624] ;  /* 0x0046240001027983 */ /* 0x000f340000300800 */
[----:B------:R1:W-:Y:S04]  /*df210*/  @P1 STG.E desc[UR6][R10.64], R6 ;  /* 0x000000060a001986 */ /* 0x0003e8000c101906 */
[----:B-1----:R-:W4:Y:S04]  /*df220*/  LDL.LU.64 R10, [R1+0xc50] ;  /* 0x000c5000010a7983 */ /* 0x002f280000300a00 */
[----:B------:R-:W4:Y:S01]  /*df230*/  LDL.LU R6, [R1+0xf60] ;  /* 0x000f600001067983 */ /* 0x000f220000300800 */
[----:B---3--:R-:W-:Y:S01]  /*df240*/  ISETP.LT.AND P1, PT, R0, UR5, !P0 ;  /* 0x0000000500007c0c */ /* 0x008fe2000c721270 */
[----:B------:R-:W4:Y:S02]  /*df250*/  LDCU UR5, c[0x0][0x39c] ;  /* 0x00007380ff0577ac */ /* 0x000f240008000800 */
[----:B------:R-:W3:Y:S04]  /*df260*/  LDL.LU R0, [R1+0x4620] ;  /* 0x0046200001007983 */ /* 0x000ee80000300800 */
[----:B------:R-:W3:Y:S04]  /*df270*/  LDL.LU R3, [R1+0x461c] ;  /* 0x00461c0001037983 */ /* 0x000ee80000300800 */
[----:B------:R-:W3:Y:S04]  /*df280*/  LDL.LU.64 R20, [R1+0xc38] ;  /* 0x000c380001147983 */ /* 0x000ee80000300a00 */
[----:B------:R1:W-:Y:S04]  /*df290*/  @P1 STG.E desc[UR6][R12.64], R5 ;  /* 0x000000050c001986 */ /* 0x0003e8000c101906 */
[----:B------:R-:W3:Y:S04]  /*df2a0*/  LDL.LU R19, [R1+0xf40] ;  /* 0x000f400001137983 */ /* 0x000ee80000300800 */
[----:B-1----:R-:W3:Y:S04]  /*df2b0*/  LDL.LU.64 R12, [R1+0xc30] ;  /* 0x000c3000010c7983 */ /* 0x002ee80000300a00 */
[----:B------:R-:W3:Y:S01]  /*df2c0*/  LDL.LU R5, [R1+0xf64] ;  /* 0x000f640001057983 */ /* 0x000ee20000300800 */
[----:B--2---:R-:W-:Y:S01]  /*df2d0*/  ISETP.LT.AND P1, PT, R18, UR4, !P0 ;  /* 0x0000000412007c0c */ /* 0x004fe2000c721270 */
        /* <DEDUP_REMOVED lines=10> */
[----:B------:R-:W2:Y:S02]  /*df380*/  LDCU UR4, c[0x0][0x39c] ;  /* 0x00007380ff0477ac */ /* 0x000ea40008000800 */
[----:B------:R-:W3:Y:S04]  /*df390*/  LDL.LU R0, [R1+0x4610] ;  /* 0x0046100001007983 */ /* 0x000ee80000300800 */
[----:B-1----:R-:W3:Y:S04]  /*df3a0*/  LDL.LU.64 R14, [R1+0xc20] ;  /* 0x000c2000010e7983 */ /* 0x002ee80000300a00 */
[----:B------:R-:W3:Y:S04]  /*df3b0*/  LDL.LU R7, [R1+0xf68] ;  /* 0x000f680001077983 */ /* 0x000ee80000300800 */
[----:B------:R-:W-:Y:S01]  /*df3c0*/  @P1 STG.E desc[UR6][R24.64], R23 ;  /* 0x0000001718001986 */ /* 0x000fe2000c101906 */
[----:B------:R-:W-:Y:S01]  /*df3d0*/  ISETP.LT.AND P1, PT, R3, UR5, !P0 ;  /* 0x0000000503007c0c */ /* 0x000fe2000c721270 */
[----:B------:R-:W4:Y:S02]  /*df3e0*/  LDCU UR5, c[0x0][0x39c] ;  /* 0x00007380ff0577ac */ /* 0x000f240008000800 */
[----:B------:R-:W3:Y:S10]  /*df3f0*/  LDL.LU R3, [R1+0x460c] ;  /* 0x00460c0001037983 */ /* 0x000ef40000300800 */
[----:B------:R1:W-:Y:S01]  /*df400*/  @P1 STG.E desc[UR6][R8.64], R252 ;  /* 0x000000fc08001986 */ /* 0x0003e2000c101906 */
[----:B--2---:R-:W-:Y:S01]  /*df410*/  ISETP.LT.AND P1, PT, R18, UR4, !P0 ;  /* 0x0000000412007c0c */ /* 0x004fe2000c721270 */
[----:B------:R-:W3:Y:S02]  /*df420*/  LDCU UR4, c[0x0][0x39c] ;  /* 0x00007380ff0477ac */ /* 0x000ee40008000800 */
[----:B-1----:R-:W2:Y:S04]  /*df430*/  LDL.LU.64 R8, [R1+0xc18] ;  /* 0x000c180001087983 */ /* 0x002ea80000300a00 */
[----:B------:R-:W2:Y:S06]  /*df440*/  LDL.LU R252, [R1+0xf48] ;  /* 0x000f480001fc7983 */ /* 0x000eac0000300800 */
[----:B------:R1:W-:Y:S01]  /*df450*/  @P1 STG.E desc[UR6][R10.64], R6 ;  /* 0x000000060a001986 */ /* 0x0003e2000c101906 */
[----:B----4-:R-:W-:Y:S01]  /*df460*/  ISETP.LT.AND P1, PT, R2, UR5, !P0 ;  /* 0x0000000502007c0c */ /* 0x010fe2000c721270 */
[----:B------:R-:W4:Y:S02]  /*df470*/  LDCU UR5, c[0x0][0x39c] ;  /* 0x00007380ff0577ac */ /* 0x000f240008000800 */
[----:B------:R-:W2:Y:S04]  /*df480*/  LDL.LU R2, [R1+0x4608] ;  /* 0x0046080001027983 */ /* 0x000ea80000300800 */
[----:B-1----:R-:W2:Y:S04]  /*df490*/  LDL.LU.64 R10, [R1+0xc10] ;  /* 0x000c1000010a7983 */ /* 0x002ea80000300a00 */
[----:B------:R-:W2:Y:S04]  /*df4a0*/  LDL.LU R6, [R1+0xf6c] ;  /* 0x000f6c0001067983 */ /* 0x000ea80000300800 */
[----:B------:R-:W-:Y:S01]  /*df4b0*/  @P1 STG.E desc[UR6][R20.64], R19 ;  /* 0x0000001314001986 */ /* 0x000fe2000c101906 */
[----:B---3--:R-:W-:Y:S01]  /*df4c0*/  ISETP.LT.AND P1, PT, R0, UR4, !P0 ;  /* 0x0000000400007c0c */ /* 0x008fe2000c721270 */
[----:B------:R-:W2:Y:S02]  /*df4d0*/  LDCU UR4, c[0x0][0x39c] ;  /* 0x00007380ff0477ac */ /* 0x000ea40008000800 */
[----:B------:R-:W3:Y:S10]  /*df4e0*/  LDL.LU R0, [R1+0x4604] ;  /* 0x0046040001007983 */ /* 0x000ef40000300800 */
[----:B------:R1:W-:Y:S01]  /*df4f0*/  @P1 STG.E desc[UR6][R12.64], R5 ;  /* 0x000000050c001986 */ /* 0x0003e2000c101906 */
[----:B----4-:R-:W-:Y:S01]  /*df500*/  ISETP.LT.AND P1, PT, R3, UR5, !P0 ;  /* 0x0000000503007c0c */ /* 0x010fe2000c721270 */
[----:B------:R-:W3:Y:S02]  /*df510*/  LDCU UR5, c[0x0][0x39c] ;  /* 0x00007380ff0577ac */ /* 0x000ee40008000800 */
[----:B-1----:R-:W4:Y:S04]  /*df520*/  LDL.LU.64 R12, [R1+0xc08] ;  /* 0x000c0800010c7983 */ /* 0x002f280000300a00 */
[----:B------:R-:W4:Y:S04]  /*df530*/  LDL.LU R5, [R1+0xf4c] ;  /* 0x000f4c0001057983 */ /* 0x000f280000300800 */
[----:B------:R-:W4:Y:S04]  /*df540*/  LDL.LU R18, [R1+0x4600] ;  /* 0x0046000001127983 */ /* 0x000f280000300800 */
[----:B------:R-:W4:Y:S04]  /*df550*/  LDL.LU.64 R24, [R1+0xc00] ;  /* 0x000c000001187983 */ /* 0x000f280000300a00 */
[----:B------:R1:W-:Y:S04]  /*df560*/  @P1 STG.E desc[UR6][R16.64], R4 ;  /* 0x0000000410001986 */ /* 0x0003e8000c101906 */
[----:B------:R-:W4:Y:S04]  /*df570*/  LDL.LU R23, [R1+0xf30] ;  /* 0x000f300001177983 */ /* 0x000f280000300800 */
[----:B-1----:R-:W4:Y:S04]  /*df580*/  LDL.LU.64 R16, [R1+0xbf8] ;  /* 0x000bf80001107983 */ /* 0x002f280000300a00 */
[----:B------:R-:W4:Y:S01]  /*df590*/  LDL.LU R4, [R1+0xf10] ;  /* 0x000f100001047983 */ /* 0x000f220000300800 */
[----:B--2---:R-:W-:Y:S01]  /*df5a0*/  ISETP.LT.AND P1, PT, R2, UR4, !P0 ;  /* 0x0000000402007c0c */ /* 0x004fe2000c721270 */
[----:B------:R-:W4:Y:S02]  /*df5b0*/  LDCU UR4, c[0x0][0x39c] ;  /* 0x00007380ff0477ac */ /* 0x000f240008000800 */
[----:B------:R-:W2:Y:S10]  /*df5c0*/  LDL.LU R2, [R1+0x45fc] ;  /* 0x0045fc0001027983 */ /* 0x000eb40000300800 */
[----:B------:R1:W-:Y:S04]  /*df5d0*/  @P1 STG.E desc[UR6][R14.64], R7 ;  /* 0x000000070e001986 */ /* 0x0003e8000c101906 */
[----:B-1----:R-:W2:Y:S04]  /*df5e0*/  LDL.LU.64 R14, [R1+0xbf0] ;  /* 0x000bf000010e7983 */ /* 0x002ea80000300a00 */
[----:B------:R-:W2:Y:S01]  /*df5f0*/  LDL.LU R7, [R1+0xf34] ;  /* 0x000f340001077983 */ /* 0x000ea20000300800 */
[----:B---3--:R-:W-:Y:S01]  /*df600*/  ISETP.LT.AND P1, PT, R0, UR5, !P0 ;  /* 0x0000000500007c0c */ /* 0x008fe2000c721270 */
[----:B------:R-:W2:Y:S02]  /*df610*/  LDCU UR5, c[0x0][0x39c] ;  /* 0x00007380ff0577ac */ /* 0x000ea40008000800 */
[----:B------:R-:W3:Y:S04]  /*df620*/  LDL.LU R0, [R1+0x45f8] ;  /* 0x0045f80001007983 */ /* 0x000ee80000300800 */
[----:B------:R-:W3:Y:S04]  /*df630*/  LDL.LU R3, [R1+0x45f4] ;  /* 0x0045f40001037983 */ /* 0x000ee80000300800 */
[----:B------:R-:W3:Y:S04]  /*df640*/  LDL.LU.64 R20, [R1+0xbe8] ;  /* 0x000be80001147983 */ /* 0x000ee80000300a00 */
[----:B------:R1:W-:Y:S04]  /*df650*/  @P1 STG.E desc[UR6][R8.64], R252 ;  /* 0x000000fc08001986 */ /* 0x0003e8000c101906 */
[----:B------:R-:W3:Y:S04]  /*df660*/  LDL.LU R19, [R1+0xf14] ;  /* 0x000f140001137983 */ /* 0x000ee80000300800 */
[----:B-1----:R-:W3:Y:S04]  /*df670*/  LDL.LU.64 R8, [R1+0xbe0] ;  /* 0x000be00001087983 */ /* 0x002ee80000300a00 */
        /* <DEDUP_REMOVED lines=18> */
[----:B------:R-:W2:Y:S02]  /*df7a0*/  LDCU UR5, c[0x0][0x39c] ;  /* 0x00007380ff0577ac */ /* 0x000ea40008000800 */
[----:B------:R-:W3:Y:S10]  /*df7b0*/  LDL.LU R3, [R1+0x45e4] ;  /* 0x0045e40001037983 */ /* 0x000ef40000300800 */
[----:B------:R1:W-:Y:S01]  /*df7c0*/  @P1 STG.E desc[UR6][R16.64], R4 ;  /* 0x0000000410001986 */ /* 0x0003e2000c101906 */
[----:B----4-:R-:W-:Y:S01]  /*df7d0*/  ISETP.LT.AND P1, PT, R18, UR4, !P0 ;  /* 0x0000000412007c0c */ /* 0x010fe2000c721270 */
[----:B------:R-:W3:Y:S02]  /*df7e0*/  LDCU UR4, c[0x0][0x39c] ;  /* 0x00007380ff0477ac */ /* 0x000ee40008000800 */
[----:B-1----:R-:W4:Y:S04]  /*df7f0*/  LDL.LU.64 R16, [R1+0xbb8] ;  /* 0x000bb80001107983 */ /* 0x002f280000300a00 */
[----:B------:R-:W4:Y:S06]  /*df800*/  LDL.LU R4, [R1+0xf1c] ;  /* 0x000f1c0001047983 */ /* 0x000f2c0000300800 */
[----:B------:R1:W-:Y:S01]  /*df810*/  @P1 STG.E desc[UR6][R14.64], R7 ;  /* 0x000000070e001986 */ /* 0x0003e2000c101906 */
[----:B--2---:R-:W-:Y:S01]  /*df820*/  ISETP.LT.AND P1, PT, R2, UR5, !P0 ;  /* 0x0000000502007c0c */ /* 0x004fe2000c721270 */
        /* <DEDUP_REMOVED lines=1332> */
[----:B------:R-:W2:Y:S06]  /*e4b70*/  LDL.LU R6, [R1+0x918] ;  /* 0x0009180001067983 */ /* 0x000eac0000300800 */
[----:B------:R1:W-:Y:S04]  /*e4b80*/  @P1 STG.E desc[UR6][R12.64], R5 ;  /* 0x000000050c001986 */ /* 0x0003e8000c101906 */
[----:B-1----:R-:W2:Y:S04]  /*e4b90*/  LDL.LU R5, [R1+0x4264] ;  /* 0x0042640001057983 */ /* 0x002ea80000300800 */
[----:B------:R-:W2:Y:S04]  /*e4ba0*/  LDL.LU.64 R24, [R1+0x168] ;  /* 0x0001680001187983 */ /* 0x000ea80000300a00 */
[----:B------:R-:W2:Y:S04]  /*e4bb0*/  LDL.LU R13, [R1+0x93c] ;  /* 0x00093c00010d7983 */ /* 0x000ea80000300800 */
[----:B------:R-:W2:Y:S04]  /*e4bc0*/  LDL.LU.64 R22, [R1+0x160] ;  /* 0x0001600001167983 */ /* 0x000ea80000300a00 */
[----:B------:R-:W2:Y:S01]  /*e4bd0*/  LDL.LU R12, [R1+0x91c] ;  /* 0x00091c00010c7983 */ /* 0x000ea20000300800 */
[----:B----4-:R-:W-:Y:S01]  /*e4be0*/  ISETP.LT.AND P1, PT, R2, UR4, !P0 ;  /* 0x0000000402007c0c */ /* 0x010fe2000c721270 */
[----:B------:R-:W2:Y:S02]  /*e4bf0*/  LDCU UR4, c[0x0][0x39c] ;  /* 0x00007380ff0477ac */ /* 0x000ea40008000800 */
[----:B------:R-:W4:Y:S10]  /*e4c00*/  LDL.LU R2, [R1+0x4260] ;  /* 0x0042600001027983 */ /* 0x000f340000300800 */
[----:B------:R1:W-:Y:S04]  /*e4c10*/  @P1 STG.E desc[UR6][R16.64], R4 ;  /* 0x0000000410001986 */ /* 0x0003e8000c101906 */
[----:B-1----:R-:W4:Y:S04]  /*e4c20*/  LDL.LU.64 R16, [R1+0x158] ;  /* 0x0001580001107983 */ /* 0x002f280000300a00 */
[----:B------:R-:W4:Y:S04]  /*e4c30*/  LDL.LU R4, [R1+0x920] ;  /* 0x0009200001047983 */ /* 0x000f280000300800 */
[----:B------:R-:W4:Y:S01]  /*e4c40*/  LDL.LU R3, [R1+0x425c] ;  /* 0x00425c0001037983 */ /* 0x000f220000300800 */
[----:B---3--:R-:W-:Y:S01]  /*e4c50*/  ISETP.LT.AND P1, PT, R0, UR5, !P0 ;  /* 0x0000000500007c0c */ /* 0x008fe2000c721270 */
[----:B------:R-:W4:Y:S02]  /*e4c60*/  LDCU UR5, c[0x0][0x39c] ;  /* 0x00007380ff0577ac */ /* 0x000f240008000800 */
[----:B------:R-:W3:Y:S04]  /*e4c70*/  LDL.LU R0, [R1+0x4258] ;  /* 0x0042580001007983 */ /* 0x000ee80000300800 */
[----:B------:R-:W3:Y:S04]  /*e4c80*/  LDL.LU.64 R20, [R1+0x150] ;  /* 0x0001500001147983 */ /* 0x000ee80000300a00 */
[----:B------:R-:W3:Y:S04]  /*e4c90*/  LDL.LU R19, [R1+0x900] ;  /* 0x0009000001137983 */ /* 0x000ee80000300800 */
[----:B------:R1:W-:Y:S04]  /*e4ca0*/  @P1 STG.E desc[UR6][R14.64], R7 ;  /* 0x000000070e001986 */ /* 0x0003e8000c101906 */
[----:B-1----:R-:W3:Y:S04]  /*e4cb0*/  LDL.LU.64 R14, [R1+0x148] ;  /* 0x00014800010e7983 */ /* 0x002ee80000300a00 */
[----:B------:R-:W3:Y:S01]  /*e4cc0*/  LDL.LU R7, [R1+0x924] ;  /* 0x0009240001077983 */ /* 0x000ee20000300800 */
[----:B--2---:R-:W-:Y:S01]  /*e4cd0*/  ISETP.LT.AND P1, PT, R5, UR4, !P0 ;  /* 0x0000000405007c0c */ /* 0x004fe2000c721270 */
[----:B------:R-:W1:Y:S02]  /*e4ce0*/  LDCU UR4, c[0x0][0x39c] ;  /* 0x00007380ff0477ac */ /* 0x000e640008000800 */
[----:B------:R-:W2:Y:S10]  /*e4cf0*/  LDL.LU R5, [R1+0x4254] ;  /* 0x0042540001057983 */ /* 0x000eb40000300800 */
[----:B------:R1:W-:Y:S04]  /*e4d00*/  @P1 STG.E desc[UR6][R8.64], R252 ;  /* 0x000000fc08001986 */ /* 0x0003e8000c101906 */
[----:B-1----:R-:W2:Y:S04]  /*e4d10*/  LDL.LU.64 R8, [R1+0x140] ;  /* 0x0001400001087983 */ /* 0x002ea80000300a00 */
[----:B------:R-:W2:Y:S01]  /*e4d20*/  LDL.LU R252, [R1+0x904] ;  /* 0x0009040001fc7983 */ /* 0x000ea20000300800 */
[----:B----4-:R-:W-:Y:S01]  /*e4d30*/  ISETP.LT.AND P1, PT, R2, UR5, !P0 ;  /* 0x0000000502007c0c */ /* 0x010fe2000c721270 */
[----:B------:R-:W3:Y:S02]  /*e4d40*/  LDCU UR5, c[0x0][0x39c] ;  /* 0x00007380ff0577ac */ /* 0x000ee40008000800 */
[----:B------:R-:W4:Y:S10]  /*e4d50*/  LDL.LU R2, [R1+0x4250] ;  /* 0x0042500001027983 */ /* 0x000f340000300800 */
[----:B------:R1:W-:Y:S01]  /*e4d60*/  @P1 STG.E desc[UR6][R10.64], R6 ;  /* 0x000000060a001986 */ /* 0x0003e2000c101906 */
[----:B------:R-:W-:Y:S01]  /*e4d70*/  ISETP.LT.AND P1, PT, R3, UR4, !P0 ;  /* 0x0000000403007c0c */ /* 0x000fe2000c721270 */
        /* <DEDUP_REMOVED lines=13> */
[----:B------:R1:W-:Y:S01]  /*e4e50*/  @P1 STG.E desc[UR6][R16.64], R4 ;  /* 0x0000000410001986 */ /* 0x0003e2000c101906 */
[----:B----4-:R-:W-:Y:S01]  /*e4e60*/  ISETP.LT.AND P1, PT, R2, UR5, !P0 ;  /* 0x0000000502007c0c */ /* 0x010fe2000c721270 */
[----:B------:R-:W3:Y:S02]  /*e4e70*/  LDCU UR5, c[0x0][0x39c] ;  /* 0x00007380ff0577ac */ /* 0x000ee40008000800 */
[----:B------:R-:W4:Y:S04]  /*e4e80*/  LDL.LU R2, [R1+0x4244] ;  /* 0x0042440001027983 */ /* 0x000f280000300800 */
[----:B-1----:R-:W2:Y:S04]  /*e4e90*/  LDL.LU.64 R16, [R1+0x128] ;  /* 0x0001280001107983 */ /* 0x002ea80000300a00 */
[----:B------:R-:W2:Y:S04]  /*e4ea0*/  LDL.LU R4, [R1+0x92c] ;  /* 0x00092c0001047983 */ /* 0x000ea80000300800 */
[----:B------:R-:W-:Y:S01]  /*e4eb0*/  @P1 STG.E desc[UR6][R20.64], R19 ;  /* 0x0000001314001986 */ /* 0x000fe2000c101906 */
[----:B------:R-:W-:Y:S01]  /*e4ec0*/  ISETP.LT.AND P1, PT, R3, UR4, !P0 ;  /* 0x0000000403007c0c */ /* 0x000fe2000c721270 */
[----:B------:R-:W4:-:S12]  /*e4ed0*/  LDCU UR4, c[0x0][0x39c] ;  /* 0x00007380ff0477ac */ /* 0x000f180008000800 */
[----:B------:R1:W-:Y:S04]  /*e4ee0*/  @P1 STG.E desc[UR6][R14.64], R7 ;  /* 0x000000070e001986 */ /* 0x0003e8000c101906 */
[----:B-1----:R-:W2:Y:S04]  /*e4ef0*/  LDL.LU.64 R14, [R1+0x120] ;  /* 0x00012000010e7983 */ /* 0x002ea80000300a00 */
[----:B------:R-:W2:Y:S01]  /*e4f00*/  LDL.LU R7, [R1+0x90c] ;  /* 0x00090c0001077983 */ /* 0x000ea20000300800 */
[----:B---3--:R-:W-:Y:S01]  /*e4f10*/  ISETP.LT.AND P1, PT, R0, UR5, !P0 ;  /* 0x0000000500007c0c */ /* 0x008fe2000c721270 */
[----:B------:R-:W1:Y:S02]  /*e4f20*/  LDCU UR5, c[0x0][0x39c] ;  /* 0x00007380ff0577ac */ /* 0x000e640008000800 */
[----:B------:R-:W1:Y:S04]  /*e4f30*/  LDL.LU R0, [R1+0x4240] ;  /* 0x0042400001007983 */ /* 0x000e680000300800 */
[----:B------:R-:W3:Y:S04]  /*e4f40*/  LDL.LU R18, [R1+0x423c] ;  /* 0x00423c0001127983 */ /* 0x000ee80000300800 */
[----:B------:R-:W2:Y:S04]  /*e4f50*/  LDL.LU.64 R24, [R1+0x118] ;  /* 0x0001180001187983 */ /* 0x000ea80000300a00 */
[----:B------:R4:W-:Y:S04]  /*e4f60*/  @P1 STG.E desc[UR6][R8.64], R252 ;  /* 0x000000fc08001986 */ /* 0x0009e8000c101906 */
[----:B------:R-:W3:Y:S04]  /*e4f70*/  LDL.LU R23, [R1+0x8f0] ;  /* 0x0008f00001177983 */ /* 0x000ee80000300800 */
[----:B----4-:R-:W4:Y:S04]  /*e4f80*/  LDL.LU.64 R8, [R1+0x110] ;  /* 0x0001100001087983 */ /* 0x010f280000300a00 */
[----:B------:R-:W4:Y:S01]  /*e4f90*/  LDL.LU R252, [R1+0x8d0] ;  /* 0x0008d00001fc7983 */ /* 0x000f220000300800 */
[----:B------:R-:W-:Y:S01]  /*e4fa0*/  ISETP.LT.AND P1, PT, R2, UR4, !P0 ;  /* 0x0000000402007c0c */ /* 0x000fe2000c721270 */
[----:B------:R-:W3:Y:S02]  /*e4fb0*/  LDCU UR4, c[0x0][0x39c] ;  /* 0x00007380ff0477ac */ /* 0x000ee40008000800 */
[----:B------:R-:W4:Y:S04]  /*e4fc0*/  LDL.LU R2, [R1+0x4238] ;  /* 0x0042380001027983 */ /* 0x000f280000300800 */
[----:B------:R-:W4:Y:S04]  /*e4fd0*/  LDL.LU R3, [R1+0x4234] ;  /* 0x0042340001037983 */ /* 0x000f280000300800 */
[----:B------:R-:W4:Y:S04]  /*e4fe0*/  LDL.LU.64 R20, [R1+0x108] ;  /* 0x0001080001147983 */ /* 0x000f280000300a00 */
[----:B------:R1:W-:Y:S04]  /*e4ff0*/  @P1 STG.E desc[UR6][R10.64], R6 ;  /* 0x000000060a001986 */ /* 0x0003e8000c101906 */
[----:B------:R-:W4:Y:S04]  /*e5000*/  LDL.LU R19, [R1+0x8f4] ;  /* 0x0008f40001137983 */ /* 0x000f280000300800 */
[----:B-1----:R-:W4:Y:S04]  /*e5010*/  LDL.LU.64 R10, [R1+0x100] ;  /* 0x00010000010a7983 */ /* 0x002f280000300a00 */
[----:B------:R-:W4:Y:S01]  /*e5020*/  LDL.LU R6, [R1+0x8d4] ;  /* 0x0008d40001067983 */ /* 0x000f220000300800 */
[----:B------:R-:W-:Y:S01]  /*e5030*/  ISETP.LT.AND P1, PT, R0, UR5, !P0 ;  /* 0x0000000500007c0c */ /* 0x000fe2000c721270 */
[----:B------:R-:W4:Y:S02]  /*e5040*/  LDCU UR5, c[0x0][0x39c] ;  /* 0x00007380ff0577ac */ /* 0x000f240008000800 */
[----:B------:R-:W4:Y:S10]  /*e5050*/  LDL.LU R0, [R1+0x4230] ;  /* 0x0042300001007983 */ /* 0x000f340000300800 */
[----:B--2---:R1:W-:Y:S01]  /*e5060*/  @P1 STG.E desc[UR6][R12.64], R5 ;  /* 0x000000050c001986 */ /* 0x0043e2000c101906 */
[----:B---3--:R-:W-:Y:S01]  /*e5070*/  ISETP.LT.AND P1, PT, R18, UR4, !P0 ;  /* 0x0000000412007c0c */ /* 0x008fe2000c721270 */
[----:B------:R-:W2:Y:S02]  /*e5080*/  LDCU UR4, c[0x0][0x39c] ;  /* 0x00007380ff0477ac */ /* 0x000ea40008000800 */
[----:B-1----:R-:W3:Y:S04]  /*e5090*/  LDL.LU.64 R12, [R1+0xf8] ;  /* 0x0000f800010c7983 */ /* 0x002ee80000300a00 */
[----:B------:R-:W3:Y:S04]  /*e50a0*/  LDL.LU R5, [R1+0x8f8] ;  /* 0x0008f80001057983 */ /* 0x000ee80000300800 */
[----:B------:R-:W3:Y:S04]  /*e50b0*/  LDL.LU R18, [R1+0x422c] ;  /* 0x00422c0001127983 */ /* 0x000ee80000300800 */
[----:B------:R1:W-:Y:S04]  /*e50c0*/  @P1 STG.E desc[UR6][R16.64], R4 ;  /* 0x0000000410001986 */ /* 0x0003e8000c101906 */
[----:B-1----:R-:W3:Y:S04]  /*e50d0*/  LDL.LU.64 R16, [R1+0xf0] ;  /* 0x0000f00001107983 */ /* 0x002ee80000300a00 */
[----:B------:R-:W3:Y:S01]  /*e50e0*/  LDL.LU R4, [R1+0x8d8] ;  /* 0x0008d80001047983 */ /* 0x000ee20000300800 */
[----:B----4-:R-:W-:Y:S01]  /*e50f0*/  ISETP.LT.AND P1, PT, R2, UR5, !P0 ;  /* 0x0000000502007c0c */ /* 0x010fe2000c721270 */
[----:B------:R-:W1:Y:S02]  /*e5100*/  LDCU UR5, c[0x0][0x39c] ;  /* 0x00007380ff0577ac */ /* 0x000e640008000800 */
[----:B------:R-:W4:Y:S10]  /*e5110*/  LDL.LU R2, [R1+0x4228] ;  /* 0x0042280001027983 */ /* 0x000f340000300800 */
[----:B------:R1:W-:Y:S01]  /*e5120*/  @P1 STG.E desc[UR6][R14.64], R7 ;  /* 0x000000070e001986 */ /* 0x0003e2000c101906 */
[----:B--2---:R-:W-:Y:S01]  /*e5130*/  ISETP.LT.AND P1, PT, R3, UR4, !P0 ;  /* 0x0000000403007c0c */ /* 0x004fe2000c721270 */
[----:B------:R-:W3:Y:S02]  /*e5140*/  LDCU UR4, c[0x0][0x39c] ;  /* 0x00007380ff0477ac */ /* 0x000ee40008000800 */
[----:B------:R-:W2:Y:S04]  /*e5150*/  LDL.LU R3, [R1+0x4224] ;  /* 0x0042240001037983 */ /* 0x000ea80000300800 */
[----:B-1----:R-:W2:Y:S06]  /*e5160*/  LDL.LU.64 R14, [R1+0xe8] ;  /* 0x0000e800010e7983 */ /* 0x002eac0000300a00 */
[----:B------:R-:W-:Y:S04]  /*e5170*/  @P1 STG.E desc[UR6][R24.64], R23 ;  /* 0x0000001718001986 */ /* 0x000fe8000c101906 */
[----:B------:R-:W2:Y:S01]  /*e5180*/  LDL.LU R7, [R1+0x8fc] ;  /* 0x0008fc0001077983 */ /* 0x000ea20000300800 */
[----:B------:R-:W-:Y:S01]  /*e5190*/  ISETP.LT.AND P1, PT, R0, UR5, !P0 ;  /* 0x0000000500007c0c */ /* 0x000fe2000c721270 */
[----:B------:R-:W4:Y:S02]  /*e51a0*/  LDCU UR5, c[0x0][0x39c] ;  /* 0x00007380ff0577ac */ /* 0x000f240008000800 */
[----:B------:R-:W2:Y:S10]  /*e51b0*/  LDL.LU R0, [R1+0x4220] ;  /* 0x0042200001007983 */ /* 0x000eb40000300800 */
[----:B------:R1:W-:Y:S04]  /*e51c0*/  @P1 STG.E desc[UR6][R8.64], R252 ;  /* 0x000000fc08001986 */ /* 0x0003e8000c101906 */
[----:B-1----:R-:W2:Y:S04]  /*e51d0*/  LDL.LU.64 R8, [R1+0xe0] ;  /* 0x0000e00001087983 */ /* 0x002ea80000300a00 */
[----:B------:R-:W2:Y:S01]  /*e51e0*/  LDL.LU R252, [R1+0x8dc] ;  /* 0x0008dc0001fc7983 */ /* 0x000ea20000300800 */
[----:B---3--:R-:W-:Y:S01]  /*e51f0*/  ISETP.LT.AND P1, PT, R18, UR4, !P0 ;  /* 0x0000000412007c0c */ /* 0x008fe2000c721270 */
[----:B------:R-:W2:-:S12]  /*e5200*/  LDCU UR4, c[0x0][0x39c] ;  /* 0x00007380ff0477ac */ /* 0x000e980008000800 */
[----:B------:R-:W-:Y:S01]  /*e5210*/  @P1 STG.E desc[UR6][R20.64], R19 ;  /* 0x0000001314001986 */ /* 0x000fe2000c101906 */
[----:B----4-:R-:W-:Y:S01]  /*e5220*/  ISETP.LT.AND P1, PT, R2, UR5, !P0 ;  /* 0x0000000502007c0c */ /* 0x010fe2000c721270 */
[----:B------:R-:W1:Y:S02]  /*e5230*/  LDCU UR5, c[0x0][0x39c] ;  /* 0x00007380ff0577ac */ /* 0x000e640008000800 */
[----:B------:R-:W3:Y:S10]  /*e5240*/  LDL.LU R2, [R1+0x421c] ;  /* 0x00421c0001027983 */ /* 0x000ef40000300800 */
[----:B------:R4:W-:Y:S01]  /*e5250*/  @P1 STG.E desc[UR6][R10.64], R6 ;  /* 0x000000060a001986 */ /* 0x0009e2000c101906 */
[----:B--2---:R-:W-:Y:S01]  /*e5260*/  ISETP.LT.AND P1, PT, R3, UR4, !P0 ;  /* 0x0000000403007c0c */ /* 0x004fe2000c721270 */
[----:B------:R-:W3:Y:S02]  /*e5270*/  LDCU UR4, c[0x0][0x39c] ;  /* 0x00007380ff0477ac */ /* 0x000ee40008000800 */
[----:B----4-:R-:W2:Y:S04]  /*e5280*/  LDL.LU.64 R10, [R1+0xd8] ;  /* 0x0000d800010a7983 */ /* 0x010ea80000300a00 */
[----:B------:R-:W2:Y:S04]  /*e5290*/  LDL.LU R6, [R1+0x8e0] ;  /* 0x0008e00001067983 */ /* 0x000ea80000300800 */
[----:B------:R-:W4:Y:S04]  /*e52a0*/  LDL.LU R3, [R1+0x4218] ;  /* 0x0042180001037983 */ /* 0x000f280000300800 */
[----:B------:R1:W-:Y:S04]  /*e52b0*/  @P1 STG.E desc[UR6][R12.64], R5 ;  /* 0x000000050c001986 */ /* 0x0003e8000c101906 */
[----:B-1----:R-:W2:Y:S04]  /*e52c0*/  LDL.LU.64 R12, [R1+0xd0] ;  /* 0x0000d000010c7983 */ /* 0x002ea80000300a00 */
[----:B------:R-:W2:Y:S01]  /*e52d0*/  LDL.LU R5, [R1+0x8c0] ;  /* 0x0008c00001057983 */ /* 0x000ea20000300800 */
[----:B------:R-:W-:Y:S01]  /*e52e0*/  ISETP.LT.AND P1, PT, R0, UR5, !P0 ;  /* 0x0000000500007c0c */ /* 0x000fe2000c721270 */
[----:B------:R-:W4:Y:S02]  /*e52f0*/  LDCU UR5, c[0x0][0x39c] ;  /* 0x00007380ff0577ac */ /* 0x000f240008000800 */
[----:B------:R-:W2:Y:S04]  /*e5300*/  LDL.LU R0, [R1+0x4214] ;  /* 0x0042140001007983 */ /* 0x000ea80000300800 */
[----:B------:R-:W2:Y:S04]  /*e5310*/  LDL.LU.64 R24, [R1+0xc8] ;  /* 0x0000c80001187983 */ /* 0x000ea80000300a00 */
[----:B------:R-:W2:Y:S04]  /*e5320*/  LDL.LU R23, [R1+0x8e4] ;  /* 0x0008e40001177983 */ /* 0x000ea80000300800 */
[----:B------:R1:W-:Y:S04]  /*e5330*/  @P1 STG.E desc[UR6][R16.64], R4 ;  /* 0x0000000410001986 */ /* 0x0003e8000c101906 */
[----:B-1----:R-:W2:Y:S04]  /*e5340*/  LDL.LU.64 R16, [R1+0xc0] ;  /* 0x0000c00001107983 */ /* 0x002ea80000300a00 */
[----:B------:R-:W2:Y:S01]  /*e5350*/  LDL.LU R4, [R1+0x8c4] ;  /* 0x0008c40001047983 */ /* 0x000ea20000300800 */
[----:B---3--:R-:W-:Y:S01]  /*e5360*/  ISETP.LT.AND P1, PT, R2, UR4, !P0 ;  /* 0x0000000402007c0c */ /* 0x008fe2000c721270 */
[----:B------:R-:W2:Y:S02]  /*e5370*/  LDCU UR4, c[0x0][0x39c] ;  /* 0x00007380ff0477ac */ /* 0x000ea40008000800 */
[----:B------:R-:W3:Y:S10]  /*e5380*/  LDL.LU R2, [R1+0x4210] ;  /* 0x0042100001027983 */ /* 0x000ef40000300800 */
[----:B------:R1:W-:Y:S04]  /*e5390*/  @P1 STG.E desc[UR6][R14.64], R7 ;  /* 0x000000070e001986 */ /* 0x0003e8000c101906 */
[----:B-1----:R-:W3:Y:S04]  /*e53a0*/  LDL.LU.64 R14, [R1+0xb8] ;  /* 0x0000b800010e7983 */ /* 0x002ee80000300a00 */
[----:B------:R-:W3:Y:S01]  /*e53b0*/  LDL.LU R7, [R1+0x8e8] ;  /* 0x0008e80001077983 */ /* 0x000ee20000300800 */
[----:B----4-:R-:W-:Y:S01]  /*e53c0*/  ISETP.LT.AND P1, PT, R3, UR5, !P0 ;  /* 0x0000000503007c0c */ /* 0x010fe2000c721270 */
        /* <DEDUP_REMOVED lines=15> */
[----:B------:R-:W1:Y:S02]  /*e54c0*/  LDCU UR5, c[0x0][0x39c] ;  /* 0x00007380ff0577ac */ /* 0x000e640008000800 */
[----:B------:R-:W3:Y:S10]  /*e54d0*/  LDL.LU R2, [R1+0x4200] ;  /* 0x0042000001027983 */ /* 0x000ef40000300800 */
[----:B------:R1:W-:Y:S01]  /*e54e0*/  @P1 STG.E desc[UR6][R12.64], R5 ;  /* 0x000000050c001986 */ /* 0x0003e2000c101906 */
[----:B----4-:R-:W-:Y:S01]  /*e54f0*/  ISETP.LT.AND P1, PT, R3, UR4, !P0 ;  /* 0x0000000403007c0c */ /* 0x010fe2000c721270 */
[----:B------:R-:W2:Y:S02]  /*e5500*/  LDCU UR4, c[0x0][0x39c] ;  /* 0x00007380ff0477ac */ /* 0x000ea40008000800 */
[----:B------:R-:W4:Y:S04]  /*e5510*/  LDL.LU R3, [R1+0x41fc] ;  /* 0x0041fc0001037983 */ /* 0x000f280000300800 */
[----:B-1----:R-:W4:Y:S04]  /*e5520*/  LDL.LU.64 R12, [R1+0x98] ;  /* 0x00009800010c7983 */ /* 0x002f280000300a00 */
[----:B------:R-:W4:Y:S04]  /*e5530*/  LDL.LU R5, [R1+0x8b0] ;  /* 0x0008b00001057983 */ /* 0x000f280000300800 */
[----:B------:R-:W-:Y:S01]  /*e5540*/  @P1 STG.E desc[UR6][R24.64], R23 ;  /* 0x0000001718001986 */ /* 0x000fe2000c101906 */
[----:B------:R-:W-:Y:S01]  /*e5550*/  ISETP.LT.AND P1, PT, R18, UR5, !P0 ;  /* 0x0000000512007c0c */ /* 0x000fe2000c721270 */
[----:B------:R-:W3:-:S12]  /*e5560*/  LDCU UR5, c[0x0][0x39c] ;  /* 0x00007380ff0577ac */ /* 0x000ed80008000800 */
[----:B------:R1:W-:Y:S01]  /*e5570*/  @P1 STG.E desc[UR6][R16.64], R4 ;  /* 0x0000000410001986 */ /* 0x0003e2000c101906 */
[----:B--2---:R-:W-:Y:S01]  /*e5580*/  ISETP.LT.AND P1, PT, R0, UR4, !P0 ;  /* 0x0000000400007c0c */ /* 0x004fe2000c721270 */
[----:B------:R-:W4:Y:S02]  /*e5590*/  LDCU UR4, c[0x0][0x39c] ;  /* 0x00007380ff0477ac */ /* 0x000f240008000800 */
[----:B------:R-:W2:Y:S04]  /*e55a0*/  LDL.LU R0, [R1+0x41f8] ;  /* 0x0041f80001007983 */ /* 0x000ea80000300800 */
[----:B-1----:R-:W2:Y:S04]  /*e55b0*/  LDL.LU.64 R16, [R1+0x90] ;  /* 0x0000900001107983 */ /* 0x002ea80000300a00 */
[----:B------:R-:W2:Y:S04]  /*e55c0*/  LDL.LU R4, [R1+0x890] ;  /* 0x0008900001047983 */ /* 0x000ea80000300800 */
[----:B------:R1:W-:Y:S01]  /*e55d0*/  @P1 STG.E desc[UR6][R14.64], R7 ;  /* 0x000000070e001986 */ /* 0x0003e2000c101906 */
[----:B---3--:R-:W-:Y:S01]  /*e55e0*/  ISETP.LT.AND P1, PT, R2, UR5, !P0 ;  /* 0x0000000502007c0c */ /* 0x008fe2000c721270 */
[----:B------:R-:W2:Y:S02]  /*e55f0*/  LDCU UR5, c[0x0][0x39c] ;  /* 0x00007380ff0577ac */ /* 0x000ea40008000800 */
[----:B------:R-:W3:Y:S04]  /*e5600*/  LDL.LU R2, [R1+0x41f4] ;  /* 0x0041f40001027983 */ /* 0x000ee80000300800 */
[----:B-1----:R-:W3:Y:S04]  /*e5610*/  LDL.LU.64 R14, [R1+0x88] ;  /* 0x00008800010e7983 */ /* 0x002ee80000300a00 */
[----:B------:R-:W3:Y:S04]  /*e5620*/  LDL.LU R7, [R1+0x8b4] ;  /* 0x0008b40001077983 */ /* 0x000ee80000300800 */
[----:B------:R-:W-:Y:S01]  /*e5630*/  @P1 STG.E desc[UR6][R20.64], R19 ;  /* 0x0000001314001986 */ /* 0x000fe2000c101906 */
[----:B----4-:R-:W-:Y:S01]  /*e5640*/  ISETP.LT.AND P1, PT, R3, UR4, !P0 ;  /* 0x0000000403007c0c */ /* 0x010fe2000c721270 */
[----:B------:R-:W3:Y:S02]  /*e5650*/  LDCU UR4, c[0x0][0x39c] ;  /* 0x00007380ff0477ac */ /* 0x000ee40008000800 */
[----:B------:R-:W4:Y:S10]  /*e5660*/  LDL.LU R3, [R1+0x41f0] ;  /* 0x0041f00001037983 */ /* 0x000f340000300800 */
[----:B------:R1:W-:Y:S04]  /*e5670*/  @P1 STG.E desc[UR6][R8.64], R252 ;  /* 0x000000fc08001986 */ /* 0x0003e8000c101906 */
[----:B-1----:R-:W4:Y:S04]  /*e5680*/  LDL.LU.64 R8, [R1+0x80] ;  /* 0x0000800001087983 */ /* 0x002f280000300a00 */
[----:B------:R-:W4:Y:S01]  /*e5690*/  LDL.LU R252, [R1+0x894] ;  /* 0x0008940001fc7983 */ /* 0x000f220000300800 */
[----:B--2---:R-:W-:Y:S01]  /*e56a0*/  ISETP.LT.AND P1, PT, R0, UR5, !P0 ;  /* 0x0000000500007c0c */ /* 0x004fe2000c721270 */
        /* <DEDUP_REMOVED lines=9> */
[----:B------:R-:W3:Y:S04]  /*e5740*/  LDL.LU R2, [R1+0x41e8] ;  /* 0x0041e80001027983 */ /* 0x000ee80000300800 */
[----:B------:R-:W3:Y:S06]  /*e5750*/  LDL.LU.64 R20, [R1+0x68] ;  /* 0x0000680001147983 */ /* 0x000eec0000300a00 */
[----:B------:R1:W-:Y:S04]  /*e5760*/  @P1 STG.E desc[UR6][R12.64], R5 ;  /* 0x000000050c001986 */ /* 0x0003e8000c101906 */
[----:B-1----:R-:W3:Y:S04]  /*e5770*/  LDL.LU R13, [R1+0x8bc] ;  /* 0x0008bc00010d7983 */ /* 0x002ee80000300800 */
[----:B------:R-:W3:Y:S01]  /*e5780*/  LDL.LU R5, [R1+0x41e4] ;  /* 0x0041e40001057983 */ /* 0x000ee20000300800 */
[----:B----4-:R-:W-:Y:S01]  /*e5790*/  ISETP.LT.AND P1, PT, R3, UR5, !P0 ;  /* 0x0000000503007c0c */ /* 0x010fe2000c721270 */
[----:B------:R-:W3:Y:S02]  /*e57a0*/  LDCU UR5, c[0x0][0x39c] ;  /* 0x00007380ff0577ac */ /* 0x000ee40008000800 */
[----:B------:R-:W4:Y:S04]  /*e57b0*/  LDL.LU.64 R18, [R1+0x60] ;  /* 0x0000600001127983 */ /* 0x000f280000300a00 */
[----:B------:R-:W4:Y:S06]  /*e57c0*/  LDL.LU R12, [R1+0x89c] ;  /* 0x00089c00010c7983 */ /* 0x000f2c0000300800 */
[----:B------:R1:W-:Y:S01]  /*e57d0*/  @P1 STG.E desc[UR6][R16.64], R4 ;  /* 0x0000000410001986 */ /* 0x0003e2000c101906 */
[----:B--2---:R-:W-:Y:S01]  /*e57e0*/  ISETP.LT.AND P1, PT, R0, UR4, !P0 ;  /* 0x0000000400007c0c */ /* 0x004fe2000c721270 */
[----:B------:R-:W2:Y:S02]  /*e57f0*/  LDCU UR4, c[0x0][0x39c] ;  /* 0x00007380ff0477ac */ /* 0x000ea40008000800 */
[----:B------:R-:W4:Y:S04]  /*e5800*/  LDL.LU R0, [R1+0x41e0] ;  /* 0x0041e00001007983 */ /* 0x000f280000300800 */
[----:B-1----:R-:W4:Y:S04]  /*e5810*/  LDL.LU.64 R16, [R1+0x58] ;  /* 0x0000580001107983 */ /* 0x002f280000300a00 */
[----:B------:R-:W4:Y:S04]  /*e5820*/  LDL.LU R4, [R1+0x8a0] ;  /* 0x0008a00001047983 */ /* 0x000f280000300800 */
[----:B------:R-:W4:Y:S04]  /*e5830*/  LDL.LU R3, [R1+0x41dc] ;  /* 0x0041dc0001037983 */ /* 0x000f280000300800 */
[----:B------:R1:W-:Y:S04]  /*e5840*/  @P1 STG.E desc[UR6][R14.64], R7 ;  /* 0x000000070e001986 */ /* 0x0003e8000c101906 */
[----:B-1----:R-:W4:Y:S04]  /*e5850*/  LDL.LU.64 R14, [R1+0x50] ;  /* 0x00005000010e7983 */ /* 0x002f280000300a00 */
[----:B------:R-:W4:Y:S01]  /*e5860*/  LDL.LU R7, [R1+0x880] ;  /* 0x0008800001077983 */ /* 0x000f220000300800 */
[----:B---3--:R-:W-:Y:S01]  /*e5870*/  ISETP.LT.AND P1, PT, R2, UR5, !P0 ;  /* 0x0000000502007c0c */ /* 0x008fe2000c721270 */
[----:B------:R-:W4:Y:S02]  /*e5880*/  LDCU UR5, c[0x0][0x39c] ;  /* 0x00007380ff0577ac */ /* 0x000f240008000800 */
[----:B------:R-:W3:Y:S10]  /*e5890*/  LDL.LU R2, [R1+0x41d8] ;  /* 0x0041d80001027983 */ /* 0x000ef40000300800 */
[----:B------:R1:W-:Y:S01]  /*e58a0*/  @P1 STG.E desc[UR6][R8.64], R252 ;  /* 0x000000fc08001986 */ /* 0x0003e2000c101906 */
[----:B--2---:R-:W-:Y:S01]  /*e58b0*/  ISETP.LT.AND P1, PT, R5, UR4, !P0 ;  /* 0x0000000405007c0c */ /* 0x004fe2000c721270 */
        /* <DEDUP_REMOVED lines=8> */
[----:B------:R1:W-:Y:S01]  /*e5940*/  @P1 STG.E desc[UR6][R10.64], R6 ;  /* 0x000000060a001986 */ /* 0x0003e2000c101906 */
[----:B--2---:R-:W-:Y:S01]  /*e5950*/  ISETP.LT.AND P1, PT, R3, UR4, !P0 ;  /* 0x0000000403007c0c */ /* 0x004fe2000c721270 */
[----:B------:R-:W2:Y:S02]  /*e5960*/  LDCU UR4, c[0x0][0x39c] ;  /* 0x00007380ff0477ac */ /* 0x000ea40008000800 */
[----:B-1----:R-:W4:Y:S04]  /*e5970*/  LDL.LU.64 R10, [R1+0x40] ;  /* 0x00004000010a7983 */ /* 0x002f280000300a00 */
[----:B------:R-:W4:Y:S06]  /*e5980*/  LDL.LU R6, [R1+0x884] ;  /* 0x0008840001067983 */ /* 0x000f2c0000300800 */
[----:B------:R1:W-:Y:S04]  /*e5990*/  @P1 STG.E desc[UR6][R20.64], R13 ;  /* 0x0000000d14001986 */ /* 0x0003e8000c101906 */
[----:B------:R-:W4:Y:S01]  /*e59a0*/  LDL.LU R3, [R1+0x41cc] ;  /* 0x0041cc0001037983 */ /* 0x000f220000300800 */
[----:B---3--:R-:W-:Y:S01]  /*e59b0*/  ISETP.LT.AND P1, PT, R2, UR5, !P0 ;  /* 0x0000000502007c0c */ /* 0x008fe2000c721270 */
[----:B------:R-:W4:Y:S02]  /*e59c0*/  LDCU UR5, c[0x0][0x39c] ;  /* 0x00007380ff0577ac */ /* 0x000f240008000800 */
[----:B------:R-:W3:Y:S04]  /*e59d0*/  LDL.LU R2, [R1+0x41c8] ;  /* 0x0041c80001027983 */ /* 0x000ee80000300800 */
[----:B-1----:R-:W3:Y:S06]  /*e59e0*/  LDL.LU.64 R20, [R1+0x38] ;  /* 0x0000380001147983 */ /* 0x002eec0000300a00 */
[----:B------:R1:W-:Y:S04]  /*e59f0*/  @P1 STG.E desc[UR6][R18.64], R12 ;  /* 0x0000000c12001986 */ /* 0x0003e8000c101906 */
[----:B-1----:R-:W3:Y:S01]  /*e5a00*/  LDL.LU R12, [R1+0x8a8] ;  /* 0x0008a800010c7983 */ /* 0x002ee20000300800 */
[----:B--2---:R-:W-:Y:S01]  /*e5a10*/  ISETP.LT.AND P1, PT, R5, UR4, !P0 ;  /* 0x0000000405007c0c */ /* 0x004fe2000c721270 */
[----:B------:R-:W1:Y:S02]  /*e5a20*/  LDCU UR4, c[0x0][0x39c] ;  /* 0x00007380ff0477ac */ /* 0x000e640008000800 */
[----:B------:R-:W2:Y:S04]  /*e5a30*/  LDL.LU.64 R26, [R1+0x30] ;  /* 0x00003000011a7983 */ /* 0x000ea80000300a00 */
[----:B------:R-:W2:Y:S06]  /*e5a40*/  LDL.LU R5, [R1+0x888] ;  /* 0x0008880001057983 */ /* 0x000eac0000300800 */
[----:B------:R1:W-:Y:S01]  /*e5a50*/  @P1 STG.E desc[UR6][R16.64], R4 ;  /* 0x0000000410001986 */ /* 0x0003e2000c101906 */
[----:B----4-:R-:W-:Y:S01]  /*e5a60*/  ISETP.LT.AND P1, PT, R0, UR5, !P0 ;  /* 0x0000000500007c0c */ /* 0x010fe2000c721270 */
[----:B------:R-:W3:Y:S02]  /*e5a70*/  LDCU UR5, c[0x0][0x39c] ;  /* 0x00007380ff0577ac */ /* 0x000ee40008000800 */
[----:B------:R-:W4:Y:S04]  /*e5a80*/  LDL.LU R0, [R1+0x41c4] ;  /* 0x0041c40001007983 */ /* 0x000f280000300800 */
[----:B------:R-:W2:Y:S04]  /*e5a90*/  LDL.LU.64 R24, [R1+0x28] ;  /* 0x0000280001187983 */ /* 0x000ea80000300a00 */
[----:B-1----:R-:W2:Y:S04]  /*e5aa0*/  LDL.LU R4, [R1+0x8ac] ;  /* 0x0008ac0001047983 */ /* 0x002ea80000300800 */
[----:B------:R1:W-:Y:S04]  /*e5ab0*/  @P1 STG.E desc[UR6][R14.64], R7 ;  /* 0x000000070e001986 */ /* 0x0003e8000c101906 */
[----:B------:R-:W2:Y:S04]  /*e5ac0*/  LDL.LU.64 R22, [R1+0x20] ;  /* 0x0000200001167983 */ /* 0x000ea80000300a00 */
[----:B-1----:R-:W2:Y:S01]  /*e5ad0*/  LDL.LU R7, [R1+0x88c] ;  /* 0x00088c0001077983 */ /* 0x002ea20000300800 */
        /* <DEDUP_REMOVED lines=8> */
[----:B-1----:R-:W3:Y:S04]  /*e5b60*/  LDL.LU R9, [R1+0x870] ;  /* 0x0008700001097983 */ /* 0x002ee80000300800 */
[----:B------:R-:W3:Y:S04]  /*e5b70*/  LDL.LU.64 R16, [R1+0x10] ;  /* 0x0000100001107983 */ /* 0x000ee80000300a00 */
[----:B------:R1:W-:Y:S04]  /*e5b80*/  @P1 STG.E desc[UR6][R10.64], R6 ;  /* 0x000000060a001986 */ /* 0x0003e8000c101906 */
[----:B------:R-:W3:Y:S01]  /*e5b90*/  LDL.LU R252, [R1+0x850] ;  /* 0x0008500001fc7983 */ /* 0x000ee20000300800 */
[----:B----4-:R-:W-:Y:S01]  /*e5ba0*/  ISETP.LT.AND P1, PT, R0, UR4, !P0 ;  /* 0x0000000400007c0c */ /* 0x010fe2000c721270 */
[----:B------:R-:W3:Y:S02]  /*e5bb0*/  LDCU UR4, c[0x0][0x39c] ;  /* 0x00007380ff0477ac */ /* 0x000ee40008000800 */
[----:B------:R-:W4:Y:S04]  /*e5bc0*/  LDL.LU R0, [R1+0x41b8] ;  /* 0x0041b80001007983 */ /* 0x000f280000300800 */
[----:B------:R-:W4:Y:S04]  /*e5bd0*/  LDL.LU.64 R14, [R1+0x8] ;  /* 0x00000800010e7983 */ /* 0x000f280000300a00 */
[----:B------:R-:W4:Y:S04]  /*e5be0*/  LDL.LU R13, [R1+0x874] ;  /* 0x00087400010d7983 */ /* 0x000f280000300800 */
[----:B-1----:R-:W4:Y:S04]  /*e5bf0*/  LDL.LU.64 R10, [R1] ;  /* 0x00000000010a7983 */ /* 0x002f280000300a00 */
[----:B------:R-:W4:Y:S04]  /*e5c00*/  LDL.LU R6, [R1+0x854] ;  /* 0x0008540001067983 */ /* 0x000f280000300800 */
[----:B------:R-:W4:Y:S04]  /*e5c10*/  LDL.LU R8, [R1+0x878] ;  /* 0x0008780001087983 */ /* 0x000f280000300800 */
[----:B------:R1:W-:Y:S04]  /*e5c20*/  @P1 STG.E desc[UR6][R20.64], R12 ;  /* 0x0000000c14001986 */ /* 0x0003e8000c101906 */
[----:B-1----:R-:W4:Y:S04]  /*e5c30*/  LDL.LU R20, [R1+0x4740] ;  /* 0x0047400001147983 */ /* 0x002f280000300800 */
[----:B------:R-:W4:Y:S01]  /*e5c40*/  LDL.LU R21, [R1+0x41b4] ;  /* 0x0041b40001157983 */ /* 0x000f220000300800 */
[----:B--2---:R-:W-:Y:S01]  /*e5c50*/  ISETP.LT.AND P1, PT, R3, UR5, !P0 ;  /* 0x0000000503007c0c */ /* 0x004fe2000c721270 */
[----:B------:R-:W4:Y:S02]  /*e5c60*/  LDCU UR5, c[0x0][0x39c] ;  /* 0x00007380ff0577ac */ /* 0x000f240008000800 */
[----:B------:R-:W2:Y:S04]  /*e5c70*/  LDL.LU R12, [R1+0x41b0] ;  /* 0x0041b000010c7983 */ /* 0x000ea80000300800 */
[----:B------:R-:W2:Y:S06]  /*e5c80*/  LDL.LU R3, [R1+0x858] ;  /* 0x0008580001037983 */ /* 0x000eac0000300800 */
[----:B------:R1:W-:Y:S04]  /*e5c90*/  @P1 STG.E desc[UR6][R26.64], R5 ;  /* 0x000000051a001986 */ /* 0x0003e8000c101906 */
[----:B-1----:R-:W2:Y:S01]  /*e5ca0*/  LDL.LU.64 R26, [R1+0x4738] ;  /* 0x00473800011a7983 */ /* 0x002ea20000300a00 */
[----:B---3--:R-:W-:Y:S01]  /*e5cb0*/  ISETP.LT.AND P1, PT, R2, UR4, !P0 ;  /* 0x0000000402007c0c */ /* 0x008fe2000c721270 */
[----:B------:R-:W1:Y:S02]  /*e5cc0*/  LDCU UR4, c[0x0][0x39c] ;  /* 0x00007380ff0477ac */ /* 0x000e640008000800 */
[----:B------:R-:W3:Y:S10]  /*e5cd0*/  LDL.LU R2, [R1+0x41ac] ;  /* 0x0041ac0001027983 */ /* 0x000ef40000300800 */
[----:B------:R1:W-:Y:S04]  /*e5ce0*/  @P1 STG.E desc[UR6][R24.64], R4 ;  /* 0x0000000418001986 */ /* 0x0003e8000c101906 */
[----:B-1----:R-:W3:Y:S04]  /*e5cf0*/  LDL.LU.64 R24, [R1+0x4730] ;  /* 0x0047300001187983 */ /* 0x002ee80000300a00 */
[----:B------:R-:W3:Y:S04]  /*e5d00*/  LDL.LU R4, [R1+0x41a8] ;  /* 0x0041a80001047983 */ /* 0x000ee80000300800 */
[----:B------:R-:W3:Y:S01]  /*e5d10*/  LDL.LU R5, [R1+0x87c] ;  /* 0x00087c0001057983 */ /* 0x000ee20000300800 */
[----:B----4-:R-:W-:Y:S01]  /*e5d20*/  ISETP.LT.AND P1, PT, R0, UR5, !P0 ;  /* 0x0000000500007c0c */ /* 0x010fe2000c721270 */
[----:B------:R-:W2:-:S12]  /*e5d30*/  LDCU UR5, c[0x0][0x39c] ;  /* 0x00007380ff0577ac */ /* 0x000e980008000800 */
[----:B------:R1:W-:Y:S04]  /*e5d40*/  @P1 STG.E desc[UR6][R22.64], R7 ;  /* 0x0000000716001986 */ /* 0x0003e8000c101906 */
[----:B-1----:R-:W4:Y:S04]  /*e5d50*/  LDL.LU.64 R22, [R1+0x4728] ;  /* 0x0047280001167983 */ /* 0x002f280000300a00 */
[----:B------:R-:W4:Y:S04]  /*e5d60*/  LDL.LU R7, [R1+0x41a4] ;  /* 0x0041a40001077983 */ /* 0x000f280000300800 */
[----:B------:R-:W4:Y:S01]  /*e5d70*/  LDL.LU R0, [R1+0x85c] ;  /* 0x00085c0001007983 */ /* 0x000f220000300800 */
[----:B------:R-:W-:Y:S01]  /*e5d80*/  ISETP.LT.AND P1, PT, R21, UR4, !P0 ;  /* 0x0000000415007c0c */ /* 0x000fe2000c721270 */
[----:B------:R-:W3:Y:S02]  /*e5d90*/  LDCU UR4, c[0x0][0x39c] ;  /* 0x00007380ff0477ac */ /* 0x000ee40008000800 */
[----:B------:R-:W4:Y:S10]  /*e5da0*/  LDL.LU R21, [R1+0x4720] ;  /* 0x0047200001157983 */ /* 0x000f340000300800 */
[----:B------:R1:W-:Y:S01]  /*e5db0*/  @P1 STG.E desc[UR6][R18.64], R9 ;  /* 0x0000000912001986 */ /* 0x0003e2000c101906 */
[----:B--2---:R-:W-:Y:S01]  /*e5dc0*/  ISETP.LT.AND P1, PT, R12, UR5, !P0 ;  /* 0x000000050c007c0c */ /* 0x004fe2000c721270 */
[----:B------:R-:W2:Y:S02]  /*e5dd0*/  LDCU UR5, c[0x0][0x39c] ;  /* 0x00007380ff0577ac */ /* 0x000ea40008000800 */
[----:B-1----:R-:W4:Y:S10]  /*e5de0*/  LDL.LU.64 R18, [R1+0x4718] ;  /* 0x0047180001127983 */ /* 0x002f340000300a00 */
[----:B------:R1:W-:Y:S04]  /*e5df0*/  @P1 STG.E desc[UR6][R16.64], R252 ;  /* 0x000000fc10001986 */ /* 0x0003e8000c101906 */
[----:B------:R-:W4:Y:S04]  /*e5e00*/  LDL.LU R9, [R1+0x41a0] ;  /* 0x0041a00001097983 */ /* 0x000f280000300800 */
[----:B------:R-:W4:Y:S04]  /*e5e10*/  LDL.LU R12, [R1+0x4710] ;  /* 0x00471000010c7983 */ /* 0x000f280000300800 */
[----:B-1----:R-:W4:Y:S01]  /*e5e20*/  LDL.LU.64 R16, [R1+0x4708] ;  /* 0x0047080001107983 */ /* 0x002f220000300a00 */
[----:B---3--:R-:W-:Y:S01]  /*e5e30*/  ISETP.LT.AND P1, PT, R2, UR4, !P0 ;  /* 0x0000000402007c0c */ /* 0x008fe2000c721270 */
[----:B------:R-:W4:Y:S02]  /*e5e40*/  LDCU UR4, c[0x0][0x39c] ;  /* 0x00007380ff0477ac */ /* 0x000f240008000800 */
[----:B------:R-:W3:Y:S04]  /*e5e50*/  LDL.LU R2, [R1+0x419c] ;  /* 0x00419c0001027983 */ /* 0x000ee80000300800 */
[----:B------:R-:W3:Y:S06]  /*e5e60*/  LDL.LU R252, [R1+0x840] ;  /* 0x0008400001fc7983 */ /* 0x000eec0000300800 */
[----:B------:R1:W-:Y:S04]  /*e5e70*/  @P1 STG.E desc[UR6][R14.64], R13 ;  /* 0x0000000d0e001986 */ /* 0x0003e8000c101906 */
[----:B-1----:R-:W3:Y:S01]  /*e5e80*/  LDL.LU.64 R14, [R1+0x4700] ;  /* 0x00470000010e7983 */ /* 0x002ee20000300a00 */
[----:B--2---:R-:W-:Y:S01]  /*e5e90*/  ISETP.LT.AND P1, PT, R4, UR5, !P0 ;  /* 0x0000000504007c0c */ /* 0x004fe2000c721270 */
[----:B------:R-:W1:Y:S02]  /*e5ea0*/  LDCU UR5, c[0x0][0x39c] ;  /* 0x00007380ff0577ac */ /* 0x000e640008000800 */
[----:B------:R-:W2:Y:S04]  /*e5eb0*/  LDL.LU R13, [R1+0x46fc] ;  /* 0x0046fc00010d7983 */ /* 0x000ea80000300800 */
[----:B------:R1:W5:Y:S06]  /*e5ec0*/  LDL.LU R4, [R1+0x46f8] ;  /* 0x0046f80001047983 */ /* 0x00036c0000300800 */
[----:B------:R1:W-:Y:S04]  /*e5ed0*/  @P1 STG.E desc[UR6][R10.64], R6 ;  /* 0x000000060a001986 */ /* 0x0003e8000c101906 */
[----:B-1----:R-:W2:Y:S04]  /*e5ee0*/  LDL.LU.64 R10, [R1+0x46f0] ;  /* 0x0046f000010a7983 */ /* 0x002ea80000300a00 */
[----:B------:R-:W2:Y:S01]  /*e5ef0*/  LDL.LU R6, [R1+0x46ec] ;  /* 0x0046ec0001067983 */ /* 0x000ea20000300800 */
[----:B----4-:R-:W-:Y:S01]  /*e5f00*/  ISETP.LT.AND P1, PT, R7, UR4, !P0 ;  /* 0x0000000407007c0c */ /* 0x010fe2000c721270 */
[----:B------:R-:W3:Y:S02]  /*e5f10*/  LDCU UR4, c[0x0][0x39c] ;  /* 0x00007380ff0477ac */ /* 0x000ee40008000800 */
[----:B------:R-:W2:Y:S10]  /*e5f20*/  LDL.LU R7, [R1+0x46e8] ;  /* 0x0046e80001077983 */ /* 0x000eb40000300800 */
[----:B--2---:R1:W-:Y:S01]  /*e5f30*/  @P1 STG.E desc[UR6][R6.64], R8 ;  /* 0x0000000806001986 */ /* 0x0043e2000c101906 */
[----:B------:R-:W-:Y:S01]  /*e5f40*/  ISETP.LT.AND P1, PT, R9, UR5, !P0 ;  /* 0x0000000509007c0c */ /* 0x000fe2000c721270 */
[----:B------:R-:W2:Y:S02]  /*e5f50*/  LDCU UR5, c[0x0][0x39c] ;  /* 0x00007380ff0577ac */ /* 0x000ea40008000800 */
[----:B-1----:R-:W4:Y:S04]  /*e5f60*/  LDL.LU R8, [R1+0x46e4] ;  /* 0x0046e40001087983 */ /* 0x002f280000300800 */
[----:B------:R-:W2:Y:S04]  /*e5f70*/  LDL.LU R6, [R1+0x4194] ;  /* 0x0041940001067983 */ /* 0x000ea80000300800 */
[----:B------:R-:W2:Y:S04]  /*e5f80*/  LDL.LU R7, [R1+0x864] ;  /* 0x0008640001077983 */ /* 0x000ea80000300800 */
[----:B------:R-:W4:Y:S04]  /*e5f90*/  LDL.LU R9, [R1+0x46e0] ;  /* 0x0046e00001097983 */ /* 0x000f280000300800 */
[----:B----4-:R1:W-:Y:S01]  /*e5fa0*/  @P1 STG.E desc[UR6][R8.64], R3 ;  /* 0x0000000308001986 */ /* 0x0103e2000c101906 */
[----:B---3--:R-:W-:Y:S01]  /*e5fb0*/  ISETP.LT.AND P1, PT, R2, UR4, !P0 ;  /* 0x0000000402007c0c */ /* 0x008fe2000c721270 */
[----:B------:R-:W3:Y:S02]  /*e5fc0*/  LDCU UR4, c[0x0][0x39c] ;  /* 0x00007380ff0477ac */ /* 0x000ee40008000800 */
[----:B-1----:R-:W4:Y:S04]  /*e5fd0*/  LDL.LU R8, [R1+0x860] ;  /* 0x0008600001087983 */ /* 0x002f280000300800 */
[----:B------:R-:W2:Y:S04]  /*e5fe0*/  LDL.LU R9, [R1+0x4190] ;  /* 0x0041900001097983 */ /* 0x000ea80000300800 */
[----:B------:R-:W2:Y:S04]  /*e5ff0*/  LDL.LU R2, [R1+0x418c] ;  /* 0x00418c0001027983 */ /* 0x000ea80000300800 */
[----:B------:R-:W2:Y:S04]  /*e6000*/  LDL.LU R3, [R1+0x868] ;  /* 0x0008680001037983 */ /* 0x000ea80000300800 */
[----:B------:R1:W-:Y:S04]  /*e6010*/  @P1 STG.E desc[UR6][R10.64], R5 ;  /* 0x000000050a001986 */ /* 0x0003e8000c101906 */
[----:B-1----:R1:W5:Y:S04]  /*e6020*/  LDL.LU R5, [R1+0x46dc] ;  /* 0x0046dc0001057983 */ /* 0x0023680000300800 */
[----:B------:R-:W2:Y:S02]  /*e6030*/  LDL.LU R11, [R1+0x4198] ;  /* 0x00419800010b7983 */ /* 0x000ea40000300800 */
[----:B--2---:R-:W-:Y:S01]  /*e6040*/  ISETP.LT.AND P1, PT, R11, UR5, !P0 ;  /* 0x000000050b007c0c */ /* 0x004fe2000c721270 */
[----:B------:R-:W2:-:S12]  /*e6050*/  LDCU UR5, c[0x0][0x39c] ;  /* 0x00007380ff0577ac */ /* 0x000e980008000800 */
[----:B------:R1:W-:Y:S04]  /*e6060*/  @P1 STG.E desc[UR6][R12.64], R0 ;  /* 0x000000000c001986 */ /* 0x0003e8000c101906 */
[----:B-1----:R-:W2:Y:S01]  /*e6070*/  LDL.LU R0, [R1+0x4188] ;  /* 0x0041880001007983 */ /* 0x002ea20000300800 */
[----:B---3--:R-:W-:Y:S01]  /*e6080*/  ISETP.LT.AND P1, PT, R6, UR4, !P0 ;  /* 0x0000000406007c0c */ /* 0x008fe2000c721270 */
[----:B------:R-:W1:Y:S02]  /*e6090*/  LDCU UR4, c[0x0][0x39c] ;  /* 0x00007380ff0477ac */ /* 0x000e640008000800 */
[----:B------:R-:W3:Y:S04]  /*e60a0*/  LDL.LU R13, [R1+0x844] ;  /* 0x00084400010d7983 */ /* 0x000ee80000300800 */
[----:B------:R-:W3:Y:S04]  /*e60b0*/  LDL.LU R6, [R1+0x4184] ;  /* 0x0041840001067983 */ /* 0x000ee80000300800 */
[----:B------:R-:W3:Y:S04]  /*e60c0*/  LDL.LU R11, [R1+0x86c] ;  /* 0x00086c00010b7983 */ /* 0x000ee80000300800 */
[----:B----4-:R4:W-:Y:S01]  /*e60d0*/  @P1 STG.E desc[UR6][R14.64], R8 ;  /* 0x000000080e001986 */ /* 0x0109e2000c101906 */
[----:B--2---:R-:W-:Y:S01]  /*e60e0*/  ISETP.LT.AND P1, PT, R9, UR5, !P0 ;  /* 0x0000000509007c0c */ /* 0x004fe2000c721270 */
[----:B------:R-:W2:Y:S02]  /*e60f0*/  LDCU UR5, c[0x0][0x39c] ;  /* 0x00007380ff0577ac */ /* 0x000ea40008000800 */
[----:B----4-:R-:W4:Y:S10]  /*e6100*/  LDL.LU R15, [R1+0x848] ;  /* 0x00084800010f7983 */ /* 0x010f340000300800 */
[----:B------:R1:W-:Y:S02]  /*e6110*/  @P1 STG.E desc[UR6][R16.64], R252 ;  /* 0x000000fc10001986 */ /* 0x0003e4000c101906 */
[----:B-1----:R-:W-:Y:S01]  /*e6120*/  ISETP.LT.AND P1, PT, R2, UR4, !P0 ;  /* 0x0000000402007c0c */ /* 0x002fe2000c721270 */
[----:B------:R-:W1:Y:S01]  /*e6130*/  LDCU UR4, c[0x0][0x39c] ;  /* 0x00007380ff0477ac */ /* 0x000e620008000800 */
[----:B------:R-:W4:Y:S04]  /*e6140*/  LDL.LU R9, [R1+0x84c] ;  /* 0x00084c0001097983 */ /* 0x000f280000300800 */
[----:B------:R-:W4:Y:S04]  /*e6150*/  LDL.LU R2, [R1+0x4180] ;  /* 0x0041800001027983 */ /* 0x000f280000300800 */
[----:B------:R-:W4:Y:S04]  /*e6160*/  LDL.LU R10, [R1+0x417c] ;  /* 0x00417c00010a7983 */ /* 0x000f280000300800 */
[----:B------:R-:W4:Y:S04]  /*e6170*/  LDL.LU R252, [R1+0x810] ;  /* 0x0008100001fc7983 */ /* 0x000f280000300800 */
[----:B------:R-:W4:Y:S04]  /*e6180*/  LDL.LU R8, [R1+0x4178] ;  /* 0x0041780001087983 */ /* 0x000f280000300800 */
[----:B------:R1:W-:Y:S01]  /*e6190*/  @P1 STG.E desc[UR6][R18.64], R7 ;  /* 0x0000000712001986 */ /* 0x0003e2000c101906 */
[----:B--2---:R-:W-:Y:S01]  /*e61a0*/  ISETP.LT.AND P1, PT, R0, UR5, !P0 ;  /* 0x0000000500007c0c */ /* 0x004fe2000c721270 */
[----:B------:R-:W4:Y:S02]  /*e61b0*/  LDCU UR5, c[0x0][0x39c] ;  /* 0x00007380ff0577ac */ /* 0x000f240008000800 */
[----:B------:R-:W2:Y:S04]  /*e61c0*/  LDL.LU R0, [R1+0x4174] ;  /* 0x0041740001007983 */ /* 0x000ea80000300800 */
[----:B-1----:R-:W2:Y:S04]  /*e61d0*/  LDL.LU R7, [R1+0x7a0] ;  /* 0x0007a00001077983 */ /* 0x002ea80000300800 */
[----:B------:R-:W2:Y:S04]  /*e61e0*/  LDL.LU R14, [R1+0x4170] ;  /* 0x00417000010e7983 */ /* 0x000ea80000300800 */
[----:B---3--:R1:W-:Y:S01]  /*e61f0*/  @P1 STG.E desc[UR6][R20.64], R13 ;  /* 0x0000000d14001986 */ /* 0x0083e2000c101906 */
[----:B------:R-:W-:Y:S01]  /*e6200*/  ISETP.LT.AND P1, PT, R6, UR4, !P0 ;  /* 0x0000000406007c0c */ /* 0x000fe2000c721270 */
[----:B------:R-:W3:Y:S02]  /*e6210*/  LDCU UR4, c[0x0][0x39c] ;  /* 0x00007380ff0477ac */ /* 0x000ee40008000800 */
[----:B------:R-:W2:Y:S04]  /*e6220*/  LDL.LU R6, [R1+0x416c] ;  /* 0x00416c0001067983 */ /* 0x000ea80000300800 */
[----:B-1----:R-:W2:Y:S04]  /*e6230*/  LDL.LU R13, [R1+0x814] ;  /* 0x00081400010d7983 */ /* 0x002ea80000300800 */
[----:B------:R-:W2:Y:S04]  /*e6240*/  LDL.LU R12, [R1+0x4168] ;  /* 0x00416800010c7983 */ /* 0x000ea80000300800 */
[----:B------:R1:W-:Y:S01]  /*e6250*/  @P1 STG.E desc[UR6][R22.64], R3 ;  /* 0x0000000316001986 */ /* 0x0003e2000c101906 */
[----:B----4-:R-:W-:Y:S01]  /*e6260*/  ISETP.LT.AND P1, PT, R2, UR5, !P0 ;  /* 0x0000000502007c0c */ /* 0x010fe2000c721270 */
[----:B------:R-:W4:Y:S02]  /*e6270*/  LDCU UR5, c[0x0][0x39c] ;  /* 0x00007380ff0577ac */ /* 0x000f240008000800 */
[----:B-1----:R-:W2:Y:S04]  /*e6280*/  LDL.LU R3, [R1+0x7a4] ;  /* 0x0007a40001037983 */ /* 0x002ea80000300800 */
[----:B------:R-:W2:Y:S06]  /*e6290*/  LDL.LU R2, [R1+0x4164] ;  /* 0x0041640001027983 */ /* 0x000eac0000300800 */
[----:B------:R-:W-:Y:S01]  /*e62a0*/  @P1 STG.E desc[UR6][R24.64], R15 ;  /* 0x0000000f18001986 */ /* 0x000fe2000c101906 */
[----:B---3--:R-:W-:Y:S01]  /*e62b0*/  ISETP.LT.AND P1, PT, R10, UR4, !P0 ;  /* 0x000000040a007c0c */ /* 0x008fe2000c721270 */
[----:B------:R-:W2:-:S12]  /*e62c0*/  LDCU UR4, c[0x0][0x39c] ;  /* 0x00007380ff0477ac */ /* 0x000e980008000800 */
[----:B------:R1:W-:Y:S01]  /*e62d0*/  @P1 STG.E desc[UR6][R26.64], R11 ;  /* 0x0000000b1a001986 */ /* 0x0003e2000c101906 */
[----:B----4-:R-:W-:Y:S01]  /*e62e0*/  ISETP.LT.AND P1, PT, R8, UR5, !P0 ;  /* 0x0000000508007c0c */ /* 0x010fe2000c721270 */
[----:B------:R-:W3:Y:S02]  /*e62f0*/  LDCU UR5, c[0x0][0x39c] ;  /* 0x00007380ff0577ac */ /* 0x000ee40008000800 */
[----:B-1----:R-:W4:Y:S04]  /*e6300*/  LDL.LU R11, [R1+0x818] ;  /* 0x00081800010b7983 */ /* 0x002f280000300800 */
[----:B------:R-:W4:Y:S06]  /*e6310*/  LDL.LU R10, [R1+0x4160] ;  /* 0x00416000010a7983 */ /* 0x000f2c0000300800 */
[----:B------:R1:W-:Y:S04]  /*e6320*/  @P1 STG.E desc[UR6][R28.64], R9 ;  /* 0x000000091c001986 */ /* 0x0003e8000c101906 */
[----:B------:R-:W4:Y:S04]  /*e6330*/  LDL.LU R15, [R1+0x7a8] ;  /* 0x0007a800010f7983 */ /* 0x000f280000300800 */
[----:B-1----:R-:W4:Y:S01]  /*e6340*/  LDL.LU R9, [R1+0x415c] ;  /* 0x00415c0001097983 */ /* 0x002f220000300800 */
[----:B--2---:R-:W-:Y:S01]  /*e6350*/  ISETP.LT.AND P1, PT, R0, UR4, !P0 ;  /* 0x0000000400007c0c */ /* 0x004fe2000c721270 */
[----:B------:R-:W1:Y:S02]  /*e6360*/  LDCU UR4, c[0x0][0x39c] ;  /* 0x00007380ff0477ac */ /* 0x000e640008000800 */
[----:B------:R-:W2:Y:S04]  /*e6370*/  LDL.LU R0, [R1+0x81c] ;  /* 0x00081c0001007983 */ /* 0x000ea80000300800 */
[----:B------:R-:W2:Y:S06]  /*e6380*/  LDL.LU R8, [R1+0x4158] ;  /* 0x0041580001087983 */ /* 0x000eac0000300800 */
[----:B------:R1:W-:Y:S04]  /*e6390*/  @P1 STG.E desc[UR6][R30.64], R252 ;  /* 0x000000fc1e001986 */ /* 0x0003e8000c101906 */
[----:B-1----:R-:W2:Y:S01]  /*e63a0*/  LDL.LU R252, [R1+0x7ac] ;  /* 0x0007ac0001fc7983 */ /* 0x002ea20000300800 */
[----:B---3--:R-:W-:Y:S01]  /*e63b0*/  ISETP.LT.AND P1, PT, R14, UR5, !P0 ;  /* 0x000000050e007c0c */ /* 0x008fe2000c721270 */
[----:B------:R-:W1:Y:S02]  /*e63c0*/  LDCU UR5, c[0x0][0x39c] ;  /* 0x00007380ff0577ac */ /* 0x000e640008000800 */
[----:B------:R-:W3:Y:S10]  /*e63d0*/  LDL.LU R14, [R1+0x4154] ;  /* 0x00415400010e7983 */ /* 0x000ef40000300800 */
[----:B------:R1:W-:Y:S01]  /*e63e0*/  @P1 STG.E desc[UR6][R32.64], R7 ;  /* 0x0000000720001986 */ /* 0x0003e2000c101906 */
[----:B------:R-:W-:Y:S01]  /*e63f0*/  ISETP.LT.AND P1, PT, R6, UR4, !P0 ;  /* 0x0000000406007c0c */ /* 0x000fe2000c721270 */
[----:B------:R-:W1:Y:S02]  /*e6400*/  LDCU UR4, c[0x0][0x39c] ;  /* 0x00007380ff0477ac */ /* 0x000e640008000800 */
[----:B-1----:R-:W3:Y:S04]  /*e6410*/  LDL.LU R7, [R1+0x7d0] ;  /* 0x0007d00001077983 */ /* 0x002ee80000300800 */
[----:B------:R-:W3:Y:S06]  /*e6420*/  LDL.LU R6, [R1+0x4150] ;  /* 0x0041500001067983 */ /* 0x000eec0000300800 */
[----:B------:R1:W-:Y:S01]  /*e6430*/  @P1 STG.E desc[UR6][R34.64], R13 ;  /* 0x0000000d22001986 */ /* 0x0003e2000c101906 */
[----:B------:R-:W-:Y:S01]  /*e6440*/  ISETP.LT.AND P1, PT, R12, UR5, !P0 ;  /* 0x000000050c007c0c */ /* 0x000fe2000c721270 */
[----:B------:R-:W4:Y:S02]  /*e6450*/  LDCU UR5, c[0x0][0x39c] ;  /* 0x00007380ff0577ac */ /* 0x000f240008000800 */
[----:B-1----:R-:W3:Y:S04]  /*e6460*/  LDL.LU R13, [R1+0x790] ;  /* 0x00079000010d7983 */ /* 0x002ee80000300800 */
[----:B------:R-:W3:Y:S06]  /*e6470*/  LDL.LU R12, [R1+0x414c] ;  /* 0x00414c00010c7983 */ /* 0x000eec0000300800 */
[----:B------:R1:W-:Y:S01]  /*e6480*/  @P1 STG.E desc[UR6][R36.64], R3 ;  /* 0x0000000324001986 */ /* 0x0003e2000c101906 */
[----:B------:R-:W-:Y:S01]  /*e6490*/  ISETP.LT.AND P1, PT, R2, UR4, !P0 ;  /* 0x0000000402007c0c */ /* 0x000fe2000c721270 */
[----:B------:R-:W4:Y:S02]  /*e64a0*/  LDCU UR4, c[0x0][0x39c] ;  /* 0x00007380ff0477ac */ /* 0x000f240008000800 */
[----:B-1----:R-:W3:Y:S04]  /*e64b0*/  LDL.LU R3, [R1+0x7d4] ;  /* 0x0007d40001037983 */ /* 0x002ee80000300800 */
[----:B------:R-:W3:Y:S06]  /*e64c0*/  LDL.LU R2, [R1+0x4148] ;  /* 0x0041480001027983 */ /* 0x000eec0000300800 */
[----:B----4-:R1:W-:Y:S01]  /*e64d0*/  @P1 STG.E desc[UR6][R38.64], R11 ;  /* 0x0000000b26001986 */ /* 0x0103e2000c101906 */
[----:B------:R-:W-:Y:S01]  /*e64e0*/  ISETP.LT.AND P1, PT, R10, UR5, !P0 ;  /* 0x000000050a007c0c */ /* 0x000fe2000c721270 */
[----:B------:R-:W4:Y:S02]  /*e64f0*/  LDCU UR5, c[0x0][0x39c] ;  /* 0x00007380ff0577ac */ /* 0x000f240008000800 */
[----:B-1----:R-:W3:Y:S04]  /*e6500*/  LDL.LU R11, [R1+0x794] ;  /* 0x00079400010b7983 */ /* 0x002ee80000300800 */
[----:B------:R-:W3:Y:S06]  /*e6510*/  LDL.LU R10, [R1+0x4144] ;  /* 0x00414400010a7983 */ /* 0x000eec0000300800 */
[----:B------:R-:W-:Y:S01]  /*e6520*/  @P1 STG.E desc[UR6][R40.64], R15 ;  /* 0x0000000f28001986 */ /* 0x000fe2000c101906 */
[----:B------:R-:W-:Y:S01]  /*e6530*/  ISETP.LT.AND P1, PT, R9, UR4, !P0 ;  /* 0x0000000409007c0c */ /* 0x000fe2000c721270 */
[----:B------:R-:W3:Y:S02]  /*e6540*/  LDCU UR4, c[0x0][0x39c] ;  /* 0x00007380ff0477ac */ /* 0x000ee40008000800 */
[----:B------:R-:W3:Y:S10]  /*e6550*/  LDL.LU R9, [R1+0x7d8] ;  /* 0x0007d80001097983 */ /* 0x000ef40000300800 */
[----:B--2---:R1:W-:Y:S04]  /*e6560*/  @P1 STG.E desc[UR6][R42.64], R0 ;  /* 0x000000002a001986 */ /* 0x0043e8000c101906 */
[----:B-1----:R-:W2:Y:S01]  /*e6570*/  LDL.LU R0, [R1+0x4140] ;  /* 0x0041400001007983 */ /* 0x002ea20000300800 */
[----:B----4-:R-:W-:Y:S01]  /*e6580*/  ISETP.LT.AND P1, PT, R8, UR5, !P0 ;  /* 0x0000000508007c0c */ /* 0x010fe2000c721270 */
[----:B------:R-:W1:Y:S02]  /*e6590*/  LDCU UR5, c[0x0][0x39c] ;  /* 0x00007380ff0577ac */ /* 0x000e640008000800 */
[----:B------:R-:W4:Y:S04]  /*e65a0*/  LDL.LU R15, [R1+0x798] ;  /* 0x00079800010f7983 */ /* 0x000f280000300800 */
[----:B------:R-:W4:Y:S06]  /*e65b0*/  LDL.LU R8, [R1+0x413c] ;  /* 0x00413c0001087983 */ /* 0x000f2c0000300800 */
[----:B------:R1:W-:Y:S04]  /*e65c0*/  @P1 STG.E desc[UR6][R44.64], R252 ;  /* 0x000000fc2c001986 */ /* 0x0003e8000c101906 */
[----:B-1----:R-:W4:Y:S01]  /*e65d0*/  LDL.LU R252, [R1+0x7dc] ;  /* 0x0007dc0001fc7983 */ /* 0x002f220000300800 */
[----:B---3--:R-:W-:Y:S01]  /*e65e0*/  ISETP.LT.AND P1, PT, R14, UR4, !P0 ;  /* 0x000000040e007c0c */ /* 0x008fe2000c721270 */
[----:B------:R-:W1:Y:S02]  /*e65f0*/  LDCU UR4, c[0x0][0x39c] ;  /* 0x00007380ff0477ac */ /* 0x000e640008000800 */
[----:B------:R-:W3:Y:S10]  /*e6600*/  LDL.LU R14, [R1+0x4138] ;  /* 0x00413800010e7983 */ /* 0x000ef40000300800 */
[----:B------:R1:W-:Y:S01]  /*e6610*/  @P1 STG.E desc[UR6][R46.64], R7 ;  /* 0x000000072e001986 */ /* 0x0003e2000c101906 */
[----:B------:R-:W-:Y:S01]  /*e6620*/  ISETP.LT.AND P1, PT, R6, UR5, !P0 ;  /* 0x0000000506007c0c */ /* 0x000fe2000c721270 */
[----:B------:R-:W1:Y:S02]  /*e6630*/  LDCU UR5, c[0x0][0x39c] ;  /* 0x00007380ff0577ac */ /* 0x000e640008000800 */
[----:B------:R-:W3:Y:S04]  /*e6640*/  LDL.LU R6, [R1+0x79c] ;  /* 0x00079c0001067983 */ /* 0x000ee80000300800 */
[----:B-1----:R-:W3:Y:S06]  /*e6650*/  LDL.LU R7, [R1+0x4134] ;  /* 0x0041340001077983 */ /* 0x002eec0000300800 */
[----:B------:R1:W-:Y:S01]  /*e6660*/  @P1 STG.E desc[UR6][R48.64], R13 ;  /* 0x0000000d30001986 */ /* 0x0003e2000c101906 */
[----:B------:R-:W-:Y:S01]  /*e6670*/  ISETP.LT.AND P1, PT, R12, UR4, !P0 ;  /* 0x000000040c007c0c */ /* 0x000fe2000c721270 */
[----:B------:R-:W1:Y:S02]  /*e6680*/  LDCU UR4, c[0x0][0x39c] ;  /* 0x00007380ff0477ac */ /* 0x000e640008000800 */
[----:B-1----:R-:W3:Y:S04]  /*e6690*/  LDL.LU R13, [R1+0x780] ;  /* 0x00078000010d7983 */ /* 0x002ee80000300800 */
[----:B------:R-:W3:Y:S06]  /*e66a0*/  LDL.LU R12, [R1+0x4130] ;  /* 0x00413000010c7983 */ /* 0x000eec0000300800 */
[----:B------:R1:W-:Y:S01]  /*e66b0*/  @P1 STG.E desc[UR6][R50.64], R3 ;  /* 0x0000000332001986 */ /* 0x0003e2000c101906 */
[----:B------:R-:W-:Y:S01]  /*e66c0*/  ISETP.LT.AND P1, PT, R2, UR5, !P0 ;  /* 0x0000000502007c0c */ /* 0x000fe2000c721270 */
[----:B------:R-:W2:Y:S02]  /*e66d0*/  LDCU UR5, c[0x0][0x39c] ;  /* 0x00007380ff0577ac */ /* 0x000ea40008000800 */
[----:B-1----:R-:W3:Y:S04]  /*e66e0*/  LDL.LU R3, [R1+0x760] ;  /* 0x0007600001037983 */ /* 0x002ee80000300800 */
[----:B------:R-:W3:Y:S06]  /*e66f0*/  LDL.LU R2, [R1+0x412c] ;  /* 0x00412c0001027983 */ /* 0x000eec0000300800 */
[----:B------:R1:W-:Y:S01]  /*e6700*/  @P1 STG.E desc[UR6][R52.64], R11 ;  /* 0x0000000b34001986 */ /* 0x0003e2000c101906 */
[----:B------:R-:W-:Y:S01]  /*e6710*/  ISETP.LT.AND P1, PT, R10, UR4, !P0 ;  /* 0x000000040a007c0c */ /* 0x000fe2000c721270 */
[----:B------:R-:W2:Y:S02]  /*e6720*/  LDCU UR4, c[0x0][0x39c] ;  /* 0x00007380ff0477ac */ /* 0x000ea40008000800 */
[----:B-1----:R-:W3:Y:S04]  /*e6730*/  LDL.LU R11, [R1+0x784] ;  /* 0x00078400010b7983 */ /* 0x002ee80000300800 */
[----:B------:R-:W3:Y:S06]  /*e6740*/  LDL.LU R10, [R1+0x4128] ;  /* 0x00412800010a7983 */ /* 0x000eec0000300800 */
[----:B------:R1:W-:Y:S04]  /*e6750*/  @P1 STG.E desc[UR6][R54.64], R9 ;  /* 0x0000000936001986 */ /* 0x0003e8000c101906 */
[----:B-1----:R-:W3:Y:S01]  /*e6760*/  LDL.LU R9, [R1+0x764] ;  /* 0x0007640001097983 */ /* 0x002ee20000300800 */
[----:B--2---:R-:W-:Y:S01]  /*e6770*/  ISETP.LT.AND P1, PT, R0, UR5, !P0 ;  /* 0x0000000500007c0c */ /* 0x004fe2000c721270 */
[----:B------:R-:W3:Y:S02]  /*e6780*/  LDCU UR5, c[0x0][0x39c] ;  /* 0x00007380ff0577ac */ /* 0x000ee40008000800 */
[----:B------:R-:W2:Y:S10]  /*e6790*/  LDL.LU R0, [R1+0x4124] ;  /* 0x0041240001007983 */ /* 0x000eb40000300800 */
[----:B----4-:R-:W-:Y:S01]  /*e67a0*/  @P1 STG.E desc[UR6][R56.64], R15 ;  /* 0x0000000f38001986 */ /* 0x010fe2000c101906 */
[----:B------:R-:W-:Y:S01]  /*e67b0*/  ISETP.LT.AND P1, PT, R8, UR4, !P0 ;  /* 0x0000000408007c0c */ /* 0x000fe2000c721270 */
[----:B------:R-:W1:-:S12]  /*e67c0*/  LDCU UR4, c[0x0][0x39c] ;  /* 0x00007380ff0477ac */ /* 0x000e580008000800 */
[----:B------:R4:W-:Y:S04]  /*e67d0*/  @P1 STG.E desc[UR6][R58.64], R252 ;  /* 0x000000fc3a001986 */ /* 0x0009e8000c101906 */
[----:B----4-:R-:W4:Y:S01]  /*e67e0*/  LDL.LU R252, [R1+0x788] ;  /* 0x0007880001fc7983 */ /* 0x010f220000300800 */
[----:B---3--:R-:W-:Y:S01]  /*e67f0*/  ISETP.LT.AND P1, PT, R14, UR5, !P0 ;  /* 0x000000050e007c0c */ /* 0x008fe2000c721270 */
[----:B------:R-:W3:Y:S02]  /*e6800*/  LDCU UR5, c[0x0][0x39c] ;  /* 0x00007380ff0577ac */ /* 0x000ee40008000800 */
[----:B------:R-:W4:Y:S04]  /*e6810*/  LDL.LU R8, [R1+0x4120] ;  /* 0x0041200001087983 */ /* 0x000f280000300800 */
[----:B------:R-:W4:Y:S06]  /*e6820*/  LDL.LU R15, [R1+0x768] ;  /* 0x00076800010f7983 */ /* 0x000f2c0000300800 */
[----:B------:R1:W-:Y:S04]  /*e6830*/  @P1 STG.E desc[UR6][R60.64], R6 ;  /* 0x000000063c001986 */ /* 0x0003e8000c101906 */
[----:B-1----:R-:W4:Y:S01]  /*e6840*/  LDL.LU R6, [R1+0x411c] ;  /* 0x00411c0001067983 */ /* 0x002f220000300800 */
[----:B------:R-:W-:Y:S01]  /*e6850*/  ISETP.LT.AND P1, PT, R7, UR4, !P0 ;  /* 0x0000000407007c0c */ /* 0x000fe2000c721270 */
[----:B------:R-:W1:Y:S02]  /*e6860*/  LDCU UR4, c[0x0][0x39c] ;  /* 0x00007380ff0477ac */ /* 0x000e640008000800 */
[----:B------:R-:W4:Y:S04]  /*e6870*/  LDL.LU R7, [R1+0x78c] ;  /* 0x00078c0001077983 */ /* 0x000f280000300800 */
[----:B------:R-:W4:Y:S06]  /*e6880*/  LDL.LU R14, [R1+0x4118] ;  /* 0x00411800010e7983 */ /* 0x000f2c0000300800 */
[----:B------:R1:W-:Y:S01]  /*e6890*/  @P1 STG.E desc[UR6][R62.64], R13 ;  /* 0x0000000d3e001986 */ /* 0x0003e2000c101906 */
[----:B---3--:R-:W-:Y:S01]  /*e68a0*/  ISETP.LT.AND P1, PT, R12, UR5, !P0 ;  /* 0x000000050c007c0c */ /* 0x008fe2000c721270 */
[----:B------:R-:W3:Y:S02]  /*e68b0*/  LDCU UR5, c[0x0][0x39c] ;  /* 0x00007380ff0577ac */ /* 0x000ee40008000800 */
[----:B------:R-:W4:Y:S04]  /*e68c0*/  LDL.LU R12, [R1+0x76c] ;  /* 0x00076c00010c7983 */ /* 0x000f280000300800 */
[----:B-1----:R-:W4:Y:S06]  /*e68d0*/  LDL.LU R13, [R1+0x4114] ;  /* 0x00411400010d7983 */ /* 0x002f2c0000300800 */
[----:B------:R1:W-:Y:S01]  /*e68e0*/  @P1 STG.E desc[UR6][R64.64], R3 ;  /* 0x0000000340001986 */ /* 0x0003e2000c101906 */
[----:B------:R-:W-:Y:S01]  /*e68f0*/  ISETP.LT.AND P1, PT, R2, UR4, !P0 ;  /* 0x0000000402007c0c */ /* 0x000fe2000c721270 */
[----:B------:R-:W2:Y:S02]  /*e6900*/  LDCU UR4, c[0x0][0x39c] ;  /* 0x00007380ff0477ac */ /* 0x000ea40008000800 */
[----:B-1----:R-:W4:Y:S04]  /*e6910*/  LDL.LU R3, [R1+0x770] ;  /* 0x0007700001037983 */ /* 0x002f280000300800 */
[----:B------:R-:W4:Y:S06]  /*e6920*/  LDL.LU R2, [R1+0x4110] ;  /* 0x0041100001027983 */ /* 0x000f2c0000300800 */
[----:B------:R1:W-:Y:S01]  /*e6930*/  @P1 STG.E desc[UR6][R66.64], R11 ;  /* 0x0000000b42001986 */ /* 0x0003e2000c101906 */
[----:B---3--:R-:W-:Y:S01]  /*e6940*/  ISETP.LT.AND P1, PT, R10, UR5, !P0 ;  /* 0x000000050a007c0c */ /* 0x008fe2000c721270 */
[----:B------:R-:W3:Y:S02]  /*e6950*/  LDCU UR5, c[0x0][0x39c] ;  /* 0x00007380ff0577ac */ /* 0x000ee40008000800 */
[----:B-1----:R-:W4:Y:S04]  /*e6960*/  LDL.LU R11, [R1+0x750] ;  /* 0x00075000010b7983 */ /* 0x002f280000300800 */
[----:B------:R-:W4:Y:S06]  /*e6970*/  LDL.LU R10, [R1+0x410c] ;  /* 0x00410c00010a7983 */ /* 0x000f2c0000300800 */
[----:B------:R1:W-:Y:S04]  /*e6980*/  @P1 STG.E desc[UR6][R68.64], R9 ;  /* 0x0000000944001986 */ /* 0x0003e8000c101906 */
[----:B-1----:R-:W4:Y:S01]  /*e6990*/  LDL.LU R9, [R1+0x774] ;  /* 0x0007740001097983 */ /* 0x002f220000300800 */
[----:B--2---:R-:W-:Y:S01]  /*e69a0*/  ISETP.LT.AND P1, PT, R0, UR4, !P0 ;  /* 0x0000000400007c0c */ /* 0x004fe2000c721270 */
[----:B------:R-:W1:Y:S02]  /*e69b0*/  LDCU UR4, c[0x0][0x39c] ;  /* 0x00007380ff0477ac */ /* 0x000e640008000800 */
[----:B------:R-:W2:Y:S10]  /*e69c0*/  LDL.LU R0, [R1+0x4108] ;  /* 0x0041080001007983 */ /* 0x000eb40000300800 */
[----:B----4-:R4:W-:Y:S04]  /*e69d0*/  @P1 STG.E desc[UR6][R70.64], R252 ;  /* 0x000000fc46001986 */ /* 0x0109e8000c101906 */
[----:B----4-:R-:W4:Y:S01]  /*e69e0*/  LDL.LU R252, [R1+0x754] ;  /* 0x0007540001fc7983 */ /* 0x010f220000300800 */
[----:B---3--:R-:W-:Y:S01]  /*e69f0*/  ISETP.LT.AND P1, PT, R8, UR5, !P0 ;  /* 0x0000000508007c0c */ /* 0x008fe2000c721270 */
[----:B------:R-:W3:Y:S02]  /*e6a00*/  LDCU UR5, c[0x0][0x39c] ;  /* 0x00007380ff0577ac */ /* 0x000ee40008000800 */
[----:B------:R-:W4:Y:S10]  /*e6a10*/  LDL.LU R8, [R1+0x4104] ;  /* 0x0041040001087983 */ /* 0x000f340000300800 */
[----:B------:R-:W-:Y:S01]  /*e6a20*/  @P1 STG.E desc[UR6][R72.64], R15 ;  /* 0x0000000f48001986 */ /* 0x000fe2000c101906 */
[----:B-1----:R-:W-:Y:S01]  /*e6a30*/  ISETP.LT.AND P1, PT, R6, UR4, !P0 ;  /* 0x0000000406007c0c */ /* 0x002fe2000c721270 */
[----:B------:R-:W1:-:S12]  /*e6a40*/  LDCU UR4, c[0x0][0x39c] ;  /* 0x00007380ff0477ac */ /* 0x000e580008000800 */
[----:B------:R1:W-:Y:S01]  /*e6a50*/  @P1 STG.E desc[UR6][R74.64], R7 ;  /* 0x000000074a001986 */ /* 0x0003e2000c101906 */
[----:B---3--:R-:W-:Y:S01]  /*e6a60*/  ISETP.LT.AND P1, PT, R14, UR5, !P0 ;  /* 0x000000050e007c0c */ /* 0x008fe2000c721270 */
[----:B------:R-:W3:Y:S02]  /*e6a70*/  LDCU UR5, c[0x0][0x39c] ;  /* 0x00007380ff0577ac */ /* 0x000ee40008000800 */
[----:B-1----:R-:W4:Y:S04]  /*e6a80*/  LDL.LU R7, [R1+0x778] ;  /* 0x0007780001077983 */ /* 0x002f280000300800 */
[----:B------:R-:W4:Y:S06]  /*e6a90*/  LDL.LU R6, [R1+0x4100] ;  /* 0x0041000001067983 */ /* 0x000f2c0000300800 */
[----:B------:R1:W-:Y:S04]  /*e6aa0*/  @P1 STG.E desc[UR6][R76.64], R12 ;  /* 0x0000000c4c001986 */ /* 0x0003e8000c101906 */
[----:B------:R-:W4:Y:S04]  /*e6ab0*/  LDL.LU R15, [R1+0x758] ;  /* 0x00075800010f7983 */ /* 0x000f280000300800 */
[----:B-1----:R-:W4:Y:S01]  /*e6ac0*/  LDL.LU R12, [R1+0x40fc] ;  /* 0x0040fc00010c7983 */ /* 0x002f220000300800 */
[----:B------:R-:W-:Y:S01]  /*e6ad0*/  ISETP.LT.AND P1, PT, R13, UR4, !P0 ;  /* 0x000000040d007c0c */ /* 0x000fe2000c721270 */
[----:B------:R-:W1:Y:S02]  /*e6ae0*/  LDCU UR4, c[0x0][0x39c] ;  /* 0x00007380ff0477ac */ /* 0x000e640008000800 */
[----:B------:R-:W4:Y:S04]  /*e6af0*/  LDL.LU R13, [R1+0x77c] ;  /* 0x00077c00010d7983 */ /* 0x000f280000300800 */
[----:B------:R-:W4:Y:S06]  /*e6b00*/  LDL.LU R14, [R1+0x40f8] ;  /* 0x0040f800010e7983 */ /* 0x000f2c0000300800 */
[----:B------:R1:W-:Y:S01]  /*e6b10*/  @P1 STG.E desc[UR6][R78.64], R3 ;  /* 0x000000034e001986 */ /* 0x0003e2000c101906 */
[----:B---3--:R-:W-:Y:S01]  /*e6b20*/  ISETP.LT.AND P1, PT, R2, UR5, !P0 ;  /* 0x0000000502007c0c */ /* 0x008fe2000c721270 */
[----:B------:R-:W2:Y:S02]  /*e6b30*/  LDCU UR5, c[0x0][0x39c] ;  /* 0x00007380ff0577ac */ /* 0x000ea40008000800 */
[----:B------:R-:W3:Y:S04]  /*e6b40*/  LDL.LU R2, [R1+0x75c] ;  /* 0x00075c0001027983 */ /* 0x000ee80000300800 */
[----:B-1----:R-:W3:Y:S06]  /*e6b50*/  LDL.LU R3, [R1+0x40f4] ;  /* 0x0040f40001037983 */ /* 0x002eec0000300800 */
        /* <DEDUP_REMOVED lines=8> */
[----:B------:R-:W1:Y:S02]  /*e6be0*/  LDCU UR5, c[0x0][0x39c] ;  /* 0x00007380ff0577ac */ /* 0x000e640008000800 */
[----:B------:R-:W2:Y:S10]  /*e6bf0*/  LDL.LU R0, [R1+0x40f0] ;  /* 0x0040f00001007983 */ /* 0x000eb40000300800 */
[----:B----4-:R4:W-:Y:S04]  /*e6c00*/  @P1 STG.E desc[UR6][R84.64], R252 ;  /* 0x000000fc54001986 */ /* 0x0109e8000c101906 */
[----:B----4-:R-:W4:Y:S01]  /*e6c10*/  LDL.LU R252, [R1+0x744] ;  /* 0x0007440001fc7983 */ /* 0x010f220000300800 */
[----:B------:R-:W-:Y:S01]  /*e6c20*/  ISETP.LT.AND P1, PT, R8, UR4, !P0 ;  /* 0x0000000408007c0c */ /* 0x000fe2000c721270 */
[----:B------:R-:W1:Y:S02]  /*e6c30*/  LDCU UR4, c[0x0][0x39c] ;  /* 0x00007380ff0477ac */ /* 0x000e640008000800 */
[----:B------:R-:W4:Y:S10]  /*e6c40*/  LDL.LU R8, [R1+0x40ec] ;  /* 0x0040ec0001087983 */ /* 0x000f340000300800 */
[----:B------:R1:W-:Y:S02]  /*e6c50*/  @P1 STG.E desc[UR6][R86.64], R7 ;  /* 0x0000000756001986 */ /* 0x0003e4000c101906 */
[----:B-1----:R-:W-:Y:S01]  /*e6c60*/  ISETP.LT.AND P1, PT, R6, UR5, !P0 ;  /* 0x0000000506007c0c */ /* 0x002fe2000c721270 */
[----:B------:R-:W1:Y:S01]  /*e6c70*/  LDCU UR5, c[0x0][0x39c] ;  /* 0x00007380ff0577ac */ /* 0x000e620008000800 */
[----:B------:R-:W4:Y:S04]  /*e6c80*/  LDL.LU R7, [R1+0x6e4] ;  /* 0x0006e40001077983 */ /* 0x000f280000300800 */
[----:B------:R-:W4:Y:S07]  /*e6c90*/  LDL.LU R6, [R1+0x40e4] ;  /* 0x0040e40001067983 */ /* 0x000f2e0000300800 */
[----:B------:R-:W-:Y:S01]  /*e6ca0*/  @P1 STG.E desc[UR6][R88.64], R15 ;  /* 0x0000000f58001986 */ /* 0x000fe2000c101906 */
[----:B------:R-:W-:Y:S01]  /*e6cb0*/  ISETP.LT.AND P1, PT, R12, UR4, !P0 ;  /* 0x000000040c007c0c */ /* 0x000fe2000c721270 */
[----:B------:R-:W3:-:S12]  /*e6cc0*/  LDCU UR4, c[0x0][0x39c] ;  /* 0x00007380ff0477ac */ /* 0x000ed80008000800 */
[----:B------:R3:W-:Y:S01]  /*e6cd0*/  @P1 STG.E desc[UR6][R90.64], R13 ;  /* 0x0000000d5a001986 */ /* 0x0007e2000c101906 */
[----:B-1----:R-:W-:Y:S01]  /*e6ce0*/  ISETP.LT.AND P1, PT, R14, UR5, !P0 ;  /* 0x000000050e007c0c */ /* 0x002fe2000c721270 */
[----:B------:R-:W1:Y:S02]  /*e6cf0*/  LDCU UR5, c[0x0][0x39c] ;  /* 0x00007380ff0577ac */ /* 0x000e640008000800 */
[----:B---3--:R-:W3:Y:S04]  /*e6d00*/  LDL.LU R13, [R1+0x748] ;  /* 0x00074800010d7983 */ /* 0x008ee80000300800 */
[----:B------:R-:W3:Y:S06]  /*e6d10*/  LDL.LU R12, [R1+0x40dc] ;  /* 0x0040dc00010c7983 */ /* 0x000eec0000300800 */
[----:B------:R1:W-:Y:S04]  /*e6d20*/  @P1 STG.E desc[UR6][R92.64], R2 ;  /* 0x000000025c001986 */ /* 0x0003e8000c101906 */
[----:B------:R-:W3:Y:S04]  /*e6d30*/  LDL.LU R15, [R1+0x6e8] ;  /* 0x0006e800010f7983 */ /* 0x000ee80000300800 */
[----:B-1----:R-:W3:Y:S01]  /*e6d40*/  LDL.LU R2, [R1+0x40d4] ;  /* 0x0040d40001027983 */ /* 0x002ee20000300800 */
[----:B------:R-:W-:Y:S01]  /*e6d50*/  ISETP.LT.AND P1, PT, R3, UR4, !P0 ;  /* 0x0000000403007c0c */ /* 0x000fe2000c721270 */
[----:B------:R-:W2:Y:S02]  /*e6d60*/  LDCU UR4, c[0x0][0x39c] ;  /* 0x00007380ff0477ac */ /* 0x000ea40008000800 */
[----:B------:R-:W3:Y:S04]  /*e6d70*/  LDL.LU R3, [R1+0x74c] ;  /* 0x00074c0001037983 */ /* 0x000ee80000300800 */
[----:B------:R-:W3:Y:S06]  /*e6d80*/  LDL.LU R14, [R1+0x40cc] ;  /* 0x0040cc00010e7983 */ /* 0x000eec0000300800 */
[----:B------:R1:W-:Y:S01]  /*e6d90*/  @P1 STG.E desc[UR6][R94.64], R11 ;  /* 0x0000000b5e001986 */ /* 0x0003e2000c101906 */
[----:B------:R-:W-:Y:S01]  /*e6da0*/  ISETP.LT.AND P1, PT, R10, UR5, !P0 ;  /* 0x000000050a007c0c */ /* 0x000fe2000c721270 */
[----:B------:R-:W2:Y:S02]  /*e6db0*/  LDCU UR5, c[0x0][0x39c] ;  /* 0x00007380ff0577ac */ /* 0x000ea40008000800 */
[----:B------:R-:W3:Y:S04]  /*e6dc0*/  LDL.LU R10, [R1+0x6ec] ;  /* 0x0006ec00010a7983 */ /* 0x000ee80000300800 */
[----:B-1----:R-:W3:Y:S06]  /*e6dd0*/  LDL.LU R11, [R1+0x40c8] ;  /* 0x0040c800010b7983 */ /* 0x002eec0000300800 */
        /* <DEDUP_REMOVED lines=15> */
[----:B---3--:R3:W-:Y:S01]  /*e6ed0*/  @P1 STG.E desc[UR6][R102.64], R13 ;  /* 0x0000000d66001986 */ /* 0x0087e2000c101906 */
[----:B------:R-:W-:Y:S01]  /*e6ee0*/  ISETP.LT.AND P1, PT, R12, UR5, !P0 ;  /* 0x000000050c007c0c */ /* 0x000fe2000c721270 */
[----:B------:R-:W3:Y:S02]  /*e6ef0*/  LDCU UR5, c[0x0][0x39c] ;  /* 0x00007380ff0577ac */ /* 0x000ee40008000800 */
[----:B---3--:R-:W3:Y:S04]  /*e6f00*/  LDL.LU R13, [R1+0x6d4] ;  /* 0x0006d400010d7983 */ /* 0x008ee80000300800 */
[----:B------:R-:W3:Y:S06]  /*e6f10*/  LDL.LU R12, [R1+0x40b8] ;  /* 0x0040b800010c7983 */ /* 0x000eec0000300800 */
[----:B------:R-:W-:Y:S01]  /*e6f20*/  @P1 STG.E desc[UR6][R104.64], R15 ;  /* 0x0000000f68001986 */ /* 0x000fe2000c101906 */
[----:B-1----:R-:W-:Y:S01]  /*e6f30*/  ISETP.LT.AND P1, PT, R2, UR4, !P0 ;  /* 0x0000000402007c0c */ /* 0x002fe2000c721270 */
[----:B------:R-:W1:-:S12]  /*e6f40*/  LDCU UR4, c[0x0][0x39c] ;  /* 0x00007380ff0477ac */ /* 0x000e580008000800 */
[----:B------:R1:W-:Y:S01]  /*e6f50*/  @P1 STG.E desc[UR6][R106.64], R3 ;  /* 0x000000036a001986 */ /* 0x0003e2000c101906 */
[----:B------:R-:W-:Y:S01]  /*e6f60*/  ISETP.LT.AND P1, PT, R14, UR5, !P0 ;  /* 0x000000050e007c0c */ /* 0x000fe2000c721270 */
[----:B------:R-:W2:Y:S02]  /*e6f70*/  LDCU UR5, c[0x0][0x39c] ;  /* 0x00007380ff0577ac */ /* 0x000ea40008000800 */
[----:B-1----:R-:W3:Y:S04]  /*e6f80*/  LDL.LU R3, [R1+0x6f8] ;  /* 0x0006f80001037983 */ /* 0x002ee80000300800 */
[----:B------:R-:W3:Y:S06]  /*e6f90*/  LDL.LU R2, [R1+0x40b0] ;  /* 0x0040b00001027983 */ /* 0x000eec0000300800 */
[----:B------:R1:W-:Y:S04]  /*e6fa0*/  @P1 STG.E desc[UR6][R108.64], R10 ;  /* 0x0000000a6c001986 */ /* 0x0003e8000c101906 */
[----:B------:R-:W3:Y:S04]  /*e6fb0*/  LDL.LU R15, [R1+0x6d8] ;  /* 0x0006d800010f7983 */ /* 0x000ee80000300800 */
[----:B-1----:R-:W3:Y:S01]  /*e6fc0*/  LDL.LU R10, [R1+0x40ac] ;  /* 0x0040ac00010a7983 */ /* 0x002ee20000300800 */
[----:B------:R-:W-:Y:S01]  /*e6fd0*/  ISETP.LT.AND P1, PT, R11, UR4, !P0 ;  /* 0x000000040b007c0c */ /* 0x000fe2000c721270 */
[----:B------:R-:W1:Y:S02]  /*e6fe0*/  LDCU UR4, c[0x0][0x39c] ;  /* 0x00007380ff0477ac */ /* 0x000e640008000800 */
[----:B------:R-:W3:Y:S04]  /*e6ff0*/  LDL.LU R11, [R1+0x6fc] ;  /* 0x0006fc00010b7983 */ /* 0x000ee80000300800 */
        /* <DEDUP_REMOVED lines=18> */
[----:B------:R-:W1:Y:S02]  /*e7120*/  LDCU UR4, c[0x0][0x39c] ;  /* 0x00007380ff0477ac */ /* 0x000e640008000800 */
[----:B---3--:R-:W3:Y:S04]  /*e7130*/  LDL.LU R13, [R1+0x6c4] ;  /* 0x0006c400010d7983 */ /* 0x008ee80000300800 */
[----:B------:R-:W3:Y:S06]  /*e7140*/  LDL.LU R12, [R1+0x40c4] ;  /* 0x0040c400010c7983 */ /* 0x000eec0000300800 */
[----:B------:R1:W-:Y:S02]  /*e7150*/  @P1 STG.E desc[UR6][R118.64], R3 ;  /* 0x0000000376001986 */ /* 0x0003e4000c101906 */
[----:B-1----:R-:W-:Y:S01]  /*e7160*/  ISETP.LT.AND P1, PT, R2, UR5, !P0 ;  /* 0x0000000502007c0c */ /* 0x002fe2000c721270 */
[----:B------:R-:W1:Y:S01]  /*e7170*/  LDCU UR5, c[0x0][0x39c] ;  /* 0x00007380ff0577ac */ /* 0x000e620008000800 */
[----:B------:R-:W3:Y:S04]  /*e7180*/  LDL.LU R3, [R1+0x6a4] ;  /* 0x0006a40001037983 */ /* 0x000ee80000300800 */
[----:B------:R-:W3:Y:S07]  /*e7190*/  LDL.LU R2, [R1+0x4090] ;  /* 0x0040900001027983 */ /* 0x000eee0000300800 */
[----:B------:R-:W-:Y:S01]  /*e71a0*/  @P1 STG.E desc[UR6][R120.64], R15 ;  /* 0x0000000f78001986 */ /* 0x000fe2000c101906 */
[----:B------:R-:W-:Y:S01]  /*e71b0*/  ISETP.LT.AND P1, PT, R10, UR4, !P0 ;  /* 0x000000040a007c0c */ /* 0x000fe2000c721270 */
[----:B------:R-:W2:-:S12]  /*e71c0*/  LDCU UR4, c[0x0][0x39c] ;  /* 0x00007380ff0477ac */ /* 0x000e980008000800 */
[----:B------:R1:W-:Y:S04]  /*e71d0*/  @P1 STG.E desc[UR6][R122.64], R11 ;  /* 0x0000000b7a001986 */ /* 0x0003e8000c101906 */
[----:B-1----:R-:W3:Y:S04]  /*e71e0*/  LDL.LU R11, [R1+0x6c8] ;  /* 0x0006c800010b7983 */ /* 0x002ee80000300800 */
[----:B------:R-:W3:Y:S01]  /*e71f0*/  LDL.LU R10, [R1+0x408c] ;  /* 0x00408c00010a7983 */ /* 0x000ee20000300800 */
        /* <DEDUP_REMOVED lines=74> */
[----:B------:R-:W-:Y:S01]  /*e76a0*/  @P1 STG.E desc[UR6][R152.64], R9 ;  /* 0x0000000998001986 */ /* 0x000fe2000c101906 */
[----:B--2---:R-:W-:Y:S01]  /*e76b0*/  ISETP.LT.AND P1, PT, R0, UR4, !P0 ;  /* 0x0000000400007c0c */ /* 0x004fe2000c721270 */
[----:B------:R-:W1:-:S12]  /*e76c0*/  LDCU UR4, c[0x0][0x39c] ;  /* 0x00007380ff0477ac */ /* 0x000e580008000800 */
[----:B----4-:R2:W-:Y:S04]  /*e76d0*/  @P1 STG.E desc[UR6][R154.64], R252 ;  /* 0x000000fc9a001986 */ /* 0x0105e8000c101906 */
[----:B--2---:R-:W2:Y:S04]  /*e76e0*/  LDL.LU R252, [R1+0x688] ;  /* 0x0006880001fc7983 */ /* 0x004ea80000300800 */
[----:B------:R-:W4:Y:S01]  /*e76f0*/  LDL.LU R0, [R1+0x4040] ;  /* 0x0040400001007983 */ /* 0x000f220000300800 */
[----:B------:R-:W-:Y:S01]  /*e7700*/  ISETP.LT.AND P1, PT, R8, UR5, !P0 ;  /* 0x0000000508007c0c */ /* 0x000fe2000c721270 */
[----:B------:R-:W1:Y:S02]  /*e7710*/  LDCU UR5, c[0x0][0x39c] ;  /* 0x00007380ff0577ac */ /* 0x000e640008000800 */
[----:B------:R-:W4:Y:S04]  /*e7720*/  LDL.LU R9, [R1+0x668] ;  /* 0x0006680001097983 */ /* 0x000f280000300800 */
[----:B------:R-:W4:Y:S06]  /*e7730*/  LDL.LU R8, [R1+0x403c] ;  /* 0x00403c0001087983 */ /* 0x000f2c0000300800 */
        /* <DEDUP_REMOVED lines=17> */
[----:B------:R-:W4:Y:S02]  /*e7850*/  LDCU UR5, c[0x0][0x39c] ;  /* 0x00007380ff0577ac */ /* 0x000f240008000800 */
[----:B-1----:R-:W3:Y:S04]  /*e7860*/  LDL.LU R11, [R1+0x650] ;  /* 0x00065000010b7983 */ /* 0x002ee80000300800 */
[----:B------:R-:W3:Y:S06]  /*e7870*/  LDL.LU R10, [R1+0x402c] ;  /* 0x00402c00010a7983 */ /* 0x000eec0000300800 */
[----:B------:R1:W-:Y:S01]  /*e7880*/  @P1 STG.E desc[UR6][R164.64], R15 ;  /* 0x0000000fa4001986 */ /* 0x0003e2000c101906 */
[----:B------:R-:W-:Y:S01]  /*e7890*/  ISETP.LT.AND P1, PT, R14, UR4, !P0 ;  /* 0x000000040e007c0c */ /* 0x000fe2000c721270 */
[----:B------:R-:W2:Y:S02]  /*e78a0*/  LDCU UR4, c[0x0][0x39c] ;  /* 0x00007380ff0477ac */ /* 0x000ea40008000800 */
[----:B-1----:R-:W3:Y:S04]  /*e78b0*/  LDL.LU R15, [R1+0x674] ;  /* 0x00067400010f7983 */ /* 0x002ee80000300800 */
[----:B------:R-:W3:Y:S06]  /*e78c0*/  LDL.LU R14, [R1+0x4088] ;  /* 0x00408800010e7983 */ /* 0x000eec0000300800 */
[----:B--2---:R1:W-:Y:S01]  /*e78d0*/  @P1 STG.E desc[UR6][R166.64], R252 ;  /* 0x000000fca6001986 */ /* 0x0043e2000c101906 */
[----:B----4-:R-:W-:Y:S01]  /*e78e0*/  ISETP.LT.AND P1, PT, R0, UR5, !P0 ;  /* 0x0000000500007c0c */ /* 0x010fe2000c721270 */
[----:B------:R-:W2:Y:S02]  /*e78f0*/  LDCU UR5, c[0x0][0x39c] ;  /* 0x00007380ff0577ac */ /* 0x000ea40008000800 */
[----:B-1----:R-:W4:Y:S04]  /*e7900*/  LDL.LU R252, [R1+0x654] ;  /* 0x0006540001fc7983 */ /* 0x002f280000300800 */
[----:B------:R-:W4:Y:S06]  /*e7910*/  LDL.LU R0, [R1+0x4028] ;  /* 0x0040280001007983 */ /* 0x000f2c0000300800 */
[----:B------:R1:W-:Y:S01]  /*e7920*/  @P1 STG.E desc[UR6][R168.64], R9 ;  /* 0x00000009a8001986 */ /* 0x0003e2000c101906 */
[----:B------:R-:W-:Y:S01]  /*e7930*/  ISETP.LT.AND P1, PT, R8, UR4, !P0 ;  /* 0x0000000408007c0c */ /* 0x000fe2000c721270 */
[----:B------:R-:W2:Y:S02]  /*e7940*/  LDCU UR4, c[0x0][0x39c] ;  /* 0x00007380ff0477ac */ /* 0x000ea40008000800 */
[----:B-1----:R-:W4:Y:S04]  /*e7950*/  LDL.LU R9, [R1+0x678] ;  /* 0x0006780001097983 */ /* 0x002f280000300800 */
[----:B------:R-:W4:Y:S06]  /*e7960*/  LDL.LU R8, [R1+0x3fb4] ;  /* 0x003fb40001087983 */ /* 0x000f2c0000300800 */
[----:B------:R1:W-:Y:S01]  /*e7970*/  @P1 STG.E desc[UR6][R170.64], R7 ;  /* 0x00000007aa001986 */ /* 0x0003e2000c101906 */
[----:B--2---:R-:W-:Y:S01]  /*e7980*/  ISETP.LT.AND P1, PT, R6, UR5, !P0 ;  /* 0x0000000506007c0c */ /* 0x004fe2000c721270 */
[----:B------:R-:W2:Y:S02]  /*e7990*/  LDCU UR5, c[0x0][0x39c] ;  /* 0x00007380ff0577ac */ /* 0x000ea40008000800 */
[----:B-1----:R-:W4:Y:S04]  /*e79a0*/  LDL.LU R7, [R1+0x658] ;  /* 0x0006580001077983 */ /* 0x002f280000300800 */
[----:B------:R-:W4:Y:S06]  /*e79b0*/  LDL.LU R6, [R1+0x3fb0] ;  /* 0x003fb00001067983 */ /* 0x000f2c0000300800 */
[----:B---3--:R1:W-:Y:S01]  /*e79c0*/  @P1 STG.E desc[UR6][R172.64], R13 ;  /* 0x0000000dac001986 */ /* 0x0083e2000c101906 */
[----:B------:R-:W-:Y:S01]  /*e79d0*/  ISETP.LT.AND P1, PT, R12, UR4, !P0 ;  /* 0x000000040c007c0c */ /* 0x000fe2000c721270 */
[----:B------:R-:W3:Y:S02]  /*e79e0*/  LDCU UR4, c[0x0][0x39c] ;  /* 0x00007380ff0477ac */ /* 0x000ee40008000800 */
[----:B-1----:R-:W4:Y:S04]  /*e79f0*/  LDL.LU R13, [R1+0x67c] ;  /* 0x00067c00010d7983 */ /* 0x002f280000300800 */
[----:B------:R-:W4:Y:S06]  /*e7a00*/  LDL.LU R12, [R1+0x3f9c] ;  /* 0x003f9c00010c7983 */ /* 0x000f2c0000300800 */
[----:B------:R1:W-:Y:S01]  /*e7a10*/  @P1 STG.E desc[UR6][R174.64], R3 ;  /* 0x00000003ae001986 */ /* 0x0003e2000c101906 */
[----:B--2---:R-:W-:Y:S01]  /*e7a20*/  ISETP.LT.AND P1, PT, R2, UR5, !P0 ;  /* 0x0000000502007c0c */ /* 0x004fe2000c721270 */
[----:B------:R-:W2:Y:S02]  /*e7a30*/  LDCU UR5, c[0x0][0x39c] ;  /* 0x00007380ff0577ac */ /* 0x000ea40008000800 */
[----:B------:R-:W4:Y:S04]  /*e7a40*/  LDL.LU R2, [R1+0x65c] ;  /* 0x00065c0001027983 */ /* 0x000f280000300800 */
[----:B-1----:R-:W4:Y:S06]  /*e7a50*/  LDL.LU R3, [R1+0x3f90] ;  /* 0x003f900001037983 */ /* 0x002f2c0000300800 */
[----:B------:R1:W-:Y:S01]  /*e7a60*/  @P1 STG.E desc[UR6][R176.64], R11 ;  /* 0x0000000bb0001986 */ /* 0x0003e2000c101906 */
[----:B---3--:R-:W-:Y:S01]  /*e7a70*/  ISETP.LT.AND P1, PT, R10, UR4, !P0 ;  /* 0x000000040a007c0c */ /* 0x008fe2000c721270 */
[----:B------:R-:W3:Y:S02]  /*e7a80*/  LDCU UR4, c[0x0][0x39c] ;  /* 0x00007380ff0477ac */ /* 0x000ee40008000800 */
[----:B-1----:R-:W4:Y:S04]  /*e7a90*/  LDL.LU R11, [R1+0x640] ;  /* 0x00064000010b7983 */ /* 0x002f280000300800 */
[----:B------:R-:W4:Y:S06]  /*e7aa0*/  LDL.LU R10, [R1+0x3f80] ;  /* 0x003f8000010a7983 */ /* 0x000f2c0000300800 */
[----:B------:R-:W-:Y:S01]  /*e7ab0*/  @P1 STG.E desc[UR6][R178.64], R15 ;  /* 0x0000000fb2001986 */ /* 0x000fe2000c101906 */
[----:B--2---:R-:W-:Y:S01]  /*e7ac0*/  ISETP.LT.AND P1, PT, R14, UR5, !P0 ;  /* 0x000000050e007c0c */ /* 0x004fe2000c721270 */
[----:B------:R-:W1:-:S12]  /*e7ad0*/  LDCU UR5, c[0x0][0x39c] ;  /* 0x00007380ff0577ac */ /* 0x000e580008000800 */
[----:B----4-:R2:W-:Y:S01]  /*e7ae0*/  @P1 STG.E desc[UR6][R180.64], R252 ;  /* 0x000000fcb4001986 */ /* 0x0105e2000c101906 */
[----:B---3--:R-:W-:Y:S01]  /*e7af0*/  ISETP.LT.AND P1, PT, R0, UR4, !P0 ;  /* 0x0000000400007c0c */ /* 0x008fe2000c721270 */
[----:B------:R-:W3:Y:S02]  /*e7b00*/  LDCU UR4, c[0x0][0x39c] ;  /* 0x00007380ff0477ac */ /* 0x000ee40008000800 */
[----:B--2---:R-:W2:Y:S04]  /*e7b10*/  LDL.LU R252, [R1+0x620] ;  /* 0x0006200001fc7983 */ /* 0x004ea80000300800 */
[----:B------:R-:W4:Y:S06]  /*e7b20*/  LDL.LU R0, [R1+0x4084] ;  /* 0x0040840001007983 */ /* 0x000f2c0000300800 */
[----:B------:R3:W-:Y:S01]  /*e7b30*/  @P1 STG.E desc[UR6][R182.64], R9 ;  /* 0x00000009b6001986 */ /* 0x0007e2000c101906 */
[----:B-1----:R-:W-:Y:S01]  /*e7b40*/  ISETP.LT.AND P1, PT, R8, UR5, !P0 ;  /* 0x0000000508007c0c */ /* 0x002fe2000c721270 */
[----:B------:R-:W1:Y:S02]  /*e7b50*/  LDCU UR5, c[0x0][0x39c] ;  /* 0x00007380ff0577ac */ /* 0x000e640008000800 */
[----:B---3--:R-:W3:Y:S04]  /*e7b60*/  LDL.LU R9, [R1+0x644] ;  /* 0x0006440001097983 */ /* 0x008ee80000300800 */
[----:B------:R-:W3:Y:S06]  /*e7b70*/  LDL.LU R8, [R1+0x3f68] ;  /* 0x003f680001087983 */ /* 0x000eec0000300800 */
[----:B------:R1:W-:Y:S01]  /*e7b80*/  @P1 STG.E desc[UR6][R184.64], R7 ;  /* 0x00000007b8001986 */ /* 0x0003e2000c101906 */
[----:B------:R-:W-:Y:S01]  /*e7b90*/  ISETP.LT.AND P1, PT, R6, UR4, !P0 ;  /* 0x0000000406007c0c */ /* 0x000fe2000c721270 */
[----:B------:R-:W1:Y:S02]  /*e7ba0*/  LDCU UR4, c[0x0][0x39c] ;  /* 0x00007380ff0477ac */ /* 0x000e640008000800 */
[----:B-1----:R-:W3:Y:S04]  /*e7bb0*/  LDL.LU R7, [R1+0x624] ;  /* 0x0006240001077983 */ /* 0x002ee80000300800 */
[----:B------:R-:W3:Y:S04]  /*e7bc0*/  LDL.LU R6, [R1+0x3f5c] ;  /* 0x003f5c0001067983 */ /* 0x000ee80000300800 */
[----:B------:R-:W3:Y:S04]  /*e7bd0*/  LDL.LU R17, [R1+0x648] ;  /* 0x0006480001117983 */ /* 0x000ee80000300800 */
[----:B------:R-:W3:Y:S04]  /*e7be0*/  LDL.LU R16, [R1+0x3f58] ;  /* 0x003f580001107983 */ /* 0x000ee80000300800 */
[----:B------:R-:W3:Y:S04]  /*e7bf0*/  LDL.LU R15, [R1+0x628] ;  /* 0x00062800010f7983 */ /* 0x000ee80000300800 */
[----:B------:R-:W-:Y:S01]  /*e7c00*/  @P1 STG.E desc[UR6][R186.64], R13 ;  /* 0x0000000dba001986 */ /* 0x000fe2000c101906 */
[----:B------:R-:W-:Y:S01]  /*e7c10*/  ISETP.LT.AND P1, PT, R12, UR5, !P0 ;  /* 0x000000050c007c0c */ /* 0x000fe2000c721270 */
[----:B------:R-:W1:-:S12]  /*e7c20*/  LDCU UR5, c[0x0][0x39c] ;  /* 0x00007380ff0577ac */ /* 0x000e580008000800 */
[----:B------:R1:W-:Y:S04]  /*e7c30*/  @P1 STG.E desc[UR6][R188.64], R2 ;  /* 0x00000002bc001986 */ /* 0x0003e8000c101906 */
[----:B-1----:R-:W3:Y:S01]  /*e7c40*/  LDL.LU R2, [R1+0x3f54] ;  /* 0x003f540001027983 */ /* 0x002ee20000300800 */
[----:B------:R-:W-:Y:S01]  /*e7c50*/  ISETP.LT.AND P1, PT, R3, UR4, !P0 ;  /* 0x0000000403007c0c */ /* 0x000fe2000c721270 */
[----:B------:R-:W4:Y:S02]  /*e7c60*/  LDCU UR4, c[0x0][0x39c] ;  /* 0x00007380ff0477ac */ /* 0x000f240008000800 */
[----:B------:R-:W3:Y:S04]  /*e7c70*/  LDL.LU R3, [R1+0x64c] ;  /* 0x00064c0001037983 */ /* 0x000ee80000300800 */
[----:B------:R-:W3:Y:S04]  /*e7c80*/  LDL.LU R14, [R1+0x3f50] ;  /* 0x003f5000010e7983 */ /* 0x000ee80000300800 */
[----:B------:R-:W3:Y:S04]  /*e7c90*/  LDL.LU R13, [R1+0x62c] ;  /* 0x00062c00010d7983 */ /* 0x000ee80000300800 */
[----:B------:R-:W3:Y:S04]  /*e7ca0*/  LDL.LU R12, [R1+0x3f4c] ;  /* 0x003f4c00010c7983 */ /* 0x000ee80000300800 */
        /* <DEDUP_REMOVED lines=18> */
[----:B-1----:R-:W4:Y:S04]  /*e7dd0*/  LDL.LU R7, [R1+0x614] ;  /* 0x0006140001077983 */ /* 0x002f280000300800 */
[----:B------:R-:W4:Y:S06]  /*e7de0*/  LDL.LU R6, [R1+0x3f44] ;  /* 0x003f440001067983 */ /* 0x000f2c0000300800 */
[----:B------:R-:W-:Y:S01]  /*e7df0*/  @P1 STG.E desc[UR6][R198.64], R17 ;  /* 0x00000011c6001986 */ /* 0x000fe2000c101906 */
[----:B---3--:R-:W-:Y:S01]  /*e7e00*/  ISETP.LT.AND P1, PT, R16, UR5, !P0 ;  /* 0x0000000510007c0c */ /* 0x008fe2000c721270 */
[----:B------:R-:W1:-:S12]  /*e7e10*/  LDCU UR5, c[0x0][0x39c] ;  /* 0x00007380ff0577ac */ /* 0x000e580008000800 */
[----:B------:R-:W-:Y:S01]  /*e7e20*/  @P1 STG.E desc[UR6][R200.64], R15 ;  /* 0x0000000fc8001986 */ /* 0x000fe2000c101906 */
[----:B--2---:R-:W-:Y:S01]  /*e7e30*/  ISETP.LT.AND P1, PT, R2, UR4, !P0 ;  /* 0x0000000402007c0c */ /* 0x004fe2000c721270 */
[----:B------:R-:W2:-:S12]  /*e7e40*/  LDCU UR4, c[0x0][0x39c] ;  /* 0x00007380ff0477ac */ /* 0x000e980008000800 */
[----:B------:R3:W-:Y:S01]  /*e7e50*/  @P1 STG.E desc[UR6][R202.64], R3 ;  /* 0x00000003ca001986 */ /* 0x0007e2000c101906 */
[----:B-1----:R-:W-:Y:S01]  /*e7e60*/  ISETP.LT.AND P1, PT, R14, UR5, !P0 ;  /* 0x000000050e007c0c */ /* 0x002fe2000c721270 */
[----:B------:R-:W1:Y:S02]  /*e7e70*/  LDCU UR5, c[0x0][0x39c] ;  /* 0x00007380ff0577ac */ /* 0x000e640008000800 */
[----:B---3--:R-:W3:Y:S10]  /*e7e80*/  LDL.LU R3, [R1+0x638] ;  /* 0x0006380001037983 */ /* 0x008ef40000300800 */
[----:B------:R1:W-:Y:S01]  /*e7e90*/  @P1 STG.E desc[UR6][R204.64], R13 ;  /* 0x0000000dcc001986 */ /* 0x0003e2000c101906 */
[----:B--2---:R-:W-:Y:S01]  /*e7ea0*/  ISETP.LT.AND P1, PT, R12, UR4, !P0 ;  /* 0x000000040c007c0c */ /* 0x004fe2000c721270 */
[----:B------:R-:W2:Y:S02]  /*e7eb0*/  LDCU UR4, c[0x0][0x39c] ;  /* 0x00007380ff0477ac */ /* 0x000ea40008000800 */
[----:B------:R-:W3:Y:S04]  /*e7ec0*/  LDL.LU R2, [R1+0x3f40] ;  /* 0x003f400001027983 */ /* 0x000ee80000300800 */
[----:B-1----:R-:W3:Y:S06]  /*e7ed0*/  LDL.LU R13, [R1+0x540] ;  /* 0x00054000010d7983 */ /* 0x002eec0000300800 */
[----:B------:R-:W-:Y:S01]  /*e7ee0*/  @P1 STG.E desc[UR6][R206.64], R11 ;  /* 0x0000000bce001986 */ /* 0x000fe2000c101906 */
[----:B------:R-:W-:Y:S01]  /*e7ef0*/  ISETP.LT.AND P1, PT, R10, UR5, !P0 ;  /* 0x000000050a007c0c */ /* 0x000fe2000c721270 */
[----:B------:R-:W1:-:S12]  /*e7f00*/  LDCU UR5, c[0x0][0x39c] ;  /* 0x00007380ff0577ac */ /* 0x000e580008000800 */
[----:B----4-:R4:W-:Y:S01]  /*e7f10*/  @P1 STG.E desc[UR6][R208.64], R252 ;  /* 0x000000fcd0001986 */ /* 0x0109e2000c101906 */
[----:B--2---:R-:W-:Y:S01]  /*e7f20*/  ISETP.LT.AND P1, PT, R0, UR4, !P0 ;  /* 0x0000000400007c0c */ /* 0x004fe2000c721270 */
[----:B------:R-:W2:Y:S02]  /*e7f30*/  LDCU UR4, c[0x0][0x39c] ;  /* 0x00007380ff0477ac */ /* 0x000ea40008000800 */
[----:B----4-:R-:W4:Y:S04]  /*e7f40*/  LDL.LU R252, [R1+0x618] ;  /* 0x0006180001fc7983 */ /* 0x010f280000300800 */
[----:B------:R-:W4:Y:S06]  /*e7f50*/  LDL.LU R0, [R1+0x3f3c] ;  /* 0x003f3c0001007983 */ /* 0x000f2c0000300800 */
[----:B------:R2:W-:Y:S01]  /*e7f60*/  @P1 STG.E desc[UR6][R210.64], R9 ;  /* 0x00000009d2001986 */ /* 0x0005e2000c101906 */
[----:B-1----:R-:W-:Y:S01]  /*e7f70*/  ISETP.LT.AND P1, PT, R8, UR5, !P0 ;  /* 0x0000000508007c0c */ /* 0x002fe2000c721270 */
[----:B------:R-:W1:Y:S02]  /*e7f80*/  LDCU UR5, c[0x0][0x39c] ;  /* 0x00007380ff0577ac */ /* 0x000e640008000800 */
[----:B--2---:R-:W2:Y:S04]  /*e7f90*/  LDL.LU R9, [R1+0x63c] ;  /* 0x00063c0001097983 */ /* 0x004ea80000300800 */
        /* <DEDUP_REMOVED lines=8> */
[----:B------:R1:W-:Y:S01]  /*e8020*/  @P1 STG.E desc[UR6][R212.64], R7 ;  /* 0x00000007d4001986 */ /* 0x0003e2000c101906 */
[----:B------:R-:W-:Y:S01]  /*e8030*/  ISETP.LT.AND P1, PT, R6, UR4, !P0 ;  /* 0x0000000406007c0c */ /* 0x000fe2000c721270 */
[----:B------:R-:W1:Y:S02]  /*e8040*/  LDCU UR4, c[0x0][0x39c] ;  /* 0x00007380ff0477ac */ /* 0x000e640008000800 */
        /* <DEDUP_REMOVED lines=8> */
[----:B---3--:R1:W-:Y:S01]  /*e80d0*/  @P1 STG.E desc[UR6][R214.64], R3 ;  /* 0x00000003d6001986 */ /* 0x0083e2000c101906 */
[----:B------:R-:W-:Y:S01]  /*e80e0*/  ISETP.LT.AND P1, PT, R2, UR5, !P0 ;  /* 0x0000000502007c0c */ /* 0x000fe2000c721270 */
[----:B------:R-:W3:Y:S02]  /*e80f0*/  LDCU UR5, c[0x0][0x39c] ;  /* 0x00007380ff0577ac */ /* 0x000ee40008000800 */
[----:B-1----:R-:W2:Y:S04]  /*e8100*/  LDL.LU R3, [R1+0x3f18] ;  /* 0x003f180001037983 */ /* 0x002ea80000300800 */
[----:B------:R-:W2:Y:S06]  /*e8110*/  LDL.LU R2, [R1+0x437c] ;  /* 0x00437c0001027983 */ /* 0x000eac0000300800 */
[----:B----4-:R1:W-:Y:S01]  /*e8120*/  @P1 STG.E desc[UR6][R216.64], R252 ;  /* 0x000000fcd8001986 */ /* 0x0103e2000c101906 */
[----:B------:R-:W-:Y:S01]  /*e8130*/  ISETP.LT.AND P1, PT, R0, UR4, !P0 ;  /* 0x0000000400007c0c */ /* 0x000fe2000c721270 */
[----:B------:R-:W4:Y:S02]  /*e8140*/  LDCU UR4, c[0x0][0x39c] ;  /* 0x00007380ff0477ac */ /* 0x000f240008000800 */
[----:B------:R-:W2:Y:S04]  /*e8150*/  LDL.LU R0, [R1+0x5f4] ;  /* 0x0005f40001007983 */ /* 0x000ea80000300800 */
[----:B-1----:R-:W2:Y:S06]  /*e8160*/  LDL.LU R252, [R1+0x5f8] ;  /* 0x0005f80001fc7983 */ /* 0x002eac0000300800 */
[----:B--2---:R-:W-:Y:S01]  /*e8170*/  @P1 STG.E desc[UR6][R218.64], R9 ;  /* 0x00000009da001986 */ /* 0x004fe2000c101906 */
[----:B---3--:R-:W-:Y:S01]  /*e8180*/  ISETP.LT.AND P1, PT, R8, UR5, !P0 ;  /* 0x0000000508007c0c */ /* 0x008fe2000c721270 */
[----:B------:R-:W1:Y:S02]  /*e8190*/  LDCU UR5, c[0x0][0x39c] ;  /* 0x00007380ff0577ac */ /* 0x000e640008000800 */
[----:B------:R-:W2:Y:S10]  /*e81a0*/  LDS.128 R8, [R13] ;  /* 0x000000000d087984 */ /* 0x000eb40000000c00 */
[----:B------:R-:W-:Y:S01]  /*e81b0*/  @P1 STG.E desc[UR6][R220.64], R25 ;  /* 0x00000019dc001986 */ /* 0x000fe2000c101906 */
[----:B----4-:R-:W-:Y:S01]  /*e81c0*/  ISETP.LT.AND P1, PT, R24, UR4, !P0 ;  /* 0x0000000418007c0c */ /* 0x010fe2000c721270 */
[----:B------:R-:W3:-:S12]  /*e81d0*/  LDCU UR4, c[0x0][0x39c] ;  /* 0x00007380ff0477ac */ /* 0x000ed80008000800 */
[----:B------:R-:W-:Y:S01]  /*e81e0*/  @P1 STG.E desc[UR6][R222.64], R23 ;  /* 0x00000017de001986 */ /* 0x000fe2000c101906 */
[----:B-1----:R-:W-:-:S13]  /*e81f0*/  ISETP.LT.AND P1, PT, R22, UR5, !P0 ;  /* 0x0000000516007c0c */ /* 0x002fda000c721270 */
[----:B--2---:R-:W-:Y:S01]  /*e8200*/  @P1 STG.E desc[UR6][R224.64], R8 ;  /* 0x00000008e0001986 */ /* 0x004fe2000c101906 */
[----:B---3--:R-:W-:-:S13]  /*e8210*/  ISETP.LT.AND P1, PT, R14, UR4, !P0 ;  /* 0x000000040e007c0c */ /* 0x008fda000c721270 */
[----:B------:R-:W-:Y:S01]  /*e8220*/  @P1 STG.E desc[UR6][R226.64], R15 ;  /* 0x0000000fe2001986 */ /* 0x000fe2000c101906 */
[----:B------:R-:W-:-:S03]  /*e8230*/  ISETP.LT.AND P1, PT, R12, UR8, !P0 ;  /* 0x000000080c007c0c */ /* 0x000fc6000c721270 */
[----:B------:R-:W1:Y:S04]  /*e8240*/  LDS.128 R12, [R13+0x400] ;  /* 0x000400000d0c7984 */ /* 0x000e680000000c00 */
[----:B------:R-:W-:Y:S01]  /*e8250*/  @P2 STG.E desc[UR6][R228.64], R9 ;  /* 0x00000009e4002986 */ /* 0x000fe2000c101906 */
[----:B------:R-:W-:-:S03]  /*e8260*/  ISETP.LT.AND P2, PT, R20, UR8, !P0 ;  /* 0x0000000814007c0c */ /* 0x000fc6000c741270 */
        /* <DEDUP_REMOVED lines=8> */
[----:B------:R-:W-:Y:S04]  /*e82f0*/  @P1 STG.E desc[UR6][R238.64], R7 ;  /* 0x00000007ee001986 */ /* 0x000fe8000c101906 */
[----:B-1----:R-:W-:Y:S01]  /*e8300*/  @P2 STG.E desc[UR6][R240.64], R12 ;  /* 0x0000000cf0002986 */ /* 0x002fe2000c101906 */
[----:B------:R-:W-:Y:S02]  /*e8310*/  ISETP.LT.AND P1, PT, R3, UR8, !P0 ;  /* 0x0000000803007c0c */ /* 0x000fe4000c721270 */
[----:B------:R-:W-:Y:S01]  /*e8320*/  ISETP.LT.AND P0, PT, R2, UR8, !P0 ;  /* 0x0000000802007c0c */ /* 0x000fe2000c701270 */
[----:B------:R-:W-:Y:S04]  /*e8330*/  @P3 STG.E desc[UR6][R242.64], R0 ;  /* 0x00000000f2003986 */ /* 0x000fe8000c101906 */
[----:B------:R-:W-:Y:S04]  /*e8340*/  @P4 STG.E desc[UR6][R244.64], R13 ;  /* 0x0000000df4004986 */ /* 0x000fe8000c101906 */
[----:B------:R1:W-:Y:S04]  /*e8350*/  @P5 STG.E desc[UR6][R246.64], R252 ;  /* 0x000000fcf6005986 */ /* 0x0003e8000c101906 */
[----:B------:R2:W-:Y:S04]  /*e8360*/  @P6 STG.E desc[UR6][R248.64], R14 ;  /* 0x0000000ef8006986 */ /* 0x0005e8000c101906 */
[----:B-1----:R-:W3:Y:S04]  /*e8370*/  LDL.LU R252, [R1+0x5fc] ;  /* 0x0005fc0001fc7983 */ /* 0x002ee80000300800 */
[----:B---3--:R2:W-:Y:S01]  /*e8380*/  @P1 STG.E desc[UR6][R250.64], R252 ;  /* 0x000000fcfa001986 */ /* 0x0085e2000c101906 */
[----:B------:R-:W-:Y:S05]  /*e8390*/  @!P0 EXIT ;  /* 0x000000000000894d */ /* 0x000fea0003800000 */
[----:B-----5:R-:W-:Y:S01]  /*e83a0*/  STG.E desc[UR6][R4.64], R15 ;  /* 0x0000000f04007986 */ /* 0x020fe2000c101906 */
[----:B------:R-:W-:Y:S05]  /*e83b0*/  EXIT ;  /* 0x000000000000794d */ /* 0x000fea0003800000 */
.L_x_2:
[----:B------:R-:W-:-:S00]  /*e83c0*/  BRA `(.L_x_2) ;  /* 0xfffffffc00fc7947 */ /* 0x000fc0000383ffff */
[----:B------:R-:W-:-:S00]  /*e83d0*/  NOP ;  /* 0x0000000000007918 */ /* 0x000fc00000000000 */
        /* <DEDUP_REMOVED lines=10> */
.L_x_3:


//--------------------- .nv.shared.matmul_kernel  --------------------------
	.section	.nv.shared.matmul_kernel,"aw",@nobits
	.sectionflags	@""
	.align	16
	.zero		1024


//--------------------- .nv.shared.reserved.0     --------------------------
	.section	.nv.shared.reserved.0,"aw",@nobits
	.weak		__nv_reservedSMEM_offset_0_alias
	.size		__nv_reservedSMEM_offset_0_alias, 0, 64
	.other		__nv_reservedSMEM_offset_0_alias,@"STO_CUDA_RESERVED_SHARED STV_DEFAULT"
__nv_reservedSMEM_offset_0_alias:
	.zero		0
	.zero		64


//--------------------- .nv.constant0.matmul_kernel --------------------------
	.section	.nv.constant0.matmul_kernel,"a",@progbits
	.sectionflags	@""
	.align	4
.nv.constant0.matmul_kernel:
	.zero		976


//--------------------- SYMBOLS --------------------------

	.type		.nv.reservedSmem.offset0,@object
	.size		.nv.reservedSmem.offset0,0x4
	.type		.nv.reservedSmem.cap,@object
	.size		.nv.reservedSmem.cap,0x4
